	.target	sm_100a

	.elftype	@"ET_EXEC"


//--------------------- .note.nv.tkinfo           --------------------------
	.section	.note.nv.tkinfo,"",@"SHT_NOTE"
	.sectionflags	@"SHF_NOTE_NV_TKINFO"
	.tkinfo
        /*0018*/ 	.word	0x00000002
        /*0030*/ 	.string	""
        /*0030*/ 	.string	"ptxas"
        /*0030*/ 	.string	"Cuda compilation tools, release 13.0, V13.0.88"
        /*0030*/ 	.string	"Build cuda_13.0.r13.0/compiler.36424714_0"
        /*0030*/ 	.string	"-arch sm_100a -m 64 "



//--------------------- .note.nv.cuinfo           --------------------------
	.section	.note.nv.cuinfo,"",@"SHT_NOTE"
	.sectionflags	@"SHF_NOTE_NV_CUINFO"
        /*0018*/ 	.short	0x0002
        /*001a*/ 	.short	0x0064
        /*001c*/ 	.short	0x0082
	.zero		2


//--------------------- .nv.info                  --------------------------
	.section	.nv.info,"",@"SHT_CUDA_INFO"
	.align	4


	//----- nvinfo : EIATTR_REGCOUNT
	.align		4
        /*0000*/ 	.byte	0x04, 0x2f
        /*0002*/ 	.short	(.L_19 - .L_18)
	.align		4
.L_18:
        /*0004*/ 	.word	index@(_ZN7cutlass13device_kernelINS_4gemm6kernel13GemmUniversalIN4cute5tupleIJiiiiEEENS1_10collective13CollectiveMmaINS1_46MainloopSm100TmaUmmaWarpSpecializedBlockScaledILi8ELi2ELi1ENS5_IJNS4_1CILi2EEENSA_ILi1EEESC_EEEEENS5_IJNSA_ILi256EEESF_NSA_ILi128EEEEEENS5_IJNS_12float_e2m1_tENS_13float_ue4m3_tEEEENS5_IJNS5_IJlSC_lEEENS4_6LayoutINS5_IJNS5_IJNS5_IJNSA_ILi32EEENSA_ILi4EEEEEEiEEENS5_IJNS5_IJNSA_ILi16EEESO_EEEiEEENS5_IJSC_iEEEEEENS5_IJST_NS5_IJNS5_IJNSA_ILi0EEESC_EEENSA_ILi512EEEEEENS5_IJSW_iEEEEEEEEEEESK_S13_NS4_8TiledMMAINS4_8MMA_AtomIJNS4_23SM100_MMA_MXF4_2x1SM_SSISI_SI_fSJ_Li256ELi256ELi16ELNS4_4UMMA5MajorE0ELS18_0ELNS17_7ScaleInE0ELS19_0EEEEEENSM_INS5_IJSC_SC_SC_EEENS5_IJSW_SW_SW_EEEEENS5_IJNS4_10UnderscoreES1F_S1F_EEEEENS5_IJNS4_18SM100_TMA_2SM_LOADES1I_EEENS5_IJNS4_14ComposedLayoutINS4_7SwizzleILi2ELi4ELi3EEENS4_18smem_ptr_flag_bitsILi4EEENSM_INS5_IJNSA_ILi8EEESG_EEENS5_IJSG_SC_EEEEEEENSM_INS5_IJNS5_IJNS5_IJSP_SC_EEESS_EEESC_NS5_IJSC_SB_EEEEEENS5_IJNS5_IJNS5_IJSS_SY_EEESX_EEESW_NS5_IJSO_SY_EEEEEEEEEEEvNS4_8identityENS5_IJS1I_NS4_28SM100_TMA_2SM_LOAD_MULTICASTEEEENS5_IJS1T_NSM_INS5_IJNS5_IJNS5_IJSP_SB_EEESS_EEESC_S1W_EEENS5_IJS1Z_SW_NS5_IJSO_NSA_ILi1024EEEEEEEEEEEEEEvS24_EENS_8epilogue10collective18CollectiveEpilogueINS2G_23Sm100TmaWarpSpecializedILi4ELi2ELi64ELb1ELb0EEEJNS5_IJSG_SF_SG_EEENS5_IJNSM_ISG_SC_EENSM_INSA_ILi64EEESC_EEEEENS_10bfloat16_tESL_S2Q_SL_NS2G_6fusion15FusionCallbacksIS2K_NS2R_17LinearCombinationIS2Q_fS2Q_fLNS_15FloatRoundStyleE2EEES2L_S2P_JEEENS4_5SM1004TMEM4LOAD26SM100_TMEM_LOAD_32dp32b64xENS4_13SM90_TMA_LOADENS1K_INS1L_ILi3ELi4ELi3EEENS1N_ILi16EEENSM_INS5_IJS1P_S2N_EEENS5_IJS2N_SC_EEEEEEENS4_39AutoVectorizingCopyWithAssumedAlignmentILi128EEENS4_14SM90_TMA_STOREES37_S39_S39_EEEvvEEEEvNT_6ParamsE)
        /*0008*/ 	.word	0x000000a8


	//----- nvinfo : EIATTR_FRAME_SIZE
	.align		4
.L_19:
        /*000c*/ 	.byte	0x04, 0x11
        /*000e*/ 	.short	(.L_21 - .L_20)
	.align		4
.L_20:
        /*0010*/ 	.word	index@($__internal_2_$__cuda_sm10x_tcgen05_guardrail_trap_unallocated_columns_being_dealloced)
        /*0014*/ 	.word	0x00000000


	//----- nvinfo : EIATTR_FRAME_SIZE
	.align		4
.L_21:
        /*0018*/ 	.byte	0x04, 0x11
        /*001a*/ 	.short	(.L_23 - .L_22)
	.align		4
.L_22:
        /*001c*/ 	.word	index@($__internal_1_$__cuda_sm10x_tcgen05_guardrail_trap_phase_invalid_during_alloc)
        /*0020*/ 	.word	0x00000000


	//----- nvinfo : EIATTR_FRAME_SIZE
	.align		4
.L_23:
        /*0024*/ 	.byte	0x04, 0x11
        /*0026*/ 	.short	(.L_25 - .L_24)
	.align		4
.L_24:
        /*0028*/ 	.word	index@($__internal_0_$__cuda_sm10x_tcgen05_guardrail_trap_col_being_dealloced_not_returned_by_alloc)
        /*002c*/ 	.word	0x00000000


	//----- nvinfo : EIATTR_FRAME_SIZE
	.align		4
.L_25:
        /*0030*/ 	.byte	0x04, 0x11
        /*0032*/ 	.short	(.L_27 - .L_26)
	.align		4
.L_26:
        /*0034*/ 	.word	index@(_ZN7cutlass13device_kernelINS_4gemm6kernel13GemmUniversalIN4cute5tupleIJiiiiEEENS1_10collective13CollectiveMmaINS1_46MainloopSm100TmaUmmaWarpSpecializedBlockScaledILi8ELi2ELi1ENS5_IJNS4_1CILi2EEENSA_ILi1EEESC_EEEEENS5_IJNSA_ILi256EEESF_NSA_ILi128EEEEEENS5_IJNS_12float_e2m1_tENS_13float_ue4m3_tEEEENS5_IJNS5_IJlSC_lEEENS4_6LayoutINS5_IJNS5_IJNS5_IJNSA_ILi32EEENSA_ILi4EEEEEEiEEENS5_IJNS5_IJNSA_ILi16EEESO_EEEiEEENS5_IJSC_iEEEEEENS5_IJST_NS5_IJNS5_IJNSA_ILi0EEESC_EEENSA_ILi512EEEEEENS5_IJSW_iEEEEEEEEEEESK_S13_NS4_8TiledMMAINS4_8MMA_AtomIJNS4_23SM100_MMA_MXF4_2x1SM_SSISI_SI_fSJ_Li256ELi256ELi16ELNS4_4UMMA5MajorE0ELS18_0ELNS17_7ScaleInE0ELS19_0EEEEEENSM_INS5_IJSC_SC_SC_EEENS5_IJSW_SW_SW_EEEEENS5_IJNS4_10UnderscoreES1F_S1F_EEEEENS5_IJNS4_18SM100_TMA_2SM_LOADES1I_EEENS5_IJNS4_14ComposedLayoutINS4_7SwizzleILi2ELi4ELi3EEENS4_18smem_ptr_flag_bitsILi4EEENSM_INS5_IJNSA_ILi8EEESG_EEENS5_IJSG_SC_EEEEEEENSM_INS5_IJNS5_IJNS5_IJSP_SC_EEESS_EEESC_NS5_IJSC_SB_EEEEEENS5_IJNS5_IJNS5_IJSS_SY_EEESX_EEESW_NS5_IJSO_SY_EEEEEEEEEEEvNS4_8identityENS5_IJS1I_NS4_28SM100_TMA_2SM_LOAD_MULTICASTEEEENS5_IJS1T_NSM_INS5_IJNS5_IJNS5_IJSP_SB_EEESS_EEESC_S1W_EEENS5_IJS1Z_SW_NS5_IJSO_NSA_ILi1024EEEEEEEEEEEEEEvS24_EENS_8epilogue10collective18CollectiveEpilogueINS2G_23Sm100TmaWarpSpecializedILi4ELi2ELi64ELb1ELb0EEEJNS5_IJSG_SF_SG_EEENS5_IJNSM_ISG_SC_EENSM_INSA_ILi64EEESC_EEEEENS_10bfloat16_tESL_S2Q_SL_NS2G_6fusion15FusionCallbacksIS2K_NS2R_17LinearCombinationIS2Q_fS2Q_fLNS_15FloatRoundStyleE2EEES2L_S2P_JEEENS4_5SM1004TMEM4LOAD26SM100_TMEM_LOAD_32dp32b64xENS4_13SM90_TMA_LOADENS1K_INS1L_ILi3ELi4ELi3EEENS1N_ILi16EEENSM_INS5_IJS1P_S2N_EEENS5_IJS2N_SC_EEEEEEENS4_39AutoVectorizingCopyWithAssumedAlignmentILi128EEENS4_14SM90_TMA_STOREES37_S39_S39_EEEvvEEEEvNT_6ParamsE)
        /*0038*/ 	.word	0x00000000


	//----- nvinfo : EIATTR_MIN_STACK_SIZE
	.align		4
.L_27:
        /*003c*/ 	.byte	0x04, 0x12
        /*003e*/ 	.short	(.L_29 - .L_28)
	.align		4
.L_28:
        /*0040*/ 	.word	index@(_ZN7cutlass13device_kernelINS_4gemm6kernel13GemmUniversalIN4cute5tupleIJiiiiEEENS1_10collective13CollectiveMmaINS1_46MainloopSm100TmaUmmaWarpSpecializedBlockScaledILi8ELi2ELi1ENS5_IJNS4_1CILi2EEENSA_ILi1EEESC_EEEEENS5_IJNSA_ILi256EEESF_NSA_ILi128EEEEEENS5_IJNS_12float_e2m1_tENS_13float_ue4m3_tEEEENS5_IJNS5_IJlSC_lEEENS4_6LayoutINS5_IJNS5_IJNS5_IJNSA_ILi32EEENSA_ILi4EEEEEEiEEENS5_IJNS5_IJNSA_ILi16EEESO_EEEiEEENS5_IJSC_iEEEEEENS5_IJST_NS5_IJNS5_IJNSA_ILi0EEESC_EEENSA_ILi512EEEEEENS5_IJSW_iEEEEEEEEEEESK_S13_NS4_8TiledMMAINS4_8MMA_AtomIJNS4_23SM100_MMA_MXF4_2x1SM_SSISI_SI_fSJ_Li256ELi256ELi16ELNS4_4UMMA5MajorE0ELS18_0ELNS17_7ScaleInE0ELS19_0EEEEEENSM_INS5_IJSC_SC_SC_EEENS5_IJSW_SW_SW_EEEEENS5_IJNS4_10UnderscoreES1F_S1F_EEEEENS5_IJNS4_18SM100_TMA_2SM_LOADES1I_EEENS5_IJNS4_14ComposedLayoutINS4_7SwizzleILi2ELi4ELi3EEENS4_18smem_ptr_flag_bitsILi4EEENSM_INS5_IJNSA_ILi8EEESG_EEENS5_IJSG_SC_EEEEEEENSM_INS5_IJNS5_IJNS5_IJSP_SC_EEESS_EEESC_NS5_IJSC_SB_EEEEEENS5_IJNS5_IJNS5_IJSS_SY_EEESX_EEESW_NS5_IJSO_SY_EEEEEEEEEEEvNS4_8identityENS5_IJS1I_NS4_28SM100_TMA_2SM_LOAD_MULTICASTEEEENS5_IJS1T_NSM_INS5_IJNS5_IJNS5_IJSP_SB_EEESS_EEESC_S1W_EEENS5_IJS1Z_SW_NS5_IJSO_NSA_ILi1024EEEEEEEEEEEEEEvS24_EENS_8epilogue10collective18CollectiveEpilogueINS2G_23Sm100TmaWarpSpecializedILi4ELi2ELi64ELb1ELb0EEEJNS5_IJSG_SF_SG_EEENS5_IJNSM_ISG_SC_EENSM_INSA_ILi64EEESC_EEEEENS_10bfloat16_tESL_S2Q_SL_NS2G_6fusion15FusionCallbacksIS2K_NS2R_17LinearCombinationIS2Q_fS2Q_fLNS_15FloatRoundStyleE2EEES2L_S2P_JEEENS4_5SM1004TMEM4LOAD26SM100_TMEM_LOAD_32dp32b64xENS4_13SM90_TMA_LOADENS1K_INS1L_ILi3ELi4ELi3EEENS1N_ILi16EEENSM_INS5_IJS1P_S2N_EEENS5_IJS2N_SC_EEEEEEENS4_39AutoVectorizingCopyWithAssumedAlignmentILi128EEENS4_14SM90_TMA_STOREES37_S39_S39_EEEvvEEEEvNT_6ParamsE)
        /*0044*/ 	.word	0x00000000
.L_29:


//--------------------- .nv.compat                --------------------------
	.section	.nv.compat,"",@"SHT_CUDA_COMPAT_INFO"
	.align	4
        /*0000*/ 	.byte	0x02, 0x09, 0x01, 0x00, 0x02, 0x02, 0x02, 0x00, 0x02, 0x05, 0x05, 0x00, 0x03, 0x07, 0x01, 0x01
        /*0010*/ 	.byte	0x02, 0x03, 0x01, 0x00, 0x02, 0x06, 0x01, 0x00, 0x04, 0x0b, 0x08, 0x00, 0x09, 0x00, 0x00, 0x00
        /*0020*/ 	.byte	0x00, 0x00, 0x00, 0x00


//--------------------- .nv.info._ZN7cutlass13device_kernelINS_4gemm6kernel13GemmUniversalIN4cute5tupleIJiiiiEEENS1_10collective13CollectiveMmaINS1_46MainloopSm100TmaUmmaWarpSpecializedBlockScaledILi8ELi2ELi1ENS5_IJNS4_1CILi2EEENSA_ILi1EEESC_EEEEENS5_IJNSA_ILi256EEESF_NSA_ILi128EEEEEENS5_IJNS_12float_e2m1_tENS_13float_ue4m3_tEEEENS5_IJNS5_IJlSC_lEEENS4_6LayoutINS5_IJNS5_IJNS5_IJNSA_ILi32EEENSA_ILi4EEEEEEiEEENS5_IJNS5_IJNSA_ILi16EEESO_EEEiEEENS5_IJSC_iEEEEEENS5_IJST_NS5_IJNS5_IJNSA_ILi0EEESC_EEENSA_ILi512EEEEEENS5_IJSW_iEEEEEEEEEEESK_S13_NS4_8TiledMMAINS4_8MMA_AtomIJNS4_23SM100_MMA_MXF4_2x1SM_SSISI_SI_fSJ_Li256ELi256ELi16ELNS4_4UMMA5MajorE0ELS18_0ELNS17_7ScaleInE0ELS19_0EEEEEENSM_INS5_IJSC_SC_SC_EEENS5_IJSW_SW_SW_EEEEENS5_IJNS4_10UnderscoreES1F_S1F_EEEEENS5_IJNS4_18SM100_TMA_2SM_LOADES1I_EEENS5_IJNS4_14ComposedLayoutINS4_7SwizzleILi2ELi4ELi3EEENS4_18smem_ptr_flag_bitsILi4EEENSM_INS5_IJNSA_ILi8EEESG_EEENS5_IJSG_SC_EEEEEEENSM_INS5_IJNS5_IJNS5_IJSP_SC_EEESS_EEESC_NS5_IJSC_SB_EEEEEENS5_IJNS5_IJNS5_IJSS_SY_EEESX_EEESW_NS5_IJSO_SY_EEEEEEEEEEEvNS4_8identityENS5_IJS1I_NS4_28SM100_TMA_2SM_LOAD_MULTICASTEEEENS5_IJS1T_NSM_INS5_IJNS5_IJNS5_IJSP_SB_EEESS_EEESC_S1W_EEENS5_IJS1Z_SW_NS5_IJSO_NSA_ILi1024EEEEEEEEEEEEEEvS24_EENS_8epilogue10collective18CollectiveEpilogueINS2G_23Sm100TmaWarpSpecializedILi4ELi2ELi64ELb1ELb0EEEJNS5_IJSG_SF_SG_EEENS5_IJNSM_ISG_SC_EENSM_INSA_ILi64EEESC_EEEEENS_10bfloat16_tESL_S2Q_SL_NS2G_6fusion15FusionCallbacksIS2K_NS2R_17LinearCombinationIS2Q_fS2Q_fLNS_15FloatRoundStyleE2EEES2L_S2P_JEEENS4_5SM1004TMEM4LOAD26SM100_TMEM_LOAD_32dp32b64xENS4_13SM90_TMA_LOADENS1K_INS1L_ILi3ELi4ELi3EEENS1N_ILi16EEENSM_INS5_IJS1P_S2N_EEENS5_IJS2N_SC_EEEEEEENS4_39AutoVectorizingCopyWithAssumedAlignmentILi128EEENS4_14SM90_TMA_STOREES37_S39_S39_EEEvvEEEEvNT_6ParamsE --------------------------
	.section	.nv.info._ZN7cutlass13device_kernelINS_4gemm6kernel13GemmUniversalIN4cute5tupleIJiiiiEEENS1_10collective13CollectiveMmaINS1_46MainloopSm100TmaUmmaWarpSpecializedBlockScaledILi8ELi2ELi1ENS5_IJNS4_1CILi2EEENSA_ILi1EEESC_EEEEENS5_IJNSA_ILi256EEESF_NSA_ILi128EEEEEENS5_IJNS_12float_e2m1_tENS_13float_ue4m3_tEEEENS5_IJNS5_IJlSC_lEEENS4_6LayoutINS5_IJNS5_IJNS5_IJNSA_ILi32EEENSA_ILi4EEEEEEiEEENS5_IJNS5_IJNSA_ILi16EEESO_EEEiEEENS5_IJSC_iEEEEEENS5_IJST_NS5_IJNS5_IJNSA_ILi0EEESC_EEENSA_ILi512EEEEEENS5_IJSW_iEEEEEEEEEEESK_S13_NS4_8TiledMMAINS4_8MMA_AtomIJNS4_23SM100_MMA_MXF4_2x1SM_SSISI_SI_fSJ_Li256ELi256ELi16ELNS4_4UMMA5MajorE0ELS18_0ELNS17_7ScaleInE0ELS19_0EEEEEENSM_INS5_IJSC_SC_SC_EEENS5_IJSW_SW_SW_EEEEENS5_IJNS4_10UnderscoreES1F_S1F_EEEEENS5_IJNS4_18SM100_TMA_2SM_LOADES1I_EEENS5_IJNS4_14ComposedLayoutINS4_7SwizzleILi2ELi4ELi3EEENS4_18smem_ptr_flag_bitsILi4EEENSM_INS5_IJNSA_ILi8EEESG_EEENS5_IJSG_SC_EEEEEEENSM_INS5_IJNS5_IJNS5_IJSP_SC_EEESS_EEESC_NS5_IJSC_SB_EEEEEENS5_IJNS5_IJNS5_IJSS_SY_EEESX_EEESW_NS5_IJSO_SY_EEEEEEEEEEEvNS4_8identityENS5_IJS1I_NS4_28SM100_TMA_2SM_LOAD_MULTICASTEEEENS5_IJS1T_NSM_INS5_IJNS5_IJNS5_IJSP_SB_EEESS_EEESC_S1W_EEENS5_IJS1Z_SW_NS5_IJSO_NSA_ILi1024EEEEEEEEEEEEEEvS24_EENS_8epilogue10collective18CollectiveEpilogueINS2G_23Sm100TmaWarpSpecializedILi4ELi2ELi64ELb1ELb0EEEJNS5_IJSG_SF_SG_EEENS5_IJNSM_ISG_SC_EENSM_INSA_ILi64EEESC_EEEEENS_10bfloat16_tESL_S2Q_SL_NS2G_6fusion15FusionCallbacksIS2K_NS2R_17LinearCombinationIS2Q_fS2Q_fLNS_15FloatRoundStyleE2EEES2L_S2P_JEEENS4_5SM1004TMEM4LOAD26SM100_TMEM_LOAD_32dp32b64xENS4_13SM90_TMA_LOADENS1K_INS1L_ILi3ELi4ELi3EEENS1N_ILi16EEENSM_INS5_IJS1P_S2N_EEENS5_IJS2N_SC_EEEEEEENS4_39AutoVectorizingCopyWithAssumedAlignmentILi128EEENS4_14SM90_TMA_STOREES37_S39_S39_EEEvvEEEEvNT_6ParamsE,"",@"SHT_CUDA_INFO"
	.sectionflags	@""
	.align	4


	//----- nvinfo : EIATTR_CUDA_API_VERSION
	.align		4
        /*0000*/ 	.byte	0x04, 0x37
        /*0002*/ 	.short	(.L_31 - .L_30)
.L_30:
        /*0004*/ 	.word	0x00000082


	//----- nvinfo : EIATTR_KPARAM_INFO
	.align		4
.L_31:
        /*0008*/ 	.byte	0x04, 0x17
        /*000a*/ 	.short	(.L_33 - .L_32)
.L_32:
        /*000c*/ 	.word	0x00000000
        /*0010*/ 	.short	0x0000
        /*0012*/ 	.short	0x0000
        /*0014*/ 	.byte	0x00, 0xf0, 0x01, 0x30


	//----- nvinfo : EIATTR_AT_ENTRY_FRAGMENTS
	.align		4
.L_33:
        /*0018*/ 	.byte	0x04, 0x4f
        /*001a*/ 	.short	(.L_35 - .L_34)


	//   ....[0]....
.L_34:
        /*001c*/ 	.word	0x00000007


	//----- nvinfo : EIATTR_RESERVED_SMEM_USED
	.align		4
.L_35:
        /*0020*/ 	.byte	0x01, 0x41
	.zero		2


	//----- nvinfo : EIATTR_SPARSE_MMA_MASK
	.align		4
        /*0024*/ 	.byte	0x03, 0x50
        /*0026*/ 	.short	0x0000


	//----- nvinfo : EIATTR_TCGEN05_2CTA_USED
	.align		4
        /*0028*/ 	.byte	0x01, 0x52
	.zero		2


	//----- nvinfo : EIATTR_MAXREG_COUNT
	.align		4
        /*002c*/ 	.byte	0x03, 0x1b
        /*002e*/ 	.short	0x00ff


	//----- nvinfo : EIATTR_NUM_BARRIERS
	.align		4
        /*0030*/ 	.byte	0x02, 0x4c
        /*0032*/ 	.byte	0x07
	.zero		1


	//----- nvinfo : EIATTR_EXTERNS
	.align		4
        /*0034*/ 	.byte	0x04, 0x0f
        /*0036*/ 	.short	(.L_37 - .L_36)


	//   ....[0]....
	.align		4
.L_36:
        /*0038*/ 	.word	index@(__assertfail)


	//----- nvinfo : EIATTR_MERCURY_ISA_VERSION
	.align		4
.L_37:
        /*003c*/ 	.byte	0x03, 0x5f
        /*003e*/ 	.short	0x0101


	//----- nvinfo : EIATTR_INT_WARP_WIDE_INSTR_OFFSETS
	.align		4
        /*0040*/ 	.byte	0x04, 0x31
        /*0042*/ 	.short	(.L_39 - .L_38)


	//   ....[0]....
.L_38:
        /*0044*/ 	.word	0x00000e10


	//   ....[1]....
        /*0048*/ 	.word	0x00000ec0


	//   ....[2]....
        /*004c*/ 	.word	0x00004a30


	//   ....[3]....
        /*0050*/ 	.word	0x00004a50


	//   ....[4]....
        /*0054*/ 	.word	0x00004a80


	//   ....[5]....
        /*0058*/ 	.word	0x000056a0


	//   ....[6]....
        /*005c*/ 	.word	0x00005720


	//   ....[7]....
        /*0060*/ 	.word	0x00005830


	//   ....[8]....
        /*0064*/ 	.word	0x000058e0


	//   ....[9]....
        /*0068*/ 	.word	0x000059b0


	//   ....[10]....
        /*006c*/ 	.word	0x00005a60


	//   ....[11]....
        /*0070*/ 	.word	0x00005ba0


	//   ....[12]....
        /*0074*/ 	.word	0x00005c40


	//----- nvinfo : EIATTR_COOP_GROUP_MASK_REGIDS
	.align		4
.L_39:
        /*0078*/ 	.byte	0x04, 0x29
        /*007a*/ 	.short	(.L_41 - .L_40)


	//   ....[0]....
.L_40:
        /*007c*/ 	.word	0xffffffff


	//   ....[1]....
        /*0080*/ 	.word	0xffffffff


	//   ....[2]....
        /*0084*/ 	.word	0xffffffff


	//   ....[3]....
        /*0088*/ 	.word	0xffffffff


	//   ....[4]....
        /*008c*/ 	.word	0xffffffff


	//   ....[5]....
        /*0090*/ 	.word	0xffffffff


	//   ....[6]....
        /*0094*/ 	.word	0xffffffff


	//   ....[7]....
        /*0098*/ 	.word	0xffffffff


	//   ....[8]....
        /*009c*/ 	.word	0xffffffff


	//   ....[9]....
        /*00a0*/ 	.word	0xffffffff


	//   ....[10]....
        /*00a4*/ 	.word	0xffffffff


	//   ....[11]....
        /*00a8*/ 	.word	0xffffffff


	//   ....[12]....
        /*00ac*/ 	.word	0xffffffff


	//   ....[13]....
        /*00b0*/ 	.word	0xffffffff


	//----- nvinfo : EIATTR_COOP_GROUP_INSTR_OFFSETS
	.align		4
.L_41:
        /*00b4*/ 	.byte	0x04, 0x28
        /*00b6*/ 	.short	(.L_43 - .L_42)


	//   ....[0]....
.L_42:
        /*00b8*/ 	.word	0x000000a0


	//   ....[1]....
        /*00bc*/ 	.word	0x00000570


	//   ....[2]....
        /*00c0*/ 	.word	0x00000780


	//   ....[3]....
        /*00c4*/ 	.word	0x00000920


	//   ....[4]....
        /*00c8*/ 	.word	0x00000a20


	//   ....[5]....
        /*00cc*/ 	.word	0x00000b90


	//   ....[6]....
        /*00d0*/ 	.word	0x00000cd0


	//   ....[7]....
        /*00d4*/ 	.word	0x00000f30


	//   ....[8]....
        /*00d8*/ 	.word	0x000024c0


	//   ....[9]....
        /*00dc*/ 	.word	0x000035f0


	//   ....[10]....
        /*00e0*/ 	.word	0x00003ae0


	//   ....[11]....
        /*00e4*/ 	.word	0x00003b10


	//   ....[12]....
        /*00e8*/ 	.word	0x00004910


	//   ....[13]....
        /*00ec*/ 	.word	0x00004b40


	//----- nvinfo : EIATTR_VRC_CTA_INIT_COUNT
	.align		4
.L_43:
        /*00f0*/ 	.byte	0x02, 0x4a
        /*00f2*/ 	.byte	0x80
	.zero		1


	//----- nvinfo : EIATTR_SYSCALL_OFFSETS
	.align		4
        /*00f4*/ 	.byte	0x04, 0x46
        /*00f6*/ 	.short	(.L_45 - .L_44)


	//   ....[0]....
.L_44:
        /*00f8*/ 	.word	0x00006930


	//   ....[1]....
        /*00fc*/ 	.word	0x00006a20


	//   ....[2]....
        /*0100*/ 	.word	0x00007440


	//   ....[3]....
        /*0104*/ 	.word	0x00008910


	//   ....[4]....
        /*0108*/ 	.word	0x00009d70


	//   ....[5]....
        /*010c*/ 	.word	0x0000b1b0


	//----- nvinfo : EIATTR_MBARRIER_INSTR_OFFSETS
	.align		4
.L_45:
        /*0110*/ 	.byte	0x04, 0x39
        /*0112*/ 	.short	(.L_47 - .L_46)


	//   ....[0]....
.L_46:
        /*0114*/ 	.word	0x00000670
        /*0118*/ 	.word	0x000000ff
        /*011c*/ 	.word	0x00000000
        /*0120*/ 	.short	0x0100
        /*0122*/ 	.byte	0x04
	.zero		1


	//   ....[1]....
        /*0124*/ 	.word	0x00000680
        /*0128*/ 	.word	0x000000ff
        /*012c*/ 	.word	0x00000040
        /*0130*/ 	.short	0x0100
        /*0132*/ 	.byte	0x04
	.zero		1


	//   ....[2]....
        /*0134*/ 	.word	0x00000690
        /*0138*/ 	.word	0x000000ff
        /*013c*/ 	.word	0x00000008
        /*0140*/ 	.short	0x0100
        /*0142*/ 	.byte	0x04
	.zero		1


	//   ....[3]....
        /*0144*/ 	.word	0x000006a0
        /*0148*/ 	.word	0x000000ff
        /*014c*/ 	.word	0x00000048
        /*0150*/ 	.short	0x0100
        /*0152*/ 	.byte	0x04
	.zero		1


	//   ....[4]....
        /*0154*/ 	.word	0x000006b0
        /*0158*/ 	.word	0x000000ff
        /*015c*/ 	.word	0x00000010
        /*0160*/ 	.short	0x0100
        /*0162*/ 	.byte	0x04
	.zero		1


	//   ....[5]....
        /*0164*/ 	.word	0x000006c0
        /*0168*/ 	.word	0x000000ff
        /*016c*/ 	.word	0x00000050
        /*0170*/ 	.short	0x0100
        /*0172*/ 	.byte	0x04
	.zero		1


	//   ....[6]....
        /*0174*/ 	.word	0x000006d0
        /*0178*/ 	.word	0x000000ff
        /*017c*/ 	.word	0x00000018
        /*0180*/ 	.short	0x0100
        /*0182*/ 	.byte	0x04
	.zero		1


	//   ....[7]....
        /*0184*/ 	.word	0x000006e0
        /*0188*/ 	.word	0x000000ff
        /*018c*/ 	.word	0x00000058
        /*0190*/ 	.short	0x0100
        /*0192*/ 	.byte	0x04
	.zero		1


	//   ....[8]....
        /*0194*/ 	.word	0x000006f0
        /*0198*/ 	.word	0x000000ff
        /*019c*/ 	.word	0x00000020
        /*01a0*/ 	.short	0x0100
        /*01a2*/ 	.byte	0x04
	.zero		1


	//   ....[9]....
        /*01a4*/ 	.word	0x00000700
        /*01a8*/ 	.word	0x000000ff
        /*01ac*/ 	.word	0x00000060
        /*01b0*/ 	.short	0x0100
        /*01b2*/ 	.byte	0x04
	.zero		1


	//   ....[10]....
        /*01b4*/ 	.word	0x00000710
        /*01b8*/ 	.word	0x000000ff
        /*01bc*/ 	.word	0x00000028
        /*01c0*/ 	.short	0x0100
        /*01c2*/ 	.byte	0x04
	.zero		1


	//   ....[11]....
        /*01c4*/ 	.word	0x00000720
        /*01c8*/ 	.word	0x000000ff
        /*01cc*/ 	.word	0x00000068
        /*01d0*/ 	.short	0x0100
        /*01d2*/ 	.byte	0x04
	.zero		1


	//   ....[12]....
        /*01d4*/ 	.word	0x00000730
        /*01d8*/ 	.word	0x000000ff
        /*01dc*/ 	.word	0x00000030
        /*01e0*/ 	.short	0x0100
        /*01e2*/ 	.byte	0x04
	.zero		1


	//   ....[13]....
        /*01e4*/ 	.word	0x00000740
        /*01e8*/ 	.word	0x000000ff
        /*01ec*/ 	.word	0x00000070
        /*01f0*/ 	.short	0x0100
        /*01f2*/ 	.byte	0x04
	.zero		1


	//   ....[14]....
        /*01f4*/ 	.word	0x00000750
        /*01f8*/ 	.word	0x000000ff
        /*01fc*/ 	.word	0x00000038
        /*0200*/ 	.short	0x0100
        /*0202*/ 	.byte	0x04
	.zero		1


	//   ....[15]....
        /*0204*/ 	.word	0x00000760
        /*0208*/ 	.word	0x000000ff
        /*020c*/ 	.word	0x00000078
        /*0210*/ 	.short	0x0100
        /*0212*/ 	.byte	0x04
	.zero		1


	//   ....[16]....
        /*0214*/ 	.word	0x00000890
        /*0218*/ 	.word	0x000000ff
        /*021c*/ 	.word	0x00000080
        /*0220*/ 	.short	0x0100
        /*0222*/ 	.byte	0x04
	.zero		1


	//   ....[17]....
        /*0224*/ 	.word	0x000008a0
        /*0228*/ 	.word	0x000000ff
        /*022c*/ 	.word	0x000000a0
        /*0230*/ 	.short	0x0100
        /*0232*/ 	.byte	0x04
	.zero		1


	//   ....[18]....
        /*0234*/ 	.word	0x000008b0
        /*0238*/ 	.word	0x000000ff
        /*023c*/ 	.word	0x00000088
        /*0240*/ 	.short	0x0100
        /*0242*/ 	.byte	0x04
	.zero		1


	//   ....[19]....
        /*0244*/ 	.word	0x000008c0
        /*0248*/ 	.word	0x000000ff
        /*024c*/ 	.word	0x000000a8
        /*0250*/ 	.short	0x0100
        /*0252*/ 	.byte	0x04
	.zero		1


	//   ....[20]....
        /*0254*/ 	.word	0x000008d0
        /*0258*/ 	.word	0x000000ff
        /*025c*/ 	.word	0x00000090
        /*0260*/ 	.short	0x0100
        /*0262*/ 	.byte	0x04
	.zero		1


	//   ....[21]....
        /*0264*/ 	.word	0x000008e0
        /*0268*/ 	.word	0x000000ff
        /*026c*/ 	.word	0x000000b0
        /*0270*/ 	.short	0x0100
        /*0272*/ 	.byte	0x04
	.zero		1


	//   ....[22]....
        /*0274*/ 	.word	0x000008f0
        /*0278*/ 	.word	0x000000ff
        /*027c*/ 	.word	0x00000098
        /*0280*/ 	.short	0x0100
        /*0282*/ 	.byte	0x04
	.zero		1


	//   ....[23]....
        /*0284*/ 	.word	0x00000900
        /*0288*/ 	.word	0x000000ff
        /*028c*/ 	.word	0x000000b8
        /*0290*/ 	.short	0x0100
        /*0292*/ 	.byte	0x04
	.zero		1


	//   ....[24]....
        /*0294*/ 	.word	0x000009f0
        /*0298*/ 	.word	0x000000ff
        /*029c*/ 	.word	0x000000c0
        /*02a0*/ 	.short	0x0100
        /*02a2*/ 	.byte	0x06
	.zero		1


	//   ....[25]....
        /*02a4*/ 	.word	0x00000a00
        /*02a8*/ 	.word	0x000000ff
        /*02ac*/ 	.word	0x000000c8
        /*02b0*/ 	.short	0x0100
        /*02b2*/ 	.byte	0x06
	.zero		1


	//   ....[26]....
        /*02b4*/ 	.word	0x00000b40
        /*02b8*/ 	.word	0x000000ff
        /*02bc*/ 	.word	0x000000d0
        /*02c0*/ 	.short	0x0100
        /*02c2*/ 	.byte	0x06
	.zero		1


	//   ....[27]....
        /*02c4*/ 	.word	0x00000b50
        /*02c8*/ 	.word	0x000000ff
        /*02cc*/ 	.word	0x000000e0
        /*02d0*/ 	.short	0x0100
        /*02d2*/ 	.byte	0x06
	.zero		1


	//   ....[28]....
        /*02d4*/ 	.word	0x00000b60
        /*02d8*/ 	.word	0x000000ff
        /*02dc*/ 	.word	0x000000d8
        /*02e0*/ 	.short	0x0100
        /*02e2*/ 	.byte	0x06
	.zero		1


	//   ....[29]....
        /*02e4*/ 	.word	0x00000b70
        /*02e8*/ 	.word	0x000000ff
        /*02ec*/ 	.word	0x000000e8
        /*02f0*/ 	.short	0x0100
        /*02f2*/ 	.byte	0x06
	.zero		1


	//   ....[30]....
        /*02f4*/ 	.word	0x00000ca0
        /*02f8*/ 	.word	0x000000ff
        /*02fc*/ 	.word	0x000000f0
        /*0300*/ 	.short	0x0100
        /*0302*/ 	.byte	0x04
	.zero		1


	//   ....[31]....
        /*0304*/ 	.word	0x00000cb0
        /*0308*/ 	.word	0x000000ff
        /*030c*/ 	.word	0x000000f8
        /*0310*/ 	.short	0x0100
        /*0312*/ 	.byte	0x04
	.zero		1


	//   ....[32]....
        /*0314*/ 	.word	0x00000db0
        /*0318*/ 	.word	0x000000ff
        /*031c*/ 	.word	0x00000100
        /*0320*/ 	.short	0x0100
        /*0322*/ 	.byte	0x04
	.zero		1


	//   ....[33]....
        /*0324*/ 	.word	0x00000dc0
        /*0328*/ 	.word	0x000000ff
        /*032c*/ 	.word	0x00000110
        /*0330*/ 	.short	0x0100
        /*0332*/ 	.byte	0x04
	.zero		1


	//   ....[34]....
        /*0334*/ 	.word	0x00000dd0
        /*0338*/ 	.word	0x000000ff
        /*033c*/ 	.word	0x00000108
        /*0340*/ 	.short	0x0100
        /*0342*/ 	.byte	0x04
	.zero		1


	//   ....[35]....
        /*0344*/ 	.word	0x00000de0
        /*0348*/ 	.word	0x000000ff
        /*034c*/ 	.word	0x00000118
        /*0350*/ 	.short	0x0100
        /*0352*/ 	.byte	0x04
	.zero		1


	//   ....[36]....
        /*0354*/ 	.word	0x00000ee0
        /*0358*/ 	.word	0x000000ff
        /*035c*/ 	.word	0x00000120
        /*0360*/ 	.short	0x0100
        /*0362*/ 	.byte	0x06
	.zero		1


	//   ....[37]....
        /*0364*/ 	.word	0x00001a30
        /*0368*/ 	.word	0x00000000
        /*036c*/ 	.word	0x00000110
        /*0370*/ 	.short	0x010a
        /*0372*/ 	.byte	0xff
	.zero		1


	//   ....[38]....
        /*0374*/ 	.word	0x00001a50
        /*0378*/ 	.word	0x00000000
        /*037c*/ 	.word	0x00000100
        /*0380*/ 	.short	0x0101
        /*0382*/ 	.byte	0xff
	.zero		1


	//   ....[39]....
        /*0384*/ 	.word	0x00001b10
        /*0388*/ 	.word	0x000000ff
        /*038c*/ 	.word	0x00000040
        /*0390*/ 	.short	0x010a
        /*0392*/ 	.byte	0x04
	.zero		1


	//   ....[40]....
        /*0394*/ 	.word	0x00001c10
        /*0398*/ 	.word	0x000000ff
        /*039c*/ 	.word	0x00000040
        /*03a0*/ 	.short	0x010a
        /*03a2*/ 	.byte	0x05
	.zero		1


	//   ....[41]....
        /*03a4*/ 	.word	0x00001d70
        /*03a8*/ 	.word	0x000000ff
        /*03ac*/ 	.word	0x00000040
        /*03b0*/ 	.short	0x010a
        /*03b2*/ 	.byte	0x06
	.zero		1


	//   ....[42]....
        /*03b4*/ 	.word	0x00002030
        /*03b8*/ 	.word	0x000000ff
        /*03bc*/ 	.word	0x000000c8
        /*03c0*/ 	.short	0x0101
        /*03c2*/ 	.byte	0x0e
	.zero		1


	//   ....[43]....
        /*03c4*/ 	.word	0x00002050
        /*03c8*/ 	.word	0x000000ff
        /*03cc*/ 	.word	0x00000040
        /*03d0*/ 	.short	0x010a
        /*03d2*/ 	.byte	0x04
	.zero		1


	//   ....[44]....
        /*03d4*/ 	.word	0x000020d0
        /*03d8*/ 	.word	0x000000ff
        /*03dc*/ 	.word	0x00000040
        /*03e0*/ 	.short	0x010a
        /*03e2*/ 	.byte	0x06
	.zero		1


	//   ....[45]....
        /*03e4*/ 	.word	0x00002210
        /*03e8*/ 	.word	0x000000ff
        /*03ec*/ 	.word	0x00000040
        /*03f0*/ 	.short	0x010a
        /*03f2*/ 	.byte	0x04
	.zero		1


	//   ....[46]....
        /*03f4*/ 	.word	0x000024f0
        /*03f8*/ 	.word	0x00000003
        /*03fc*/ 	.word	0x000000d0
        /*0400*/ 	.short	0x010a
        /*0402*/ 	.byte	0xff
	.zero		1


	//   ....[47]....
        /*0404*/ 	.word	0x00002640
        /*0408*/ 	.word	0x00000000
        /*040c*/ 	.word	0x00000000
        /*0410*/ 	.short	0x0101
        /*0412*/ 	.byte	0xff
	.zero		1


	//   ....[48]....
        /*0414*/ 	.word	0x00002c00
        /*0418*/ 	.word	0x000000ff
        /*041c*/ 	.word	0x00000000
        /*0420*/ 	.short	0x010a
        /*0422*/ 	.byte	0x04
	.zero		1


	//   ....[49]....
        /*0424*/ 	.word	0x00002c90
        /*0428*/ 	.word	0x000000ff
        /*042c*/ 	.word	0x00000000
        /*0430*/ 	.short	0x010a
        /*0432*/ 	.byte	0x05
	.zero		1


	//   ....[50]....
        /*0434*/ 	.word	0x00002d20
        /*0438*/ 	.word	0x000000ff
        /*043c*/ 	.word	0x00000000
        /*0440*/ 	.short	0x010a
        /*0442*/ 	.byte	0x05
	.zero		1


	//   ....[51]....
        /*0444*/ 	.word	0x00002db0
        /*0448*/ 	.word	0x000000ff
        /*044c*/ 	.word	0x00000000
        /*0450*/ 	.short	0x010a
        /*0452*/ 	.byte	0x05
	.zero		1


	//   ....[52]....
        /*0454*/ 	.word	0x00002e40
        /*0458*/ 	.word	0x000000ff
        /*045c*/ 	.word	0x00000000
        /*0460*/ 	.short	0x010a
        /*0462*/ 	.byte	0x05
	.zero		1


	//   ....[53]....
        /*0464*/ 	.word	0x00002ed0
        /*0468*/ 	.word	0x000000ff
        /*046c*/ 	.word	0x00000000
        /*0470*/ 	.short	0x010a
        /*0472*/ 	.byte	0x05
	.zero		1


	//   ....[54]....
        /*0474*/ 	.word	0x00002f60
        /*0478*/ 	.word	0x000000ff
        /*047c*/ 	.word	0x00000000
        /*0480*/ 	.short	0x010a
        /*0482*/ 	.byte	0x05
	.zero		1


	//   ....[55]....
        /*0484*/ 	.word	0x00003000
        /*0488*/ 	.word	0x00000000
        /*048c*/ 	.word	0x00000000
        /*0490*/ 	.short	0x010a
        /*0492*/ 	.byte	0xff
	.zero		1


	//   ....[56]....
        /*0494*/ 	.word	0x00003140
        /*0498*/ 	.word	0x00000000
        /*049c*/ 	.word	0x00000100
        /*04a0*/ 	.short	0x010a
        /*04a2*/ 	.byte	0xff
	.zero		1


	//   ....[57]....
        /*04a4*/ 	.word	0x000031b0
        /*04a8*/ 	.word	0x00000004
        /*04ac*/ 	.word	0x00000000
        /*04b0*/ 	.short	0x0101
        /*04b2*/ 	.byte	0xff
	.zero		1


	//   ....[58]....
        /*04b4*/ 	.word	0x000031d0
        /*04b8*/ 	.word	0x000000ff
        /*04bc*/ 	.word	0x000000e0
        /*04c0*/ 	.short	0x010a
        /*04c2*/ 	.byte	0x04
	.zero		1


	//   ....[59]....
        /*04c4*/ 	.word	0x000032f0
        /*04c8*/ 	.word	0x00000000
        /*04cc*/ 	.word	0x000000d0
        /*04d0*/ 	.short	0x010a
        /*04d2*/ 	.byte	0xff
	.zero		1


	//   ....[60]....
        /*04d4*/ 	.word	0x000033f0
        /*04d8*/ 	.word	0x00000000
        /*04dc*/ 	.word	0x00000000
        /*04e0*/ 	.short	0x0101
        /*04e2*/ 	.byte	0xff
	.zero		1


	//   ....[61]....
        /*04e4*/ 	.word	0x00003480
        /*04e8*/ 	.word	0x000000ff
        /*04ec*/ 	.word	0x000000e0
        /*04f0*/ 	.short	0x0106
        /*04f2*/ 	.byte	0x04
	.zero		1


	//   ....[62]....
        /*04f4*/ 	.word	0x000034a0
        /*04f8*/ 	.word	0x000000ff
        /*04fc*/ 	.word	0x000000e0
        /*0500*/ 	.short	0x010a
        /*0502*/ 	.byte	0x04
	.zero		1


	//   ....[63]....
        /*0504*/ 	.word	0x00003530
        /*0508*/ 	.word	0x000000ff
        /*050c*/ 	.word	0x000000e0
        /*0510*/ 	.short	0x0106
        /*0512*/ 	.byte	0x07
	.zero		1


	//   ....[64]....
        /*0514*/ 	.word	0x00003570
        /*0518*/ 	.word	0x00000000
        /*051c*/ 	.word	0x000000e0
        /*0520*/ 	.short	0x010a
        /*0522*/ 	.byte	0xff
	.zero		1


	//   ....[65]....
        /*0524*/ 	.word	0x000037e0
        /*0528*/ 	.word	0x000000ff
        /*052c*/ 	.word	0x00000008
        /*0530*/ 	.short	0x010a
        /*0532*/ 	.byte	0x05
	.zero		1


	//   ....[66]....
        /*0534*/ 	.word	0x00003800
        /*0538*/ 	.word	0x000000ff
        /*053c*/ 	.word	0x00000008
        /*0540*/ 	.short	0x010a
        /*0542*/ 	.byte	0x05
	.zero		1


	//   ....[67]....
        /*0544*/ 	.word	0x00003990
        /*0548*/ 	.word	0x000000ff
        /*054c*/ 	.word	0x00000008
        /*0550*/ 	.short	0x010a
        /*0552*/ 	.byte	0x05
	.zero		1


	//   ....[68]....
        /*0554*/ 	.word	0x000039b0
        /*0558*/ 	.word	0x000000ff
        /*055c*/ 	.word	0x00000008
        /*0560*/ 	.short	0x010a
        /*0562*/ 	.byte	0x05
	.zero		1


	//   ....[69]....
        /*0564*/ 	.word	0x00003a70
        /*0568*/ 	.word	0x000000ff
        /*056c*/ 	.word	0x00000000
        /*0570*/ 	.short	0x0101
        /*0572*/ 	.byte	0x04
	.zero		1


	//   ....[70]....
        /*0574*/ 	.word	0x00003ef0
        /*0578*/ 	.word	0x00000000
        /*057c*/ 	.word	0x000000d0
        /*0580*/ 	.short	0x010a
        /*0582*/ 	.byte	0xff
	.zero		1


	//   ....[71]....
        /*0584*/ 	.word	0x00003fb0
        /*0588*/ 	.word	0x00000000
        /*058c*/ 	.word	0x00000000
        /*0590*/ 	.short	0x0101
        /*0592*/ 	.byte	0xff
	.zero		1


	//   ....[72]....
        /*0594*/ 	.word	0x00004090
        /*0598*/ 	.word	0x000000ff
        /*059c*/ 	.word	0x00000000
        /*05a0*/ 	.short	0x010a
        /*05a2*/ 	.byte	0x12
	.zero		1


	//   ....[73]....
        /*05a4*/ 	.word	0x000040b0
        /*05a8*/ 	.word	0x000000ff
        /*05ac*/ 	.word	0x00000000
        /*05b0*/ 	.short	0x010a
        /*05b2*/ 	.byte	0x12
	.zero		1


	//   ....[74]....
        /*05b4*/ 	.word	0x00004200
        /*05b8*/ 	.word	0x000000ff
        /*05bc*/ 	.word	0x00000000
        /*05c0*/ 	.short	0x010a
        /*05c2*/ 	.byte	0x05
	.zero		1


	//   ....[75]....
        /*05c4*/ 	.word	0x000042c0
        /*05c8*/ 	.word	0x000000ff
        /*05cc*/ 	.word	0x000000f8
        /*05d0*/ 	.short	0x010a
        /*05d2*/ 	.byte	0x1e
	.zero		1


	//   ....[76]....
        /*05d4*/ 	.word	0x00004490
        /*05d8*/ 	.word	0x000000ff
        /*05dc*/ 	.word	0x00000000
        /*05e0*/ 	.short	0x010a
        /*05e2*/ 	.byte	0x07
	.zero		1


	//   ....[77]....
        /*05e4*/ 	.word	0x000045d0
        /*05e8*/ 	.word	0x000000ff
        /*05ec*/ 	.word	0x00000000
        /*05f0*/ 	.short	0x010a
        /*05f2*/ 	.byte	0x04
	.zero		1


	//   ....[78]....
        /*05f4*/ 	.word	0x000048f0
        /*05f8*/ 	.word	0x000000ff
        /*05fc*/ 	.word	0x00000120
        /*0600*/ 	.short	0x010a
        /*0602*/ 	.byte	0x1e
	.zero		1


	//   ....[79]....
        /*0604*/ 	.word	0x00004e50
        /*0608*/ 	.word	0x00000008
        /*060c*/ 	.word	0x000000d0
        /*0610*/ 	.short	0x010a
        /*0612*/ 	.byte	0xff
	.zero		1


	//   ....[80]....
        /*0614*/ 	.word	0x00004fc0
        /*0618*/ 	.word	0x00000000
        /*061c*/ 	.word	0x00000000
        /*0620*/ 	.short	0x0101
        /*0622*/ 	.byte	0xff
	.zero		1


	//   ....[81]....
        /*0624*/ 	.word	0x000054a0
        /*0628*/ 	.word	0x000000ff
        /*062c*/ 	.word	0x000000c8
        /*0630*/ 	.short	0x010a
        /*0632*/ 	.byte	0x15
	.zero		1


	//   ....[82]....
        /*0634*/ 	.word	0x00005630
        /*0638*/ 	.word	0x000000ff
        /*063c*/ 	.word	0x000000a0
        /*0640*/ 	.short	0x010a
        /*0642*/ 	.byte	0x15
	.zero		1


	//   ....[83]....
        /*0644*/ 	.word	0x000057f0
        /*0648*/ 	.word	0x000000ff
        /*064c*/ 	.word	0x00000080
        /*0650*/ 	.short	0x010b
        /*0652*/ 	.byte	0x15
	.zero		1


	//   ....[84]....
        /*0654*/ 	.word	0x00005800
        /*0658*/ 	.word	0x000000ff
        /*065c*/ 	.word	0x00000000
        /*0660*/ 	.short	0x0101
        /*0662*/ 	.byte	0x30
	.zero		1


	//   ....[85]....
        /*0664*/ 	.word	0x00005810
        /*0668*/ 	.word	0x000000ff
        /*066c*/ 	.word	0x000000a8
        /*0670*/ 	.short	0x010a
        /*0672*/ 	.byte	0x15
	.zero		1


	//   ....[86]....
        /*0674*/ 	.word	0x00005970
        /*0678*/ 	.word	0x000000ff
        /*067c*/ 	.word	0x00000088
        /*0680*/ 	.short	0x010b
        /*0682*/ 	.byte	0x15
	.zero		1


	//   ....[87]....
        /*0684*/ 	.word	0x00005980
        /*0688*/ 	.word	0x000000ff
        /*068c*/ 	.word	0x00000000
        /*0690*/ 	.short	0x0101
        /*0692*/ 	.byte	0x2f
	.zero		1


	//   ....[88]....
        /*0694*/ 	.word	0x00005990
        /*0698*/ 	.word	0x000000ff
        /*069c*/ 	.word	0x000000b0
        /*06a0*/ 	.short	0x010a
        /*06a2*/ 	.byte	0x15
	.zero		1


	//   ....[89]....
        /*06a4*/ 	.word	0x00005af0
        /*06a8*/ 	.word	0x000000ff
        /*06ac*/ 	.word	0x00000090
        /*06b0*/ 	.short	0x010b
        /*06b2*/ 	.byte	0x15
	.zero		1


	//   ....[90]....
        /*06b4*/ 	.word	0x00005b00
        /*06b8*/ 	.word	0x000000ff
        /*06bc*/ 	.word	0x00000000
        /*06c0*/ 	.short	0x0101
        /*06c2*/ 	.byte	0x2e
	.zero		1


	//   ....[91]....
        /*06c4*/ 	.word	0x00005b10
        /*06c8*/ 	.word	0x000000ff
        /*06cc*/ 	.word	0x000000b8
        /*06d0*/ 	.short	0x010a
        /*06d2*/ 	.byte	0x15
	.zero		1


	//   ....[92]....
        /*06d4*/ 	.word	0x00005d80
        /*06d8*/ 	.word	0x000000ff
        /*06dc*/ 	.word	0x00000098
        /*06e0*/ 	.short	0x010b
        /*06e2*/ 	.byte	0x15
	.zero		1


	//   ....[93]....
        /*06e4*/ 	.word	0x00005d90
        /*06e8*/ 	.word	0x000000ff
        /*06ec*/ 	.word	0x00000000
        /*06f0*/ 	.short	0x0101
        /*06f2*/ 	.byte	0x2d
	.zero		1


	//   ....[94]....
        /*06f4*/ 	.word	0x00005dc0
        /*06f8*/ 	.word	0x000000ff
        /*06fc*/ 	.word	0x000000a0
        /*0700*/ 	.short	0x010a
        /*0702*/ 	.byte	0x15
	.zero		1


	//   ....[95]....
        /*0704*/ 	.word	0x00005de0
        /*0708*/ 	.word	0x000000ff
        /*070c*/ 	.word	0x000000a8
        /*0710*/ 	.short	0x010a
        /*0712*/ 	.byte	0x15
	.zero		1


	//   ....[96]....
        /*0714*/ 	.word	0x00005e00
        /*0718*/ 	.word	0x000000ff
        /*071c*/ 	.word	0x000000b0
        /*0720*/ 	.short	0x010a
        /*0722*/ 	.byte	0x15
	.zero		1


	//   ....[97]....
        /*0724*/ 	.word	0x00005e40
        /*0728*/ 	.word	0x00000000
        /*072c*/ 	.word	0x000000b8
        /*0730*/ 	.short	0x010a
        /*0732*/ 	.byte	0xff
	.zero		1


	//   ....[98]....
        /*0734*/ 	.word	0x000061c0
        /*0738*/ 	.word	0x00000008
        /*073c*/ 	.word	0x000000d0
        /*0740*/ 	.short	0x010a
        /*0742*/ 	.byte	0xff
	.zero		1


	//   ....[99]....
        /*0744*/ 	.word	0x00006340
        /*0748*/ 	.word	0x00000000
        /*074c*/ 	.word	0x00000000
        /*0750*/ 	.short	0x0101
        /*0752*/ 	.byte	0xff
	.zero		1


	//   ....[100]....
        /*0754*/ 	.word	0x00006f20
        /*0758*/ 	.word	0x000000ff
        /*075c*/ 	.word	0x00000080
        /*0760*/ 	.short	0x010a
        /*0762*/ 	.byte	0x2e
	.zero		1


	//   ....[101]....
        /*0764*/ 	.word	0x00007020
        /*0768*/ 	.word	0x000000ff
        /*076c*/ 	.word	0x000000f0
        /*0770*/ 	.short	0x010a
        /*0772*/ 	.byte	0x2e
	.zero		1


	//   ....[102]....
        /*0774*/ 	.word	0x000071e0
        /*0778*/ 	.word	0x000000ff
        /*077c*/ 	.word	0x00000080
        /*0780*/ 	.short	0x010a
        /*0782*/ 	.byte	0x2e
	.zero		1


	//   ....[103]....
        /*0784*/ 	.word	0x00007320
        /*0788*/ 	.word	0x000000ff
        /*078c*/ 	.word	0x000000f0
        /*0790*/ 	.short	0x010a
        /*0792*/ 	.byte	0x2e
	.zero		1


	//   ....[104]....
        /*0794*/ 	.word	0x00007510
        /*0798*/ 	.word	0x000000ff
        /*079c*/ 	.word	0x00000000
        /*07a0*/ 	.short	0x0101
        /*07a2*/ 	.byte	0x05
	.zero		1


	//   ....[105]....
        /*07a4*/ 	.word	0x00008580
        /*07a8*/ 	.word	0x00000000
        /*07ac*/ 	.word	0x00000000
        /*07b0*/ 	.short	0x0101
        /*07b2*/ 	.byte	0xff
	.zero		1


	//   ....[106]....
        /*07b4*/ 	.word	0x00008590
        /*07b8*/ 	.word	0x00000003
        /*07bc*/ 	.word	0x00000080
        /*07c0*/ 	.short	0x010a
        /*07c2*/ 	.byte	0xff
	.zero		1


	//   ....[107]....
        /*07c4*/ 	.word	0x000086a0
        /*07c8*/ 	.word	0x00000003
        /*07cc*/ 	.word	0x00000080
        /*07d0*/ 	.short	0x010a
        /*07d2*/ 	.byte	0xff
	.zero		1


	//   ....[108]....
        /*07d4*/ 	.word	0x000099f0
        /*07d8*/ 	.word	0x00000000
        /*07dc*/ 	.word	0x00000000
        /*07e0*/ 	.short	0x0101
        /*07e2*/ 	.byte	0xff
	.zero		1


	//   ....[109]....
        /*07e4*/ 	.word	0x00009a30
        /*07e8*/ 	.word	0x0000005f
        /*07ec*/ 	.word	0x00000080
        /*07f0*/ 	.short	0x010a
        /*07f2*/ 	.byte	0xff
	.zero		1


	//   ....[110]....
        /*07f4*/ 	.word	0x00009b00
        /*07f8*/ 	.word	0x0000005f
        /*07fc*/ 	.word	0x00000080
        /*0800*/ 	.short	0x010a
        /*0802*/ 	.byte	0xff
	.zero		1


	//   ....[111]....
        /*0804*/ 	.word	0x0000ae50
        /*0808*/ 	.word	0x00000000
        /*080c*/ 	.word	0x00000000
        /*0810*/ 	.short	0x0101
        /*0812*/ 	.byte	0xff
	.zero		1


	//   ....[112]....
        /*0814*/ 	.word	0x0000ae70
        /*0818*/ 	.word	0x00000010
        /*081c*/ 	.word	0x00000080
        /*0820*/ 	.short	0x010a
        /*0822*/ 	.byte	0xff
	.zero		1


	//   ....[113]....
        /*0824*/ 	.word	0x0000af40
        /*0828*/ 	.word	0x00000010
        /*082c*/ 	.word	0x00000080
        /*0830*/ 	.short	0x010a
        /*0832*/ 	.byte	0xff
	.zero		1


	//   ....[114]....
        /*0834*/ 	.word	0x0000c280
        /*0838*/ 	.word	0x00000000
        /*083c*/ 	.word	0x00000000
        /*0840*/ 	.short	0x0101
        /*0842*/ 	.byte	0xff
	.zero		1


	//   ....[115]....
        /*0844*/ 	.word	0x0000c3d0
        /*0848*/ 	.word	0x000000ff
        /*084c*/ 	.word	0x00000000
        /*0850*/ 	.short	0x0101
        /*0852*/ 	.byte	0x04
	.zero		1


	//   ....[116]....
        /*0854*/ 	.word	0x0000c3e0
        /*0858*/ 	.word	0x000000ff
        /*085c*/ 	.word	0x00000120
        /*0860*/ 	.short	0x0101
        /*0862*/ 	.byte	0x2e
	.zero		1


	//   ....[117]....
        /*0864*/ 	.word	0x0000c570
        /*0868*/ 	.word	0x000000ff
        /*086c*/ 	.word	0x00000000
        /*0870*/ 	.short	0x0101
        /*0872*/ 	.byte	0x04
	.zero		1


	//   ....[118]....
        /*0874*/ 	.word	0x0000c590
        /*0878*/ 	.word	0x00000000
        /*087c*/ 	.word	0x00000110
        /*0880*/ 	.short	0x010a
        /*0882*/ 	.byte	0xff
	.zero		1


	//   ....[119]....
        /*0884*/ 	.word	0x0000c5f0
        /*0888*/ 	.word	0x00000000
        /*088c*/ 	.word	0x00000040
        /*0890*/ 	.short	0x010a
        /*0892*/ 	.byte	0xff
	.zero		1


	//   ....[120]....
        /*0894*/ 	.word	0x0000c650
        /*0898*/ 	.word	0x00000000
        /*089c*/ 	.word	0x00000040
        /*08a0*/ 	.short	0x010a
        /*08a2*/ 	.byte	0xff
	.zero		1


	//   ....[121]....
        /*08a4*/ 	.word	0x0000c6a0
        /*08a8*/ 	.word	0x00000003
        /*08ac*/ 	.word	0x000000d0
        /*08b0*/ 	.short	0x010a
        /*08b2*/ 	.byte	0xff
	.zero		1


	//   ....[122]....
        /*08b4*/ 	.word	0x0000c700
        /*08b8*/ 	.word	0x00000000
        /*08bc*/ 	.word	0x00000000
        /*08c0*/ 	.short	0x010a
        /*08c2*/ 	.byte	0xff
	.zero		1


	//   ....[123]....
        /*08c4*/ 	.word	0x0000c760
        /*08c8*/ 	.word	0x00000000
        /*08cc*/ 	.word	0x00000000
        /*08d0*/ 	.short	0x010a
        /*08d2*/ 	.byte	0xff
	.zero		1


	//   ....[124]....
        /*08d4*/ 	.word	0x0000c7c0
        /*08d8*/ 	.word	0x00000000
        /*08dc*/ 	.word	0x00000000
        /*08e0*/ 	.short	0x010a
        /*08e2*/ 	.byte	0xff
	.zero		1


	//   ....[125]....
        /*08e4*/ 	.word	0x0000c820
        /*08e8*/ 	.word	0x00000000
        /*08ec*/ 	.word	0x00000000
        /*08f0*/ 	.short	0x010a
        /*08f2*/ 	.byte	0xff
	.zero		1


	//   ....[126]....
        /*08f4*/ 	.word	0x0000c880
        /*08f8*/ 	.word	0x00000000
        /*08fc*/ 	.word	0x00000000
        /*0900*/ 	.short	0x010a
        /*0902*/ 	.byte	0xff
	.zero		1


	//   ....[127]....
        /*0904*/ 	.word	0x0000c8e0
        /*0908*/ 	.word	0x00000000
        /*090c*/ 	.word	0x00000000
        /*0910*/ 	.short	0x010a
        /*0912*/ 	.byte	0xff
	.zero		1


	//   ....[128]....
        /*0914*/ 	.word	0x0000c940
        /*0918*/ 	.word	0x00000000
        /*091c*/ 	.word	0x00000000
        /*0920*/ 	.short	0x010a
        /*0922*/ 	.byte	0xff
	.zero		1


	//   ....[129]....
        /*0924*/ 	.word	0x0000c990
        /*0928*/ 	.word	0x00000000
        /*092c*/ 	.word	0x00000100
        /*0930*/ 	.short	0x010a
        /*0932*/ 	.byte	0xff
	.zero		1


	//   ....[130]....
        /*0934*/ 	.word	0x0000c9f0
        /*0938*/ 	.word	0x00000000
        /*093c*/ 	.word	0x000000e0
        /*0940*/ 	.short	0x010a
        /*0942*/ 	.byte	0xff
	.zero		1


	//   ....[131]....
        /*0944*/ 	.word	0x0000ca40
        /*0948*/ 	.word	0x00000000
        /*094c*/ 	.word	0x000000d0
        /*0950*/ 	.short	0x010a
        /*0952*/ 	.byte	0xff
	.zero		1


	//   ....[132]....
        /*0954*/ 	.word	0x0000caa0
        /*0958*/ 	.word	0x00000000
        /*095c*/ 	.word	0x000000e0
        /*0960*/ 	.short	0x010a
        /*0962*/ 	.byte	0xff
	.zero		1


	//   ....[133]....
        /*0964*/ 	.word	0x0000cb00
        /*0968*/ 	.word	0x00000005
        /*096c*/ 	.word	0x00000008
        /*0970*/ 	.short	0x010a
        /*0972*/ 	.byte	0xff
	.zero		1


	//   ....[134]....
        /*0974*/ 	.word	0x0000cbe0
        /*0978*/ 	.word	0x00000003
        /*097c*/ 	.word	0x00000008
        /*0980*/ 	.short	0x010a
        /*0982*/ 	.byte	0xff
	.zero		1


	//   ....[135]....
        /*0984*/ 	.word	0x0000cc30
        /*0988*/ 	.word	0x00000000
        /*098c*/ 	.word	0x000000d0
        /*0990*/ 	.short	0x010a
        /*0992*/ 	.byte	0xff
	.zero		1


	//   ....[136]....
        /*0994*/ 	.word	0x0000cc90
        /*0998*/ 	.word	0x00000000
        /*099c*/ 	.word	0x00000000
        /*09a0*/ 	.short	0x010a
        /*09a2*/ 	.byte	0xff
	.zero		1


	//   ....[137]....
        /*09a4*/ 	.word	0x0000ccf0
        /*09a8*/ 	.word	0x00000000
        /*09ac*/ 	.word	0x000000f8
        /*09b0*/ 	.short	0x010a
        /*09b2*/ 	.byte	0xff
	.zero		1


	//   ....[138]....
        /*09b4*/ 	.word	0x0000cd50
        /*09b8*/ 	.word	0x00000000
        /*09bc*/ 	.word	0x00000000
        /*09c0*/ 	.short	0x010a
        /*09c2*/ 	.byte	0xff
	.zero		1


	//   ....[139]....
        /*09c4*/ 	.word	0x0000cdb0
        /*09c8*/ 	.word	0x00000000
        /*09cc*/ 	.word	0x00000120
        /*09d0*/ 	.short	0x010a
        /*09d2*/ 	.byte	0xff
	.zero		1


	//   ....[140]....
        /*09d4*/ 	.word	0x0000ce00
        /*09d8*/ 	.word	0x00000008
        /*09dc*/ 	.word	0x000000d0
        /*09e0*/ 	.short	0x010a
        /*09e2*/ 	.byte	0xff
	.zero		1


	//   ....[141]....
        /*09e4*/ 	.word	0x0000ce60
        /*09e8*/ 	.word	0x00000000
        /*09ec*/ 	.word	0x000000c8
        /*09f0*/ 	.short	0x010a
        /*09f2*/ 	.byte	0xff
	.zero		1


	//   ....[142]....
        /*09f4*/ 	.word	0x0000cec0
        /*09f8*/ 	.word	0x00000005
        /*09fc*/ 	.word	0x000000a0
        /*0a00*/ 	.short	0x010a
        /*0a02*/ 	.byte	0xff
	.zero		1


	//   ....[143]....
        /*0a04*/ 	.word	0x0000cf20
        /*0a08*/ 	.word	0x00000005
        /*0a0c*/ 	.word	0x000000a8
        /*0a10*/ 	.short	0x010a
        /*0a12*/ 	.byte	0xff
	.zero		1


	//   ....[144]....
        /*0a14*/ 	.word	0x0000cf80
        /*0a18*/ 	.word	0x00000005
        /*0a1c*/ 	.word	0x000000b0
        /*0a20*/ 	.short	0x010a
        /*0a22*/ 	.byte	0xff
	.zero		1


	//   ....[145]....
        /*0a24*/ 	.word	0x0000cfe0
        /*0a28*/ 	.word	0x00000005
        /*0a2c*/ 	.word	0x000000b8
        /*0a30*/ 	.short	0x010a
        /*0a32*/ 	.byte	0xff
	.zero		1


	//   ....[146]....
        /*0a34*/ 	.word	0x0000d040
        /*0a38*/ 	.word	0x00000000
        /*0a3c*/ 	.word	0x000000a0
        /*0a40*/ 	.short	0x010a
        /*0a42*/ 	.byte	0xff
	.zero		1


	//   ....[147]....
        /*0a44*/ 	.word	0x0000d0a0
        /*0a48*/ 	.word	0x00000000
        /*0a4c*/ 	.word	0x000000a8
        /*0a50*/ 	.short	0x010a
        /*0a52*/ 	.byte	0xff
	.zero		1


	//   ....[148]....
        /*0a54*/ 	.word	0x0000d100
        /*0a58*/ 	.word	0x00000000
        /*0a5c*/ 	.word	0x000000b0
        /*0a60*/ 	.short	0x010a
        /*0a62*/ 	.byte	0xff
	.zero		1


	//   ....[149]....
        /*0a64*/ 	.word	0x0000d150
        /*0a68*/ 	.word	0x00000008
        /*0a6c*/ 	.word	0x000000d0
        /*0a70*/ 	.short	0x010a
        /*0a72*/ 	.byte	0xff
	.zero		1


	//   ....[150]....
        /*0a74*/ 	.word	0x0000d1b0
        /*0a78*/ 	.word	0x00000003
        /*0a7c*/ 	.word	0x00000080
        /*0a80*/ 	.short	0x010a
        /*0a82*/ 	.byte	0xff
	.zero		1


	//   ....[151]....
        /*0a84*/ 	.word	0x0000d210
        /*0a88*/ 	.word	0x00000003
        /*0a8c*/ 	.word	0x000000f0
        /*0a90*/ 	.short	0x010a
        /*0a92*/ 	.byte	0xff
	.zero		1


	//   ....[152]....
        /*0a94*/ 	.word	0x0000d260
        /*0a98*/ 	.word	0x00000003
        /*0a9c*/ 	.word	0x00000080
        /*0aa0*/ 	.short	0x010a
        /*0aa2*/ 	.byte	0xff
	.zero		1


	//   ....[153]....
        /*0aa4*/ 	.word	0x0000d2b0
        /*0aa8*/ 	.word	0x0000005f
        /*0aac*/ 	.word	0x00000080
        /*0ab0*/ 	.short	0x010a
        /*0ab2*/ 	.byte	0xff
	.zero		1


	//   ....[154]....
        /*0ab4*/ 	.word	0x0000d300
        /*0ab8*/ 	.word	0x00000010
        /*0abc*/ 	.word	0x00000080
        /*0ac0*/ 	.short	0x010a
        /*0ac2*/ 	.byte	0xff
	.zero		1


	//----- nvinfo : EIATTR_NUM_MBARRIERS
	.align		4
.L_47:
        /*0ac4*/ 	.byte	0x03, 0x38
        /*0ac6*/ 	.short	0x0025


	//----- nvinfo : EIATTR_EXIT_INSTR_OFFSETS
	.align		4
        /*0ac8*/ 	.byte	0x04, 0x1c
        /*0aca*/ 	.short	(.L_49 - .L_48)


	//   ....[0]....
.L_48:
        /*0acc*/ 	.word	0x00003030


	//   ....[1]....
        /*0ad0*/ 	.word	0x00003540


	//   ....[2]....
        /*0ad4*/ 	.word	0x000035a0


	//   ....[3]....
        /*0ad8*/ 	.word	0x00004b50


	//   ....[4]....
        /*0adc*/ 	.word	0x00005e70


	//   ....[5]....
        /*0ae0*/ 	.word	0x00005eb0


	//   ....[6]....
        /*0ae4*/ 	.word	0x0000c450


	//   ....[7]....
        /*0ae8*/ 	.word	0x0000c4d0


	//   ....[8]....
        /*0aec*/ 	.word	0x0000c500


	//   ....[9]....
        /*0af0*/ 	.word	0x0000c580


	//----- nvinfo : EIATTR_MAX_THREADS
	.align		4
.L_49:
        /*0af4*/ 	.byte	0x04, 0x05
        /*0af6*/ 	.short	(.L_51 - .L_50)
.L_50:
        /*0af8*/ 	.word	0x00000100
        /*0afc*/ 	.word	0x00000001
        /*0b00*/ 	.word	0x00000001


	//----- nvinfo : EIATTR_CRS_STACK_SIZE
	.align		4
.L_51:
        /*0b04*/ 	.byte	0x04, 0x1e
        /*0b06*/ 	.short	(.L_53 - .L_52)
.L_52:
        /*0b08*/ 	.word	0x00000000


	//----- nvinfo : EIATTR_CBANK_PARAM_SIZE
	.align		4
.L_53:
        /*0b0c*/ 	.byte	0x03, 0x19
        /*0b0e*/ 	.short	0x0c00


	//----- nvinfo : EIATTR_PARAM_CBANK
	.align		4
        /*0b10*/ 	.byte	0x04, 0x0a
        /*0b12*/ 	.short	(.L_55 - .L_54)
	.align		4
.L_54:
        /*0b14*/ 	.word	index@(.nv.constant0._ZN7cutlass13device_kernelINS_4gemm6kernel13GemmUniversalIN4cute5tupleIJiiiiEEENS1_10collective13CollectiveMmaINS1_46MainloopSm100TmaUmmaWarpSpecializedBlockScaledILi8ELi2ELi1ENS5_IJNS4_1CILi2EEENSA_ILi1EEESC_EEEEENS5_IJNSA_ILi256EEESF_NSA_ILi128EEEEEENS5_IJNS_12float_e2m1_tENS_13float_ue4m3_tEEEENS5_IJNS5_IJlSC_lEEENS4_6LayoutINS5_IJNS5_IJNS5_IJNSA_ILi32EEENSA_ILi4EEEEEEiEEENS5_IJNS5_IJNSA_ILi16EEESO_EEEiEEENS5_IJSC_iEEEEEENS5_IJST_NS5_IJNS5_IJNSA_ILi0EEESC_EEENSA_ILi512EEEEEENS5_IJSW_iEEEEEEEEEEESK_S13_NS4_8TiledMMAINS4_8MMA_AtomIJNS4_23SM100_MMA_MXF4_2x1SM_SSISI_SI_fSJ_Li256ELi256ELi16ELNS4_4UMMA5MajorE0ELS18_0ELNS17_7ScaleInE0ELS19_0EEEEEENSM_INS5_IJSC_SC_SC_EEENS5_IJSW_SW_SW_EEEEENS5_IJNS4_10UnderscoreES1F_S1F_EEEEENS5_IJNS4_18SM100_TMA_2SM_LOADES1I_EEENS5_IJNS4_14ComposedLayoutINS4_7SwizzleILi2ELi4ELi3EEENS4_18smem_ptr_flag_bitsILi4EEENSM_INS5_IJNSA_ILi8EEESG_EEENS5_IJSG_SC_EEEEEEENSM_INS5_IJNS5_IJNS5_IJSP_SC_EEESS_EEESC_NS5_IJSC_SB_EEEEEENS5_IJNS5_IJNS5_IJSS_SY_EEESX_EEESW_NS5_IJSO_SY_EEEEEEEEEEEvNS4_8identityENS5_IJS1I_NS4_28SM100_TMA_2SM_LOAD_MULTICASTEEEENS5_IJS1T_NSM_INS5_IJNS5_IJNS5_IJSP_SB_EEESS_EEESC_S1W_EEENS5_IJS1Z_SW_NS5_IJSO_NSA_ILi1024EEEEEEEEEEEEEEvS24_EENS_8epilogue10collective18CollectiveEpilogueINS2G_23Sm100TmaWarpSpecializedILi4ELi2ELi64ELb1ELb0EEEJNS5_IJSG_SF_SG_EEENS5_IJNSM_ISG_SC_EENSM_INSA_ILi64EEESC_EEEEENS_10bfloat16_tESL_S2Q_SL_NS2G_6fusion15FusionCallbacksIS2K_NS2R_17LinearCombinationIS2Q_fS2Q_fLNS_15FloatRoundStyleE2EEES2L_S2P_JEEENS4_5SM1004TMEM4LOAD26SM100_TMEM_LOAD_32dp32b64xENS4_13SM90_TMA_LOADENS1K_INS1L_ILi3ELi4ELi3EEENS1N_ILi16EEENSM_INS5_IJS1P_S2N_EEENS5_IJS2N_SC_EEEEEEENS4_39AutoVectorizingCopyWithAssumedAlignmentILi128EEENS4_14SM90_TMA_STOREES37_S39_S39_EEEvvEEEEvNT_6ParamsE)
        /*0b18*/ 	.short	0x0380
        /*0b1a*/ 	.short	0x0c00


	//----- nvinfo : EIATTR_SW_WAR
	.align		4
.L_55:
        /*0b1c*/ 	.byte	0x04, 0x36
        /*0b1e*/ 	.short	(.L_57 - .L_56)
.L_56:
        /*0b20*/ 	.word	0x00000008
.L_57:


//--------------------- .nv.callgraph             --------------------------
	.section	.nv.callgraph,"",@"SHT_CUDA_CALLGRAPH"
	.align	4
	.sectionentsize	8
	.align		4
        /*0000*/ 	.word	0x00000000
	.align		4
        /*0004*/ 	.word	0xffffffff
	.align		4
        /*0008*/ 	.word	index@(_ZN7cutlass13device_kernelINS_4gemm6kernel13GemmUniversalIN4cute5tupleIJiiiiEEENS1_10collective13CollectiveMmaINS1_46MainloopSm100TmaUmmaWarpSpecializedBlockScaledILi8ELi2ELi1ENS5_IJNS4_1CILi2EEENSA_ILi1EEESC_EEEEENS5_IJNSA_ILi256EEESF_NSA_ILi128EEEEEENS5_IJNS_12float_e2m1_tENS_13float_ue4m3_tEEEENS5_IJNS5_IJlSC_lEEENS4_6LayoutINS5_IJNS5_IJNS5_IJNSA_ILi32EEENSA_ILi4EEEEEEiEEENS5_IJNS5_IJNSA_ILi16EEESO_EEEiEEENS5_IJSC_iEEEEEENS5_IJST_NS5_IJNS5_IJNSA_ILi0EEESC_EEENSA_ILi512EEEEEENS5_IJSW_iEEEEEEEEEEESK_S13_NS4_8TiledMMAINS4_8MMA_AtomIJNS4_23SM100_MMA_MXF4_2x1SM_SSISI_SI_fSJ_Li256ELi256ELi16ELNS4_4UMMA5MajorE0ELS18_0ELNS17_7ScaleInE0ELS19_0EEEEEENSM_INS5_IJSC_SC_SC_EEENS5_IJSW_SW_SW_EEEEENS5_IJNS4_10UnderscoreES1F_S1F_EEEEENS5_IJNS4_18SM100_TMA_2SM_LOADES1I_EEENS5_IJNS4_14ComposedLayoutINS4_7SwizzleILi2ELi4ELi3EEENS4_18smem_ptr_flag_bitsILi4EEENSM_INS5_IJNSA_ILi8EEESG_EEENS5_IJSG_SC_EEEEEEENSM_INS5_IJNS5_IJNS5_IJSP_SC_EEESS_EEESC_NS5_IJSC_SB_EEEEEENS5_IJNS5_IJNS5_IJSS_SY_EEESX_EEESW_NS5_IJSO_SY_EEEEEEEEEEEvNS4_8identityENS5_IJS1I_NS4_28SM100_TMA_2SM_LOAD_MULTICASTEEEENS5_IJS1T_NSM_INS5_IJNS5_IJNS5_IJSP_SB_EEESS_EEESC_S1W_EEENS5_IJS1Z_SW_NS5_IJSO_NSA_ILi1024EEEEEEEEEEEEEEvS24_EENS_8epilogue10collective18CollectiveEpilogueINS2G_23Sm100TmaWarpSpecializedILi4ELi2ELi64ELb1ELb0EEEJNS5_IJSG_SF_SG_EEENS5_IJNSM_ISG_SC_EENSM_INSA_ILi64EEESC_EEEEENS_10bfloat16_tESL_S2Q_SL_NS2G_6fusion15FusionCallbacksIS2K_NS2R_17LinearCombinationIS2Q_fS2Q_fLNS_15FloatRoundStyleE2EEES2L_S2P_JEEENS4_5SM1004TMEM4LOAD26SM100_TMEM_LOAD_32dp32b64xENS4_13SM90_TMA_LOADENS1K_INS1L_ILi3ELi4ELi3EEENS1N_ILi16EEENSM_INS5_IJS1P_S2N_EEENS5_IJS2N_SC_EEEEEEENS4_39AutoVectorizingCopyWithAssumedAlignmentILi128EEENS4_14SM90_TMA_STOREES37_S39_S39_EEEvvEEEEvNT_6ParamsE)
	.align		4
        /*000c*/ 	.word	index@(__assertfail)
	.align		4
        /*0010*/ 	.word	0x00000000
	.align		4
        /*0014*/ 	.word	0xfffffffe
	.align		4
        /*0018*/ 	.word	0x00000000
	.align		4
        /*001c*/ 	.word	0xfffffffd
	.align		4
        /*0020*/ 	.word	0x00000000
	.align		4
        /*0024*/ 	.word	0xfffffffc


//--------------------- .nv.constant4             --------------------------
	.section	.nv.constant4,"a",@progbits
	.align	8
	.align		8
.nv.constant4:
        /*0000*/ 	.dword	__assertfail
	.align		8
        /*0008*/ 	.dword	__unnamed_1
	.align		8
        /*0010*/ 	.dword	__unnamed_2
	.align		8
        /*0018*/ 	.dword	_ZN40_INTERNAL_532ab74e_4_k_cu_ee51e7cd_357384cuda3std3__45__cpo5beginE
	.align		8
        /*0020*/ 	.dword	_ZN40_INTERNAL_532ab74e_4_k_cu_ee51e7cd_357384cuda3std3__45__cpo3endE
	.align		8
        /*0028*/ 	.dword	_ZN40_INTERNAL_532ab74e_4_k_cu_ee51e7cd_357384cuda3std3__45__cpo6cbeginE
	.align		8
        /*0030*/ 	.dword	_ZN40_INTERNAL_532ab74e_4_k_cu_ee51e7cd_357384cuda3std3__45__cpo4cendE
	.align		8
        /*0038*/ 	.dword	_ZN40_INTERNAL_532ab74e_4_k_cu_ee51e7cd_357384cuda3std3__442_GLOBAL__N__532ab74e_4_k_cu_ee51e7cd_357386ignoreE
	.align		8
        /*0040*/ 	.dword	_ZN40_INTERNAL_532ab74e_4_k_cu_ee51e7cd_357384cuda3std3__419piecewise_constructE
	.align		8
        /*0048*/ 	.dword	_ZN40_INTERNAL_532ab74e_4_k_cu_ee51e7cd_357384cuda3std3__48in_placeE
	.align		8
        /*0050*/ 	.dword	_ZN40_INTERNAL_532ab74e_4_k_cu_ee51e7cd_357384cuda3std6ranges3__45__cpo4swapE
	.align		8
        /*0058*/ 	.dword	_ZN40_INTERNAL_532ab74e_4_k_cu_ee51e7cd_357384cuda3std6ranges3__45__cpo9iter_moveE
	.align		8
        /*0060*/ 	.dword	_ZN40_INTERNAL_532ab74e_4_k_cu_ee51e7cd_357384cute7productE
	.align		8
        /*0068*/ 	.dword	_ZN40_INTERNAL_532ab74e_4_k_cu_ee51e7cd_357384cute1_E
	.align		8
        /*0070*/ 	.dword	$str$25
	.align		8
        /*0078*/ 	.dword	$str$26
	.align		8
        /*0080*/ 	.dword	$str$29
	.align		8
        /*0088*/ 	.dword	$str$30


//--------------------- .text._ZN7cutlass13device_kernelINS_4gemm6kernel13GemmUniversalIN4cute5tupleIJiiiiEEENS1_10collective13CollectiveMmaINS1_46MainloopSm100TmaUmmaWarpSpecializedBlockScaledILi8ELi2ELi1ENS5_IJNS4_1CILi2EEENSA_ILi1EEESC_EEEEENS5_IJNSA_ILi256EEESF_NSA_ILi128EEEEEENS5_IJNS_12float_e2m1_tENS_13float_ue4m3_tEEEENS5_IJNS5_IJlSC_lEEENS4_6LayoutINS5_IJNS5_IJNS5_IJNSA_ILi32EEENSA_ILi4EEEEEEiEEENS5_IJNS5_IJNSA_ILi16EEESO_EEEiEEENS5_IJSC_iEEEEEENS5_IJST_NS5_IJNS5_IJNSA_ILi0EEESC_EEENSA_ILi512EEEEEENS5_IJSW_iEEEEEEEEEEESK_S13_NS4_8TiledMMAINS4_8MMA_AtomIJNS4_23SM100_MMA_MXF4_2x1SM_SSISI_SI_fSJ_Li256ELi256ELi16ELNS4_4UMMA5MajorE0ELS18_0ELNS17_7ScaleInE0ELS19_0EEEEEENSM_INS5_IJSC_SC_SC_EEENS5_IJSW_SW_SW_EEEEENS5_IJNS4_10UnderscoreES1F_S1F_EEEEENS5_IJNS4_18SM100_TMA_2SM_LOADES1I_EEENS5_IJNS4_14ComposedLayoutINS4_7SwizzleILi2ELi4ELi3EEENS4_18smem_ptr_flag_bitsILi4EEENSM_INS5_IJNSA_ILi8EEESG_EEENS5_IJSG_SC_EEEEEEENSM_INS5_IJNS5_IJNS5_IJSP_SC_EEESS_EEESC_NS5_IJSC_SB_EEEEEENS5_IJNS5_IJNS5_IJSS_SY_EEESX_EEESW_NS5_IJSO_SY_EEEEEEEEEEEvNS4_8identityENS5_IJS1I_NS4_28SM100_TMA_2SM_LOAD_MULTICASTEEEENS5_IJS1T_NSM_INS5_IJNS5_IJNS5_IJSP_SB_EEESS_EEESC_S1W_EEENS5_IJS1Z_SW_NS5_IJSO_NSA_ILi1024EEEEEEEEEEEEEEvS24_EENS_8epilogue10collective18CollectiveEpilogueINS2G_23Sm100TmaWarpSpecializedILi4ELi2ELi64ELb1ELb0EEEJNS5_IJSG_SF_SG_EEENS5_IJNSM_ISG_SC_EENSM_INSA_ILi64EEESC_EEEEENS_10bfloat16_tESL_S2Q_SL_NS2G_6fusion15FusionCallbacksIS2K_NS2R_17LinearCombinationIS2Q_fS2Q_fLNS_15FloatRoundStyleE2EEES2L_S2P_JEEENS4_5SM1004TMEM4LOAD26SM100_TMEM_LOAD_32dp32b64xENS4_13SM90_TMA_LOADENS1K_INS1L_ILi3ELi4ELi3EEENS1N_ILi16EEENSM_INS5_IJS1P_S2N_EEENS5_IJS2N_SC_EEEEEEENS4_39AutoVectorizingCopyWithAssumedAlignmentILi128EEENS4_14SM90_TMA_STOREES37_S39_S39_EEEvvEEEEvNT_6ParamsE --------------------------
	.section	.text._ZN7cutlass13device_kernelINS_4gemm6kernel13GemmUniversalIN4cute5tupleIJiiiiEEENS1_10collective13CollectiveMmaINS1_46MainloopSm100TmaUmmaWarpSpecializedBlockScaledILi8ELi2ELi1ENS5_IJNS4_1CILi2EEENSA_ILi1EEESC_EEEEENS5_IJNSA_ILi256EEESF_NSA_ILi128EEEEEENS5_IJNS_12float_e2m1_tENS_13float_ue4m3_tEEEENS5_IJNS5_IJlSC_lEEENS4_6LayoutINS5_IJNS5_IJNS5_IJNSA_ILi32EEENSA_ILi4EEEEEEiEEENS5_IJNS5_IJNSA_ILi16EEESO_EEEiEEENS5_IJSC_iEEEEEENS5_IJST_NS5_IJNS5_IJNSA_ILi0EEESC_EEENSA_ILi512EEEEEENS5_IJSW_iEEEEEEEEEEESK_S13_NS4_8TiledMMAINS4_8MMA_AtomIJNS4_23SM100_MMA_MXF4_2x1SM_SSISI_SI_fSJ_Li256ELi256ELi16ELNS4_4UMMA5MajorE0ELS18_0ELNS17_7ScaleInE0ELS19_0EEEEEENSM_INS5_IJSC_SC_SC_EEENS5_IJSW_SW_SW_EEEEENS5_IJNS4_10UnderscoreES1F_S1F_EEEEENS5_IJNS4_18SM100_TMA_2SM_LOADES1I_EEENS5_IJNS4_14ComposedLayoutINS4_7SwizzleILi2ELi4ELi3EEENS4_18smem_ptr_flag_bitsILi4EEENSM_INS5_IJNSA_ILi8EEESG_EEENS5_IJSG_SC_EEEEEEENSM_INS5_IJNS5_IJNS5_IJSP_SC_EEESS_EEESC_NS5_IJSC_SB_EEEEEENS5_IJNS5_IJNS5_IJSS_SY_EEESX_EEESW_NS5_IJSO_SY_EEEEEEEEEEEvNS4_8identityENS5_IJS1I_NS4_28SM100_TMA_2SM_LOAD_MULTICASTEEEENS5_IJS1T_NSM_INS5_IJNS5_IJNS5_IJSP_SB_EEESS_EEESC_S1W_EEENS5_IJS1Z_SW_NS5_IJSO_NSA_ILi1024EEEEEEEEEEEEEEvS24_EENS_8epilogue10collective18CollectiveEpilogueINS2G_23Sm100TmaWarpSpecializedILi4ELi2ELi64ELb1ELb0EEEJNS5_IJSG_SF_SG_EEENS5_IJNSM_ISG_SC_EENSM_INSA_ILi64EEESC_EEEEENS_10bfloat16_tESL_S2Q_SL_NS2G_6fusion15FusionCallbacksIS2K_NS2R_17LinearCombinationIS2Q_fS2Q_fLNS_15FloatRoundStyleE2EEES2L_S2P_JEEENS4_5SM1004TMEM4LOAD26SM100_TMEM_LOAD_32dp32b64xENS4_13SM90_TMA_LOADENS1K_INS1L_ILi3ELi4ELi3EEENS1N_ILi16EEENSM_INS5_IJS1P_S2N_EEENS5_IJS2N_SC_EEEEEEENS4_39AutoVectorizingCopyWithAssumedAlignmentILi128EEENS4_14SM90_TMA_STOREES37_S39_S39_EEEvvEEEEvNT_6ParamsE,"ax",@progbits
	.align	128
.text._ZN7cutlass13device_kernelINS_4gemm6kernel13GemmUniversalIN4cute5tupleIJiiiiEEENS1_10collective13CollectiveMmaINS1_46MainloopSm100TmaUmmaWarpSpecializedBlockScaledILi8ELi2ELi1ENS5_IJNS4_1CILi2EEENSA_ILi1EEESC_EEEEENS5_IJNSA_ILi256EEESF_NSA_ILi128EEEEEENS5_IJNS_12float_e2m1_tENS_13float_ue4m3_tEEEENS5_IJNS5_IJlSC_lEEENS4_6LayoutINS5_IJNS5_IJNS5_IJNSA_ILi32EEENSA_ILi4EEEEEEiEEENS5_IJNS5_IJNSA_ILi16EEESO_EEEiEEENS5_IJSC_iEEEEEENS5_IJST_NS5_IJNS5_IJNSA_ILi0EEESC_EEENSA_ILi512EEEEEENS5_IJSW_iEEEEEEEEEEESK_S13_NS4_8TiledMMAINS4_8MMA_AtomIJNS4_23SM100_MMA_MXF4_2x1SM_SSISI_SI_fSJ_Li256ELi256ELi16ELNS4_4UMMA5MajorE0ELS18_0ELNS17_7ScaleInE0ELS19_0EEEEEENSM_INS5_IJSC_SC_SC_EEENS5_IJSW_SW_SW_EEEEENS5_IJNS4_10UnderscoreES1F_S1F_EEEEENS5_IJNS4_18SM100_TMA_2SM_LOADES1I_EEENS5_IJNS4_14ComposedLayoutINS4_7SwizzleILi2ELi4ELi3EEENS4_18smem_ptr_flag_bitsILi4EEENSM_INS5_IJNSA_ILi8EEESG_EEENS5_IJSG_SC_EEEEEEENSM_INS5_IJNS5_IJNS5_IJSP_SC_EEESS_EEESC_NS5_IJSC_SB_EEEEEENS5_IJNS5_IJNS5_IJSS_SY_EEESX_EEESW_NS5_IJSO_SY_EEEEEEEEEEEvNS4_8identityENS5_IJS1I_NS4_28SM100_TMA_2SM_LOAD_MULTICASTEEEENS5_IJS1T_NSM_INS5_IJNS5_IJNS5_IJSP_SB_EEESS_EEESC_S1W_EEENS5_IJS1Z_SW_NS5_IJSO_NSA_ILi1024EEEEEEEEEEEEEEvS24_EENS_8epilogue10collective18CollectiveEpilogueINS2G_23Sm100TmaWarpSpecializedILi4ELi2ELi64ELb1ELb0EEEJNS5_IJSG_SF_SG_EEENS5_IJNSM_ISG_SC_EENSM_INSA_ILi64EEESC_EEEEENS_10bfloat16_tESL_S2Q_SL_NS2G_6fusion15FusionCallbacksIS2K_NS2R_17LinearCombinationIS2Q_fS2Q_fLNS_15FloatRoundStyleE2EEES2L_S2P_JEEENS4_5SM1004TMEM4LOAD26SM100_TMEM_LOAD_32dp32b64xENS4_13SM90_TMA_LOADENS1K_INS1L_ILi3ELi4ELi3EEENS1N_ILi16EEENSM_INS5_IJS1P_S2N_EEENS5_IJS2N_SC_EEEEEEENS4_39AutoVectorizingCopyWithAssumedAlignmentILi128EEENS4_14SM90_TMA_STOREES37_S39_S39_EEEvvEEEEvNT_6ParamsE:
        .type           _ZN7cutlass13device_kernelINS_4gemm6kernel13GemmUniversalIN4cute5tupleIJiiiiEEENS1_10collective13CollectiveMmaINS1_46MainloopSm100TmaUmmaWarpSpecializedBlockScaledILi8ELi2ELi1ENS5_IJNS4_1CILi2EEENSA_ILi1EEESC_EEEEENS5_IJNSA_ILi256EEESF_NSA_ILi128EEEEEENS5_IJNS_12float_e2m1_tENS_13float_ue4m3_tEEEENS5_IJNS5_IJlSC_lEEENS4_6LayoutINS5_IJNS5_IJNS5_IJNSA_ILi32EEENSA_ILi4EEEEEEiEEENS5_IJNS5_IJNSA_ILi16EEESO_EEEiEEENS5_IJSC_iEEEEEENS5_IJST_NS5_IJNS5_IJNSA_ILi0EEESC_EEENSA_ILi512EEEEEENS5_IJSW_iEEEEEEEEEEESK_S13_NS4_8TiledMMAINS4_8MMA_AtomIJNS4_23SM100_MMA_MXF4_2x1SM_SSISI_SI_fSJ_Li256ELi256ELi16ELNS4_4UMMA5MajorE0ELS18_0ELNS17_7ScaleInE0ELS19_0EEEEEENSM_INS5_IJSC_SC_SC_EEENS5_IJSW_SW_SW_EEEEENS5_IJNS4_10UnderscoreES1F_S1F_EEEEENS5_IJNS4_18SM100_TMA_2SM_LOADES1I_EEENS5_IJNS4_14ComposedLayoutINS4_7SwizzleILi2ELi4ELi3EEENS4_18smem_ptr_flag_bitsILi4EEENSM_INS5_IJNSA_ILi8EEESG_EEENS5_IJSG_SC_EEEEEEENSM_INS5_IJNS5_IJNS5_IJSP_SC_EEESS_EEESC_NS5_IJSC_SB_EEEEEENS5_IJNS5_IJNS5_IJSS_SY_EEESX_EEESW_NS5_IJSO_SY_EEEEEEEEEEEvNS4_8identityENS5_IJS1I_NS4_28SM100_TMA_2SM_LOAD_MULTICASTEEEENS5_IJS1T_NSM_INS5_IJNS5_IJNS5_IJSP_SB_EEESS_EEESC_S1W_EEENS5_IJS1Z_SW_NS5_IJSO_NSA_ILi1024EEEEEEEEEEEEEEvS24_EENS_8epilogue10collective18CollectiveEpilogueINS2G_23Sm100TmaWarpSpecializedILi4ELi2ELi64ELb1ELb0EEEJNS5_IJSG_SF_SG_EEENS5_IJNSM_ISG_SC_EENSM_INSA_ILi64EEESC_EEEEENS_10bfloat16_tESL_S2Q_SL_NS2G_6fusion15FusionCallbacksIS2K_NS2R_17LinearCombinationIS2Q_fS2Q_fLNS_15FloatRoundStyleE2EEES2L_S2P_JEEENS4_5SM1004TMEM4LOAD26SM100_TMEM_LOAD_32dp32b64xENS4_13SM90_TMA_LOADENS1K_INS1L_ILi3ELi4ELi3EEENS1N_ILi16EEENSM_INS5_IJS1P_S2N_EEENS5_IJS2N_SC_EEEEEEENS4_39AutoVectorizingCopyWithAssumedAlignmentILi128EEENS4_14SM90_TMA_STOREES37_S39_S39_EEEvvEEEEvNT_6ParamsE,@function
        .size           _ZN7cutlass13device_kernelINS_4gemm6kernel13GemmUniversalIN4cute5tupleIJiiiiEEENS1_10collective13CollectiveMmaINS1_46MainloopSm100TmaUmmaWarpSpecializedBlockScaledILi8ELi2ELi1ENS5_IJNS4_1CILi2EEENSA_ILi1EEESC_EEEEENS5_IJNSA_ILi256EEESF_NSA_ILi128EEEEEENS5_IJNS_12float_e2m1_tENS_13float_ue4m3_tEEEENS5_IJNS5_IJlSC_lEEENS4_6LayoutINS5_IJNS5_IJNS5_IJNSA_ILi32EEENSA_ILi4EEEEEEiEEENS5_IJNS5_IJNSA_ILi16EEESO_EEEiEEENS5_IJSC_iEEEEEENS5_IJST_NS5_IJNS5_IJNSA_ILi0EEESC_EEENSA_ILi512EEEEEENS5_IJSW_iEEEEEEEEEEESK_S13_NS4_8TiledMMAINS4_8MMA_AtomIJNS4_23SM100_MMA_MXF4_2x1SM_SSISI_SI_fSJ_Li256ELi256ELi16ELNS4_4UMMA5MajorE0ELS18_0ELNS17_7ScaleInE0ELS19_0EEEEEENSM_INS5_IJSC_SC_SC_EEENS5_IJSW_SW_SW_EEEEENS5_IJNS4_10UnderscoreES1F_S1F_EEEEENS5_IJNS4_18SM100_TMA_2SM_LOADES1I_EEENS5_IJNS4_14ComposedLayoutINS4_7SwizzleILi2ELi4ELi3EEENS4_18smem_ptr_flag_bitsILi4EEENSM_INS5_IJNSA_ILi8EEESG_EEENS5_IJSG_SC_EEEEEEENSM_INS5_IJNS5_IJNS5_IJSP_SC_EEESS_EEESC_NS5_IJSC_SB_EEEEEENS5_IJNS5_IJNS5_IJSS_SY_EEESX_EEESW_NS5_IJSO_SY_EEEEEEEEEEEvNS4_8identityENS5_IJS1I_NS4_28SM100_TMA_2SM_LOAD_MULTICASTEEEENS5_IJS1T_NSM_INS5_IJNS5_IJNS5_IJSP_SB_EEESS_EEESC_S1W_EEENS5_IJS1Z_SW_NS5_IJSO_NSA_ILi1024EEEEEEEEEEEEEEvS24_EENS_8epilogue10collective18CollectiveEpilogueINS2G_23Sm100TmaWarpSpecializedILi4ELi2ELi64ELb1ELb0EEEJNS5_IJSG_SF_SG_EEENS5_IJNSM_ISG_SC_EENSM_INSA_ILi64EEESC_EEEEENS_10bfloat16_tESL_S2Q_SL_NS2G_6fusion15FusionCallbacksIS2K_NS2R_17LinearCombinationIS2Q_fS2Q_fLNS_15FloatRoundStyleE2EEES2L_S2P_JEEENS4_5SM1004TMEM4LOAD26SM100_TMEM_LOAD_32dp32b64xENS4_13SM90_TMA_LOADENS1K_INS1L_ILi3ELi4ELi3EEENS1N_ILi16EEENSM_INS5_IJS1P_S2N_EEENS5_IJS2N_SC_EEEEEEENS4_39AutoVectorizingCopyWithAssumedAlignmentILi128EEENS4_14SM90_TMA_STOREES37_S39_S39_EEEvvEEEEvNT_6ParamsE,(.L_x_206 - _ZN7cutlass13device_kernelINS_4gemm6kernel13GemmUniversalIN4cute5tupleIJiiiiEEENS1_10collective13CollectiveMmaINS1_46MainloopSm100TmaUmmaWarpSpecializedBlockScaledILi8ELi2ELi1ENS5_IJNS4_1CILi2EEENSA_ILi1EEESC_EEEEENS5_IJNSA_ILi256EEESF_NSA_ILi128EEEEEENS5_IJNS_12float_e2m1_tENS_13float_ue4m3_tEEEENS5_IJNS5_IJlSC_lEEENS4_6LayoutINS5_IJNS5_IJNS5_IJNSA_ILi32EEENSA_ILi4EEEEEEiEEENS5_IJNS5_IJNSA_ILi16EEESO_EEEiEEENS5_IJSC_iEEEEEENS5_IJST_NS5_IJNS5_IJNSA_ILi0EEESC_EEENSA_ILi512EEEEEENS5_IJSW_iEEEEEEEEEEESK_S13_NS4_8TiledMMAINS4_8MMA_AtomIJNS4_23SM100_MMA_MXF4_2x1SM_SSISI_SI_fSJ_Li256ELi256ELi16ELNS4_4UMMA5MajorE0ELS18_0ELNS17_7ScaleInE0ELS19_0EEEEEENSM_INS5_IJSC_SC_SC_EEENS5_IJSW_SW_SW_EEEEENS5_IJNS4_10UnderscoreES1F_S1F_EEEEENS5_IJNS4_18SM100_TMA_2SM_LOADES1I_EEENS5_IJNS4_14ComposedLayoutINS4_7SwizzleILi2ELi4ELi3EEENS4_18smem_ptr_flag_bitsILi4EEENSM_INS5_IJNSA_ILi8EEESG_EEENS5_IJSG_SC_EEEEEEENSM_INS5_IJNS5_IJNS5_IJSP_SC_EEESS_EEESC_NS5_IJSC_SB_EEEEEENS5_IJNS5_IJNS5_IJSS_SY_EEESX_EEESW_NS5_IJSO_SY_EEEEEEEEEEEvNS4_8identityENS5_IJS1I_NS4_28SM100_TMA_2SM_LOAD_MULTICASTEEEENS5_IJS1T_NSM_INS5_IJNS5_IJNS5_IJSP_SB_EEESS_EEESC_S1W_EEENS5_IJS1Z_SW_NS5_IJSO_NSA_ILi1024EEEEEEEEEEEEEEvS24_EENS_8epilogue10collective18CollectiveEpilogueINS2G_23Sm100TmaWarpSpecializedILi4ELi2ELi64ELb1ELb0EEEJNS5_IJSG_SF_SG_EEENS5_IJNSM_ISG_SC_EENSM_INSA_ILi64EEESC_EEEEENS_10bfloat16_tESL_S2Q_SL_NS2G_6fusion15FusionCallbacksIS2K_NS2R_17LinearCombinationIS2Q_fS2Q_fLNS_15FloatRoundStyleE2EEES2L_S2P_JEEENS4_5SM1004TMEM4LOAD26SM100_TMEM_LOAD_32dp32b64xENS4_13SM90_TMA_LOADENS1K_INS1L_ILi3ELi4ELi3EEENS1N_ILi16EEENSM_INS5_IJS1P_S2N_EEENS5_IJS2N_SC_EEEEEEENS4_39AutoVectorizingCopyWithAssumedAlignmentILi128EEENS4_14SM90_TMA_STOREES37_S39_S39_EEEvvEEEEvNT_6ParamsE)
        .other          _ZN7cutlass13device_kernelINS_4gemm6kernel13GemmUniversalIN4cute5tupleIJiiiiEEENS1_10collective13CollectiveMmaINS1_46MainloopSm100TmaUmmaWarpSpecializedBlockScaledILi8ELi2ELi1ENS5_IJNS4_1CILi2EEENSA_ILi1EEESC_EEEEENS5_IJNSA_ILi256EEESF_NSA_ILi128EEEEEENS5_IJNS_12float_e2m1_tENS_13float_ue4m3_tEEEENS5_IJNS5_IJlSC_lEEENS4_6LayoutINS5_IJNS5_IJNS5_IJNSA_ILi32EEENSA_ILi4EEEEEEiEEENS5_IJNS5_IJNSA_ILi16EEESO_EEEiEEENS5_IJSC_iEEEEEENS5_IJST_NS5_IJNS5_IJNSA_ILi0EEESC_EEENSA_ILi512EEEEEENS5_IJSW_iEEEEEEEEEEESK_S13_NS4_8TiledMMAINS4_8MMA_AtomIJNS4_23SM100_MMA_MXF4_2x1SM_SSISI_SI_fSJ_Li256ELi256ELi16ELNS4_4UMMA5MajorE0ELS18_0ELNS17_7ScaleInE0ELS19_0EEEEEENSM_INS5_IJSC_SC_SC_EEENS5_IJSW_SW_SW_EEEEENS5_IJNS4_10UnderscoreES1F_S1F_EEEEENS5_IJNS4_18SM100_TMA_2SM_LOADES1I_EEENS5_IJNS4_14ComposedLayoutINS4_7SwizzleILi2ELi4ELi3EEENS4_18smem_ptr_flag_bitsILi4EEENSM_INS5_IJNSA_ILi8EEESG_EEENS5_IJSG_SC_EEEEEEENSM_INS5_IJNS5_IJNS5_IJSP_SC_EEESS_EEESC_NS5_IJSC_SB_EEEEEENS5_IJNS5_IJNS5_IJSS_SY_EEESX_EEESW_NS5_IJSO_SY_EEEEEEEEEEEvNS4_8identityENS5_IJS1I_NS4_28SM100_TMA_2SM_LOAD_MULTICASTEEEENS5_IJS1T_NSM_INS5_IJNS5_IJNS5_IJSP_SB_EEESS_EEESC_S1W_EEENS5_IJS1Z_SW_NS5_IJSO_NSA_ILi1024EEEEEEEEEEEEEEvS24_EENS_8epilogue10collective18CollectiveEpilogueINS2G_23Sm100TmaWarpSpecializedILi4ELi2ELi64ELb1ELb0EEEJNS5_IJSG_SF_SG_EEENS5_IJNSM_ISG_SC_EENSM_INSA_ILi64EEESC_EEEEENS_10bfloat16_tESL_S2Q_SL_NS2G_6fusion15FusionCallbacksIS2K_NS2R_17LinearCombinationIS2Q_fS2Q_fLNS_15FloatRoundStyleE2EEES2L_S2P_JEEENS4_5SM1004TMEM4LOAD26SM100_TMEM_LOAD_32dp32b64xENS4_13SM90_TMA_LOADENS1K_INS1L_ILi3ELi4ELi3EEENS1N_ILi16EEENSM_INS5_IJS1P_S2N_EEENS5_IJS2N_SC_EEEEEEENS4_39AutoVectorizingCopyWithAssumedAlignmentILi128EEENS4_14SM90_TMA_STOREES37_S39_S39_EEEvvEEEEvNT_6ParamsE,@"STO_CUDA_ENTRY STV_DEFAULT"
_ZN7cutlass13device_kernelINS_4gemm6kernel13GemmUniversalIN4cute5tupleIJiiiiEEENS1_10collective13CollectiveMmaINS1_46MainloopSm100TmaUmmaWarpSpecializedBlockScaledILi8ELi2ELi1ENS5_IJNS4_1CILi2EEENSA_ILi1EEESC_EEEEENS5_IJNSA_ILi256EEESF_NSA_ILi128EEEEEENS5_IJNS_12float_e2m1_tENS_13float_ue4m3_tEEEENS5_IJNS5_IJlSC_lEEENS4_6LayoutINS5_IJNS5_IJNS5_IJNSA_ILi32EEENSA_ILi4EEEEEEiEEENS5_IJNS5_IJNSA_ILi16EEESO_EEEiEEENS5_IJSC_iEEEEEENS5_IJST_NS5_IJNS5_IJNSA_ILi0EEESC_EEENSA_ILi512EEEEEENS5_IJSW_iEEEEEEEEEEESK_S13_NS4_8TiledMMAINS4_8MMA_AtomIJNS4_23SM100_MMA_MXF4_2x1SM_SSISI_SI_fSJ_Li256ELi256ELi16ELNS4_4UMMA5MajorE0ELS18_0ELNS17_7ScaleInE0ELS19_0EEEEEENSM_INS5_IJSC_SC_SC_EEENS5_IJSW_SW_SW_EEEEENS5_IJNS4_10UnderscoreES1F_S1F_EEEEENS5_IJNS4_18SM100_TMA_2SM_LOADES1I_EEENS5_IJNS4_14ComposedLayoutINS4_7SwizzleILi2ELi4ELi3EEENS4_18smem_ptr_flag_bitsILi4EEENSM_INS5_IJNSA_ILi8EEESG_EEENS5_IJSG_SC_EEEEEEENSM_INS5_IJNS5_IJNS5_IJSP_SC_EEESS_EEESC_NS5_IJSC_SB_EEEEEENS5_IJNS5_IJNS5_IJSS_SY_EEESX_EEESW_NS5_IJSO_SY_EEEEEEEEEEEvNS4_8identityENS5_IJS1I_NS4_28SM100_TMA_2SM_LOAD_MULTICASTEEEENS5_IJS1T_NSM_INS5_IJNS5_IJNS5_IJSP_SB_EEESS_EEESC_S1W_EEENS5_IJS1Z_SW_NS5_IJSO_NSA_ILi1024EEEEEEEEEEEEEEvS24_EENS_8epilogue10collective18CollectiveEpilogueINS2G_23Sm100TmaWarpSpecializedILi4ELi2ELi64ELb1ELb0EEEJNS5_IJSG_SF_SG_EEENS5_IJNSM_ISG_SC_EENSM_INSA_ILi64EEESC_EEEEENS_10bfloat16_tESL_S2Q_SL_NS2G_6fusion15FusionCallbacksIS2K_NS2R_17LinearCombinationIS2Q_fS2Q_fLNS_15FloatRoundStyleE2EEES2L_S2P_JEEENS4_5SM1004TMEM4LOAD26SM100_TMEM_LOAD_32dp32b64xENS4_13SM90_TMA_LOADENS1K_INS1L_ILi3ELi4ELi3EEENS1N_ILi16EEENSM_INS5_IJS1P_S2N_EEENS5_IJS2N_SC_EEEEEEENS4_39AutoVectorizingCopyWithAssumedAlignmentILi128EEENS4_14SM90_TMA_STOREES37_S39_S39_EEEvvEEEEvNT_6ParamsE:
[----:B------:R-:W1:Y:S01]  /*0000*/  LDC R1, c[0x0][0x37c] ;  /* 0x0000df00ff017b82 */ /* 0x000e620000000800 */
[----:B------:R-:W2:Y:S01]  /*0010*/  S2R R152, SR_TID.X ;  /* 0x0000000000987919 */ /* 0x000ea20000002100 */
[----:B------:R-:W3:Y:S06]  /*0020*/  LDCU.64 UR12, c[0x0][0xc90] ;  /* 0x00019200ff0c77ac */ /* 0x000eec0008000a00 */
[----:B------:R-:W4:Y:S01]  /*0030*/  S2UR UR4, SR_CgaCtaId ;  /* 0x00000000000479c3 */ /* 0x000f220000008800 */
[----:B------:R-:W-:Y:S02]  /*0040*/  PRMT R139, RZ, 0x7610, R139 ;  /* 0x00007610ff8b7816 */ /* 0x000fe4000000008b */
[----:B------:R-:W-:Y:S01]  /*0050*/  ELECT P1, URZ, PT ;  /* 0x0000000000ff782f */ /* 0x000fe20003820000 */
[----:B---3--:R-:W-:-:S04]  /*0060*/  UISETP.NE.U32.AND UP0, UPT, UR12, URZ, UPT ;  /* 0x000000ff0c00728c */ /* 0x008fc8000bf05070 */
[----:B------:R-:W-:Y:S02]  /*0070*/  UISETP.NE.AND.EX UP0, UPT, UR13, URZ, UPT, UP0 ;  /* 0x000000ff0d00728c */ /* 0x000fe4000bf05300 */
[----:B----4-:R-:W-:Y:S01]  /*0080*/  ULOP3.LUT UR22, UR4, 0x1, URZ, 0xc0, !UPT ;  /* 0x0000000104167892 */ /* 0x010fe2000f8ec0ff */
[----:B--2---:R-:W-:-:S05]  /*0090*/  SHF.R.U32.HI R140, RZ, 0x5, R152 ;  /* 0x00000005ff8c7819 */ /* 0x004fca0000011698 */
[----:B------:R-:W2:Y:S02]  /*00a0*/  SHFL.IDX PT, R0, R140, RZ, 0x1f ;  /* 0x00001fff8c007589 */ /* 0x000ea400000e0000 */
[----:B--2---:R-:W-:Y:S01]  /*00b0*/  R2UR UR18, R0 ;  /* 0x00000000001272ca */ /* 0x004fe200000e0000 */
[----:B-1----:R-:W-:-:S14]  /*00c0*/  BRA.U UP0, `(.L_x_0) ;  /* 0x0000000100307547 */ /* 0x002fdc000b800000 */
[----:B------:R-:W1:Y:S02]  /*00d0*/  LDCU.64 UR4, c[0x0][0xc88] ;  /* 0x00019100ff0477ac */ /* 0x000e640008000a00 */
[----:B-1----:R-:W-:-:S04]  /*00e0*/  UISETP.NE.U32.AND UP0, UPT, UR4, URZ, UPT ;  /* 0x000000ff0400728c */ /* 0x002fc8000bf05070 */
[----:B------:R-:W-:-:S09]  /*00f0*/  UISETP.NE.AND.EX UP0, UPT, UR5, URZ, UPT, UP0 ;  /* 0x000000ff0500728c */ /* 0x000fd2000bf05300 */
[----:B------:R-:W-:Y:S05]  /*0100*/  BRA.U !UP0, `(.L_x_1) ;  /* 0x0000000108147547 */ /* 0x000fea000b800000 */
[----:B------:R-:W1:Y:S01]  /*0110*/  LDC.64 R2, c[0x0][0xc88] ;  /* 0x00032200ff027b82 */ /* 0x000e620000000a00 */
[----:B------:R-:W1:Y:S02]  /*0120*/  LDCU.64 UR4, c[0x0][0x358] ;  /* 0x00006b00ff0477ac */ /* 0x000e640008000a00 */
[----:B-1----:R1:W5:Y:S01]  /*0130*/  LDG.E R71, desc[UR4][R2.64] ;  /* 0x0000000402477981 */ /* 0x002362000c1e1900 */
[----:B------:R-:W-:Y:S01]  /*0140*/  HFMA2 R139, -RZ, RZ, 0, 5.9604644775390625e-08 ;  /* 0x00000001ff8b7431 */ /* 0x000fe200000001ff */
[----:B------:R-:W-:Y:S05]  /*0150*/  BRA `(.L_x_0) ;  /* 0x00000000000c7947 */ /* 0x000fea0003800000 */
.L_x_1:
[----:B------:R-:W1:Y:S01]  /*0160*/  LDCU UR4, c[0x0][0xc80] ;  /* 0x00019000ff0477ac */ /* 0x000e620008000800 */
[----:B------:R-:W-:Y:S01]  /*0170*/  HFMA2 R139, -RZ, RZ, 0, 5.9604644775390625e-08 ;  /* 0x00000001ff8b7431 */ /* 0x000fe200000001ff */
[----:B-1----:R-:W-:-:S07]  /*0180*/  MOV R71, UR4 ;  /* 0x0000000400477c02 */ /* 0x002fce0008000f00 */
.L_x_0:
[----:B------:R-:W2:Y:S02]  /*0190*/  LDCU.64 UR4, c[0x0][0xcb0] ;  /* 0x00019600ff0477ac */ /* 0x000ea40008000a00 */
[----:B--2---:R-:W-:-:S04]  /*01a0*/  UISETP.NE.U32.AND UP0, UPT, UR4, URZ, UPT ;  /* 0x000000ff0400728c */ /* 0x004fc8000bf05070 */
[----:B------:R-:W-:-:S09]  /*01b0*/  UISETP.NE.AND.EX UP0, UPT, UR5, URZ, UPT, UP0 ;  /* 0x000000ff0500728c */ /* 0x000fd2000bf05300 */
[----:B------:R-:W-:Y:S05]  /*01c0*/  BRA.U UP0, `(.L_x_2) ;  /* 0x0000000100287547 */ /* 0x000fea000b800000 */
[----:B------:R-:W2:Y:S02]  /*01d0*/  LDCU.64 UR4, c[0x0][0xca8] ;  /* 0x00019500ff0477ac */ /* 0x000ea40008000a00 */
[----:B--2---:R-:W-:-:S04]  /*01e0*/  UISETP.NE.U32.AND UP0, UPT, UR4, URZ, UPT ;  /* 0x000000ff0400728c */ /* 0x004fc8000bf05070 */
[----:B------:R-:W-:-:S09]  /*01f0*/  UISETP.NE.AND.EX UP0, UPT, UR5, URZ, UPT, UP0 ;  /* 0x000000ff0500728c */ /* 0x000fd2000bf05300 */
[----:B------:R-:W-:Y:S05]  /*0200*/  BRA.U !UP0, `(.L_x_3) ;  /* 0x0000000108107547 */ /* 0x000fea000b800000 */
[----:B------:R-:W2:Y:S01]  /*0210*/  LDC.64 R68, c[0x0][0xca8] ;  /* 0x00032a00ff447b82 */ /* 0x000ea20000000a00 */
[----:B------:R-:W2:Y:S02]  /*0220*/  LDCU.64 UR4, c[0x0][0x358] ;  /* 0x00006b00ff0477ac */ /* 0x000ea40008000a00 */
[----:B--2---:R2:W5:Y:S01]  /*0230*/  LDG.E R68, desc[UR4][R68.64] ;  /* 0x0000000444447981 */ /* 0x004562000c1e1900 */
[----:B------:R-:W-:Y:S05]  /*0240*/  BRA `(.L_x_2) ;  /* 0x0000000000087947 */ /* 0x000fea0003800000 */
.L_x_3:
[----:B------:R-:W2:Y:S02]  /*0250*/  LDCU UR4, c[0x0][0xca0] ;  /* 0x00019400ff0477ac */ /* 0x000ea40008000800 */
[----:B--2---:R-:W-:Y:S02]  /*0260*/  MOV R68, UR4 ;  /* 0x0000000400447c02 */ /* 0x004fe40008000f00 */
.L_x_2:
[----:B------:R-:W-:Y:S01]  /*0270*/  IMAD.U32 R0, RZ, RZ, UR18 ;  /* 0x00000012ff007e24 */ /* 0x000fe2000f8e00ff */
[----:B------:R-:W-:Y:S04]  /*0280*/  BSSY.RECONVERGENT B0, `(.L_x_4) ;  /* 0x0000012000007945 */ /* 0x000fe80003800200 */
[C---:B------:R-:W-:Y:S02]  /*0290*/  ISETP.NE.OR P2, PT, R0.reuse, 0x1, !P1 ;  /* 0x000000010000780c */ /* 0x040fe40004f45670 */
[----:B------:R-:W-:-:S11]  /*02a0*/  ISETP.NE.OR P0, PT, R0, 0x3, !P1 ;  /* 0x000000030000780c */ /* 0x000fd60004f05670 */
[----:B------:R-:W-:Y:S05]  /*02b0*/  @P2 BRA `(.L_x_5) ;  /* 0x0000000000382947 */ /* 0x000fea0003800000 */
[----:B------:R-:W3:Y:S02]  /*02c0*/  LDCU.64 UR4, c[0x0][0x348] ;  /* 0x00006900ff0477ac */ /* 0x000ee40008000a00 */
[----:B---3--:R-:W-:Y:S02]  /*02d0*/  UIADD3 UR10, UP3, UPT, UR4, 0x80, URZ ;  /* 0x00000080040a7890 */ /* 0x008fe4000ff7e0ff */
[----:B------:R-:W-:Y:S02]  /*02e0*/  UIADD3 UR8, UP2, UPT, UR4, 0x180, URZ ;  /* 0x0000018004087890 */ /* 0x000fe4000ff5e0ff */
[----:B------:R-:W-:Y:S02]  /*02f0*/  UIADD3 UR6, UP1, UPT, UR4, 0x280, URZ ;  /* 0x0000028004067890 */ /* 0x000fe4000ff3e0ff */
[----:B------:R-:W-:Y:S02]  /*0300*/  UIADD3 UR4, UP0, UPT, UR4, 0x380, URZ ;  /* 0x0000038004047890 */ /* 0x000fe4000ff1e0ff */
[----:B------:R-:W-:-:S02]  /*0310*/  UIADD3.X UR11, UPT, UPT, URZ, UR5, URZ, UP3, !UPT ;  /* 0x00000005ff0b7290 */ /* 0x000fc40009ffe4ff */
[----:B------:R-:W-:Y:S02]  /*0320*/  UIADD3.X UR9, UPT, UPT, URZ, UR5, URZ, UP2, !UPT ;  /* 0x00000005ff097290 */ /* 0x000fe400097fe4ff */
[----:B------:R-:W-:Y:S02]  /*0330*/  UIADD3.X UR7, UPT, UPT, URZ, UR5, URZ, UP1, !UPT ;  /* 0x00000005ff077290 */ /* 0x000fe40008ffe4ff */
[----:B------:R-:W-:-:S03]  /*0340*/  UIADD3.X UR5, UPT, UPT, URZ, UR5, URZ, UP0, !UPT ;  /* 0x00000005ff057290 */ /* 0x000fc600087fe4ff */
[----:B------:R3:W-:Y:S02]  /*0350*/  UTMACCTL.PF [UR10] ;  /* 0x000000000a0079b9 */ /* 0x0007e40008040000 */
[----:B------:R3:W-:Y:S02]  /*0360*/  UTMACCTL.PF [UR8] ;  /* 0x00000000080079b9 */ /* 0x0007e40008040000 */
[----:B------:R3:W-:Y:S02]  /*0370*/  UTMACCTL.PF [UR6] ;  /* 0x00000000060079b9 */ /* 0x0007e40008040000 */
[----:B------:R3:W-:Y:S02]  /*0380*/  UTMACCTL.PF [UR4] ;  /* 0x00000000040079b9 */ /* 0x0007e40008040000 */
[----:B---3--:R-:W-:Y:S01]  /*0390*/  NOP ;  /* 0x0000000000007918 */ /* 0x008fe20000000000 */
.L_x_5:
[----:B------:R-:W-:Y:S05]  /*03a0*/  BSYNC.RECONVERGENT B0 ;  /* 0x0000000000007941 */ /* 0x000fea0003800200 */
.L_x_4:
[----:B------:R-:W-:Y:S04]  /*03b0*/  BSSY.RECONVERGENT B0, `(.L_x_6) ;  /* 0x000000a000007945 */ /* 0x000fe80003800200 */
[----:B------:R-:W-:Y:S05]  /*03c0*/  @P0 BRA `(.L_x_7) ;  /* 0x0000000000200947 */ /* 0x000fea0003800000 */
[----:B------:R-:W3:Y:S02]  /*03d0*/  LDCU.64 UR4, c[0x0][0x348] ;  /* 0x00006900ff0477ac */ /* 0x000ee40008000a00 */
[----:B---3--:R-:W-:Y:S02]  /*03e0*/  UIADD3 UR6, UP1, UPT, UR4, 0x980, URZ ;  /* 0x0000098004067890 */ /* 0x008fe4000ff3e0ff */
[----:B------:R-:W-:Y:S02]  /*03f0*/  UIADD3 UR4, UP0, UPT, UR4, 0xa80, URZ ;  /* 0x00000a8004047890 */ /* 0x000fe4000ff1e0ff */
[----:B------:R-:W-:Y:S02]  /*0400*/  UIADD3.X UR7, UPT, UPT, URZ, UR5, URZ, UP1, !UPT ;  /* 0x00000005ff077290 */ /* 0x000fe40008ffe4ff */
[----:B------:R-:W-:-:S07]  /*0410*/  UIADD3.X UR5, UPT, UPT, URZ, UR5, URZ, UP0, !UPT ;  /* 0x00000005ff057290 */ /* 0x000fce00087fe4ff */
[----:B------:R3:W-:Y:S02]  /*0420*/  UTMACCTL.PF [UR6] ;  /* 0x00000000060079b9 */ /* 0x0007e40008040000 */
[----:B------:R3:W-:Y:S02]  /*0430*/  UTMACCTL.PF [UR4] ;  /* 0x00000000040079b9 */ /* 0x0007e40008040000 */
[----:B---3--:R-:W-:Y:S01]  /*0440*/  NOP ;  /* 0x0000000000007918 */ /* 0x008fe20000000000 */
.L_x_7:
[----:B------:R-:W-:Y:S05]  /*0450*/  BSYNC.RECONVERGENT B0 ;  /* 0x0000000000007941 */ /* 0x000fea0003800200 */
.L_x_6:
[----:B------:R-:W3:Y:S01]  /*0460*/  LDCU.64 UR4, c[0x0][0xc88] ;  /* 0x00019100ff0477ac */ /* 0x000ee20008000a00 */
[----:B------:R-:W-:Y:S02]  /*0470*/  UISETP.EQ.U32.AND UP2, UPT, UR12, URZ, UPT ;  /* 0x000000ff0c00728c */ /* 0x000fe4000bf42070 */
[----:B------:R-:W-:Y:S02]  /*0480*/  UPLOP3.LUT UP4, UPT, UPT, UPT, UPT, 0x80, 0x8 ;  /* 0x000000000008789c */ /* 0x000fe40003f8f070 */
[----:B---3--:R-:W-:-:S04]  /*0490*/  UISETP.NE.U32.AND UP0, UPT, UR4, URZ, UPT ;  /* 0x000000ff0400728c */ /* 0x008fc8000bf05070 */
[----:B------:R-:W-:-:S04]  /*04a0*/  UISETP.NE.AND.EX UP1, UPT, UR5, URZ, UPT, UP0 ;  /* 0x000000ff0500728c */ /* 0x000fc8000bf25300 */
[----:B------:R-:W-:-:S04]  /*04b0*/  UISETP.EQ.OR.EX UP3, UPT, UR13, URZ, !UP1, UP2 ;  /* 0x000000ff0d00728c */ /* 0x000fc8000cf62720 */
[----:B------:R-:W-:-:S06]  /*04c0*/  UP2UR UR4, UPR, URZ, 0x8 ;  /* 0x00000008ff047883 */ /* 0x000fcc0008000000 */
[----:B------:R-:W-:Y:S01]  /*04d0*/  MOV R143, UR4 ;  /* 0x00000004008f7c02 */ /* 0x000fe20008000f00 */
[----:B------:R-:W-:Y:S06]  /*04e0*/  BRA.U !UP3, `(.L_x_8) ;  /* 0x000000010b207547 */ /* 0x000fec000b800000 */
[----:B------:R-:W-:Y:S01]  /*04f0*/  UISETP.NE.U32.AND UP2, UPT, UR12, URZ, UPT ;  /* 0x000000ff0c00728c */ /* 0x000fe2000bf45070 */
[----:B-----5:R-:W-:Y:S01]  /*0500*/  FSETP.NEU.AND P0, PT, R71, RZ, PT ;  /* 0x000000ff4700720b */ /* 0x020fe20003f0d000 */
[----:B------:R-:W-:Y:S02]  /*0510*/  USEL UR4, URZ, 0xffffffff, UP1 ;  /* 0xffffffffff047887 */ /* 0x000fe40008800000 */
[----:B------:R-:W-:-:S10]  /*0520*/  UISETP.NE.AND.EX UP2, UPT, UR13, URZ, UPT, UP2 ;  /* 0x000000ff0d00728c */ /* 0x000fd4000bf45320 */
[----:B------:R-:W-:Y:S01]  /*0530*/  VOTEU.ANY UP0, P0 ;  /* 0x0000000000ff7886 */ /* 0x000fe20000000100 */
[----:B------:R-:W-:-:S04]  /*0540*/  @!UP2 USEL UR4, URZ, 0xffffffff, UP0 ;  /* 0xffffffffff04a887 */ /* 0x000fc80008000000 */
[----:B------:R-:W-:-:S04]  /*0550*/  ULOP3.LUT UR4, UR4, 0x1, URZ, 0xc0, !UPT ;  /* 0x0000000104047892 */ /* 0x000fc8000f8ec0ff */
[----:B------:R-:W-:-:S11]  /*0560*/  UISETP.NE.U32.AND UP4, UPT, UR4, 0x1, UPT ;  /* 0x000000010400788c */ /* 0x000fd6000bf85070 */
.L_x_8:
[----:B------:R-:W3:Y:S01]  /*0570*/  SHFL.IDX PT, R0, R140, RZ, 0x1f ;  /* 0x00001fff8c007589 */ /* 0x000ee200000e0000 */
[----:B------:R-:W-:-:S04]  /*0580*/  UISETP.NE.AND UP0, UPT, UR18, 0x2, UPT ;  /* 0x000000021200788c */ /* 0x000fc8000bf05270 */
[----:B------:R-:W-:Y:S02]  /*0590*/  UISETP.EQ.AND UP2, UPT, UR22, URZ, !UP0 ;  /* 0x000000ff1600728c */ /* 0x000fe4000c742270 */
[----:B------:R-:W-:-:S04]  /*05a0*/  USEL UR52, URZ, 0x1, UP0 ;  /* 0x00000001ff347887 */ /* 0x000fc80008000000 */
[----:B------:R-:W-:Y:S02]  /*05b0*/  PLOP3.LUT P4, PT, P1, PT, UP2, 0x80, 0x8 ;  /* 0x000000000008781c */ /* 0x000fe40000f8f028 */
[----:B---3--:R-:W-:-:S13]  /*05c0*/  ISETP.NE.AND P0, PT, R0, RZ, PT ;  /* 0x000000ff0000720c */ /* 0x008fda0003f05270 */
[----:B------:R-:W-:Y:S05]  /*05d0*/  @P0 BRA `(.L_x_9) ;  /* 0x0000000000680947 */ /* 0x000fea0003800000 */
[----:B------:R-:W3:Y:S01]  /*05e0*/  S2UR UR5, SR_CgaCtaId ;  /* 0x00000000000579c3 */ /* 0x000ee20000008800 */
[----:B------:R-:W-:Y:S01]  /*05f0*/  UMOV UR4, 0x400 ;  /* 0x0000040000047882 */ /* 0x000fe20000000000 */
[----:B------:R-:W-:Y:S01]  /*0600*/  UMOV UR6, 0x1 ;  /* 0x0000000100067882 */ /* 0x000fe20000000000 */
[----:B------:R-:W-:Y:S01]  /*0610*/  ELECT P0, URZ, PT ;  /* 0x0000000000ff782f */ /* 0x000fe20003800000 */
[----:B------:R-:W-:-:S04]  /*0620*/  UIADD3 UR6, UPT, UPT, -UR6, 0x100000, URZ ;  /* 0x0010000006067890 */ /* 0x000fc8000fffe1ff */
[----:B------:R-:W-:Y:S02]  /*0630*/  USHF.L.U32 UR7, UR6, 0xb, URZ ;  /* 0x0000000b06077899 */ /* 0x000fe400080006ff */
[----:B------:R-:W-:Y:S02]  /*0640*/  USHF.L.U32 UR6, UR6, 0x1, URZ ;  /* 0x0000000106067899 */ /* 0x000fe400080006ff */
[----:B---3--:R-:W-:Y:S01]  /*0650*/  ULEA UR4, UR5, UR4, 0x18 ;  /* 0x0000000405047291 */ /* 0x008fe2000f8ec0ff */
[----:B------:R-:W3:Y:S11]  /*0660*/  FENCE.VIEW.ASYNC.S ;  /* 0x00000000000073c6 */ /* 0x000ef60000000000 */
[----:B---3--:R3:W4:Y:S01]  /*0670*/  SYNCS.EXCH.64 URZ, [UR4], UR6 ;  /* 0x0000000604ff75b2 */ /* 0x0087220008000100 */
[----:B------:R3:W1:Y:S01]  /*0680*/  SYNCS.EXCH.64 URZ, [UR4+0x40], UR6 ;  /* 0x0000400604ff75b2 */ /* 0x0006620008000100 */
        /* <DEDUP_REMOVED lines=13> */
[----:B------:R3:W1:Y:S02]  /*0760*/  SYNCS.EXCH.64 URZ, [UR4+0x78], UR6 ;  /* 0x0000780604ff75b2 */ /* 0x0006640008000100 */
[----:B---3--:R-:W-:Y:S01]  /*0770*/  NOP ;  /* 0x0000000000007918 */ /* 0x008fe20000000000 */
.L_x_9:
[----:B------:R-:W3:Y:S01]  /*0780*/  SHFL.IDX PT, R0, R140, RZ, 0x1f ;  /* 0x00001fff8c007589 */ /* 0x000ee200000e0000 */
[----:B------:R-:W-:Y:S01]  /*0790*/  NOP ;  /* 0x0000000000007918 */ /* 0x000fe20000000000 */
[----:B---3--:R-:W-:-:S13]  /*07a0*/  ISETP.NE.AND P0, PT, R0, 0x1, PT ;  /* 0x000000010000780c */ /* 0x008fda0003f05270 */
[----:B------:R-:W-:Y:S05]  /*07b0*/  @P0 BRA `(.L_x_10) ;  /* 0x0000000000580947 */ /* 0x000fea0003800000 */
[----:B------:R-:W3:Y:S01]  /*07c0*/  S2UR UR5, SR_CgaCtaId ;  /* 0x00000000000579c3 */ /* 0x000ee20000008800 */
[----:B------:R-:W-:Y:S01]  /*07d0*/  UMOV UR4, 0x400 ;  /* 0x0000040000047882 */ /* 0x000fe20000000000 */
[----:B------:R-:W-:Y:S01]  /*07e0*/  UMOV UR8, 0x20 ;  /* 0x0000002000087882 */ /* 0x000fe20000000000 */
[----:B------:R-:W-:Y:S01]  /*07f0*/  UMOV UR6, 0x80 ;  /* 0x0000008000067882 */ /* 0x000fe20000000000 */
[----:B------:R-:W-:-:S04]  /*0800*/  UIADD3 UR8, UPT, UPT, -UR8, 0x100000, URZ ;  /* 0x0010000008087890 */ /* 0x000fc8000fffe1ff */
[----:B------:R-:W-:Y:S02]  /*0810*/  USHF.L.U32 UR9, UR8, 0xb, URZ ;  /* 0x0000000b08097899 */ /* 0x000fe400080006ff */
[----:B------:R-:W-:Y:S02]  /*0820*/  USHF.L.U32 UR8, UR8, 0x1, URZ ;  /* 0x0000000108087899 */ /* 0x000fe400080006ff */
[----:B------:R-:W-:-:S04]  /*0830*/  UIADD3 UR6, UPT, UPT, -UR6, 0x100000, URZ ;  /* 0x0010000006067890 */ /* 0x000fc8000fffe1ff */
[----:B------:R-:W-:Y:S02]  /*0840*/  USHF.L.U32 UR7, UR6, 0xb, URZ ;  /* 0x0000000b06077899 */ /* 0x000fe400080006ff */
[----:B------:R-:W-:Y:S01]  /*0850*/  USHF.L.U32 UR6, UR6, 0x1, URZ ;  /* 0x0000000106067899 */ /* 0x000fe200080006ff */
[----:B------:R-:W-:Y:S01]  /*0860*/  ELECT P0, URZ, PT ;  /* 0x0000000000ff782f */ /* 0x000fe20003800000 */
[----:B---3--:R-:W-:Y:S01]  /*0870*/  ULEA UR4, UR5, UR4, 0x18 ;  /* 0x0000000405047291 */ /* 0x008fe2000f8ec0ff */
[----:B------:R-:W3:Y:S11]  /*0880*/  FENCE.VIEW.ASYNC.S ;  /* 0x00000000000073c6 */ /* 0x000ef60000000000 */
[----:B---3--:R3:W1:Y:S01]  /*0890*/  SYNCS.EXCH.64 URZ, [UR4+0x80], UR8 ;  /* 0x0000800804ff75b2 */ /* 0x0086620008000100 */
[----:B------:R3:W1:Y:S01]  /*08a0*/  SYNCS.EXCH.64 URZ, [UR4+0xa0], UR6 ;  /* 0x0000a00604ff75b2 */ /* 0x0006620008000100 */
[----:B------:R3:W1:Y:S01]  /*08b0*/  SYNCS.EXCH.64 URZ, [UR4+0x88], UR8 ;  /* 0x0000880804ff75b2 */ /* 0x0006620008000100 */
[----:B------:R3:W1:Y:S01]  /*08c0*/  SYNCS.EXCH.64 URZ, [UR4+0xa8], UR6 ;  /* 0x0000a80604ff75b2 */ /* 0x0006620008000100 */
[----:B------:R3:W1:Y:S01]  /*08d0*/  SYNCS.EXCH.64 URZ, [UR4+0x90], UR8 ;  /* 0x0000900804ff75b2 */ /* 0x0006620008000100 */
[----:B------:R3:W1:Y:S01]  /*08e0*/  SYNCS.EXCH.64 URZ, [UR4+0xb0], UR6 ;  /* 0x0000b00604ff75b2 */ /* 0x0006620008000100 */
[----:B------:R3:W1:Y:S01]  /*08f0*/  SYNCS.EXCH.64 URZ, [UR4+0x98], UR8 ;  /* 0x0000980804ff75b2 */ /* 0x0006620008000100 */
[----:B------:R3:W1:Y:S01]  /*0900*/  SYNCS.EXCH.64 URZ, [UR4+0xb8], UR6 ;  /* 0x0000b80604ff75b2 */ /* 0x0006620008000100 */
[----:B------:R-:W-:Y:S01]  /*0910*/  NOP ;  /* 0x0000000000007918 */ /* 0x000fe20000000000 */
.L_x_10:
[----:B------:R-:W2:Y:S01]  /*0920*/  SHFL.IDX PT, R0, R140, RZ, 0x1f ;  /* 0x00001fff8c007589 */ /* 0x000ea200000e0000 */
[----:B------:R-:W-:Y:S01]  /*0930*/  NOP ;  /* 0x0000000000007918 */ /* 0x000fe20000000000 */
[----:B--2---:R-:W-:-:S13]  /*0940*/  ISETP.NE.AND P0, PT, R0, 0x3, PT ;  /* 0x000000030000780c */ /* 0x004fda0003f05270 */
[----:B------:R-:W-:Y:S05]  /*0950*/  @P0 BRA `(.L_x_11) ;  /* 0x0000000000300947 */ /* 0x000fea0003800000 */
[----:B---3--:R-:W2:Y:S01]  /*0960*/  S2UR UR6, SR_CgaCtaId ;  /* 0x00000000000679c3 */ /* 0x008ea20000008800 */
[----:B------:R-:W-:Y:S01]  /*0970*/  UMOV UR4, 0x400 ;  /* 0x0000040000047882 */ /* 0x000fe20000000000 */
[----:B------:R-:W-:Y:S01]  /*0980*/  UMOV UR5, 0x20 ;  /* 0x0000002000057882 */ /* 0x000fe20000000000 */
[----:B------:R-:W-:Y:S01]  /*0990*/  ELECT P0, URZ, PT ;  /* 0x0000000000ff782f */ /* 0x000fe20003800000 */
[----:B--2---:R-:W-:Y:S02]  /*09a0*/  ULEA UR6, UR6, UR4, 0x18 ;  /* 0x0000000406067291 */ /* 0x004fe4000f8ec0ff */
[----:B------:R-:W-:-:S04]  /*09b0*/  UIADD3 UR4, UPT, UPT, -UR5, 0x100000, URZ ;  /* 0x0010000005047890 */ /* 0x000fc8000fffe1ff */
[----:B------:R-:W-:Y:S02]  /*09c0*/  USHF.L.U32 UR5, UR4, 0xb, URZ ;  /* 0x0000000b04057899 */ /* 0x000fe400080006ff */
[----:B------:R-:W-:Y:S01]  /*09d0*/  USHF.L.U32 UR4, UR4, 0x1, URZ ;  /* 0x0000000104047899 */ /* 0x000fe200080006ff */
[----:B------:R-:W2:Y:S11]  /*09e0*/  FENCE.VIEW.ASYNC.S ;  /* 0x00000000000073c6 */ /* 0x000eb60000000000 */
[----:B--2---:R2:W3:Y:S01]  /*09f0*/  SYNCS.EXCH.64 URZ, [UR6+0xc0], UR4 ;  /* 0x0000c00406ff75b2 */ /* 0x0044e20008000100 */
[----:B------:R2:W1:Y:S01]  /*0a00*/  SYNCS.EXCH.64 URZ, [UR6+0xc8], UR4 ;  /* 0x0000c80406ff75b2 */ /* 0x0004620008000100 */
[----:B------:R-:W-:Y:S01]  /*0a10*/  NOP ;  /* 0x0000000000007918 */ /* 0x000fe20000000000 */
.L_x_11:
[----:B------:R-:W4:Y:S01]  /*0a20*/  SHFL.IDX PT, R0, R140, RZ, 0x1f ;  /* 0x00001fff8c007589 */ /* 0x000f2200000e0000 */
[----:B------:R-:W-:Y:S01]  /*0a30*/  NOP ;  /* 0x0000000000007918 */ /* 0x000fe20000000000 */
[----:B----4-:R-:W-:-:S13]  /*0a40*/  ISETP.NE.AND P0, PT, R0, 0x4, PT ;  /* 0x000000040000780c */ /* 0x010fda0003f05270 */
[----:B------:R-:W-:Y:S05]  /*0a50*/  @P0 BRA `(.L_x_12) ;  /* 0x00000000004c0947 */ /* 0x000fea0003800000 */
[----:B--2---:R-:W2:Y:S01]  /*0a60*/  S2UR UR5, SR_CgaCtaId ;  /* 0x00000000000579c3 */ /* 0x004ea20000008800 */
[----:B---3--:R-:W-:Y:S01]  /*0a70*/  UMOV UR4, 0x1e0 ;  /* 0x000001e000047882 */ /* 0x008fe20000000000 */
[----:B------:R-:W-:Y:S01]  /*0a80*/  UMOV UR6, 0x400 ;  /* 0x0000040000067882 */ /* 0x000fe20000000000 */
[----:B------:R-:W-:Y:S01]  /*0a90*/  USEL UR4, UR4, 0x1a0, UP4 ;  /* 0x000001a004047887 */ /* 0x000fe2000a000000 */
[----:B------:R-:W-:Y:S01]  /*0aa0*/  UMOV UR8, 0x1 ;  /* 0x0000000100087882 */ /* 0x000fe20000000000 */
[----:B------:R-:W-:Y:S01]  /*0ab0*/  ELECT P0, URZ, PT ;  /* 0x0000000000ff782f */ /* 0x000fe20003800000 */
[----:B------:R-:W-:-:S04]  /*0ac0*/  UIADD3 UR8, UPT, UPT, -UR8, 0x100000, URZ ;  /* 0x0010000008087890 */ /* 0x000fc8000fffe1ff */
[----:B------:R-:W-:Y:S02]  /*0ad0*/  USHF.L.U32 UR9, UR8, 0xb, URZ ;  /* 0x0000000b08097899 */ /* 0x000fe400080006ff */
[----:B------:R-:W-:Y:S02]  /*0ae0*/  USHF.L.U32 UR8, UR8, 0x1, URZ ;  /* 0x0000000108087899 */ /* 0x000fe400080006ff */
[----:B--2---:R-:W-:Y:S02]  /*0af0*/  ULEA UR6, UR5, UR6, 0x18 ;  /* 0x0000000605067291 */ /* 0x004fe4000f8ec0ff */
[----:B------:R-:W-:-:S04]  /*0b00*/  UIADD3 UR4, UPT, UPT, -UR4, 0x100000, URZ ;  /* 0x0010000004047890 */ /* 0x000fc8000fffe1ff */
[----:B------:R-:W-:Y:S02]  /*0b10*/  USHF.L.U32 UR5, UR4, 0xb, URZ ;  /* 0x0000000b04057899 */ /* 0x000fe400080006ff */
[----:B------:R-:W-:Y:S01]  /*0b20*/  USHF.L.U32 UR4, UR4, 0x1, URZ ;  /* 0x0000000104047899 */ /* 0x000fe200080006ff */
[----:B------:R-:W2:Y:S03]  /*0b30*/  FENCE.VIEW.ASYNC.S ;  /* 0x00000000000073c6 */ /* 0x000ea60000000000 */
[----:B--2---:R4:W2:Y:S08]  /*0b40*/  SYNCS.EXCH.64 URZ, [UR6+0xd0], UR8 ;  /* 0x0000d00806ff75b2 */ /* 0x0048b00008000100 */
[----:B------:R4:W3:Y:S01]  /*0b50*/  SYNCS.EXCH.64 URZ, [UR6+0xe0], UR4 ;  /* 0x0000e00406ff75b2 */ /* 0x0008e20008000100 */
[----:B------:R4:W1:Y:S01]  /*0b60*/  SYNCS.EXCH.64 URZ, [UR6+0xd8], UR8 ;  /* 0x0000d80806ff75b2 */ /* 0x0008620008000100 */
[----:B------:R4:W1:Y:S02]  /*0b70*/  SYNCS.EXCH.64 URZ, [UR6+0xe8], UR4 ;  /* 0x0000e80406ff75b2 */ /* 0x0008640008000100 */
[----:B----4-:R-:W-:Y:S01]  /*0b80*/  NOP ;  /* 0x0000000000007918 */ /* 0x010fe20000000000 */
.L_x_12:
[----:B------:R-:W4:Y:S01]  /*0b90*/  SHFL.IDX PT, R0, R140, RZ, 0x1f ;  /* 0x00001fff8c007589 */ /* 0x000f2200000e0000 */
[----:B------:R-:W-:Y:S01]  /*0ba0*/  NOP ;  /* 0x0000000000007918 */ /* 0x000fe20000000000 */
[----:B----4-:R-:W-:-:S13]  /*0bb0*/  ISETP.NE.AND P0, PT, R0, 0x5, PT ;  /* 0x000000050000780c */ /* 0x010fda0003f05270 */
[----:B------:R-:W-:Y:S05]  /*0bc0*/  @P0 BRA `(.L_x_13) ;  /* 0x0000000000400947 */ /* 0x000fea0003800000 */
[----:B--2---:R-:W2:Y:S01]  /*0bd0*/  S2UR UR5, SR_CgaCtaId ;  /* 0x00000000000579c3 */ /* 0x004ea20000008800 */
[----:B---3--:R-:W-:Y:S01]  /*0be0*/  UMOV UR4, 0x400 ;  /* 0x0000040000047882 */ /* 0x008fe20000000000 */
        /* <DEDUP_REMOVED lines=9> */
[----:B--2---:R-:W-:Y:S01]  /*0c80*/  ULEA UR4, UR5, UR4, 0x18 ;  /* 0x0000000405047291 */ /* 0x004fe2000f8ec0ff */
[----:B------:R-:W2:Y:S11]  /*0c90*/  FENCE.VIEW.ASYNC.S ;  /* 0x00000000000073c6 */ /* 0x000eb60000000000 */
[----:B--2---:R4:W2:Y:S01]  /*0ca0*/  SYNCS.EXCH.64 URZ, [UR4+0xf0], UR6 ;  /* 0x0000f00604ff75b2 */ /* 0x0048a20008000100 */
[----:B------:R4:W3:Y:S02]  /*0cb0*/  SYNCS.EXCH.64 URZ, [UR4+0xf8], UR8 ;  /* 0x0000f80804ff75b2 */ /* 0x0008e40008000100 */
[----:B----4-:R-:W-:Y:S01]  /*0cc0*/  NOP ;  /* 0x0000000000007918 */ /* 0x010fe20000000000 */
.L_x_13:
[----:B------:R-:W4:Y:S01]  /*0cd0*/  SHFL.IDX PT, R0, R140, RZ, 0x1f ;  /* 0x00001fff8c007589 */ /* 0x000f2200000e0000 */
[----:B------:R-:W-:Y:S01]  /*0ce0*/  ISETP.NE.OR P1, PT, RZ, UR18, !P1 ;  /* 0x00000012ff007c0c */ /* 0x000fe2000cf25670 */
[----:B------:R-:W-:Y:S01]  /*0cf0*/  NOP ;  /* 0x0000000000007918 */ /* 0x000fe20000000000 */
[----:B----4-:R-:W-:-:S13]  /*0d00*/  ISETP.NE.AND P0, PT, R0, 0x3, PT ;  /* 0x000000030000780c */ /* 0x010fda0003f05270 */
[----:B------:R-:W-:Y:S05]  /*0d10*/  @P0 BRA `(.L_x_14) ;  /* 0x0000000000380947 */ /* 0x000fea0003800000 */
[----:B--2---:R-:W2:Y:S01]  /*0d20*/  S2UR UR5, SR_CgaCtaId ;  /* 0x00000000000579c3 */ /* 0x004ea20000008800 */
[----:B---3--:R-:W-:Y:S01]  /*0d30*/  UMOV UR4, 0x400 ;  /* 0x0000040000047882 */ /* 0x008fe20000000000 */
[----:B------:R-:W-:Y:S01]  /*0d40*/  UMOV UR6, 0x20 ;  /* 0x0000002000067882 */ /* 0x000fe20000000000 */
[----:B------:R-:W-:Y:S01]  /*0d50*/  ELECT P0, URZ, PT ;  /* 0x0000000000ff782f */ /* 0x000fe20003800000 */
[----:B------:R-:W-:-:S04]  /*0d60*/  UIADD3 UR6, UPT, UPT, -UR6, 0x100000, URZ ;  /* 0x0010000006067890 */ /* 0x000fc8000fffe1ff */
[----:B------:R-:W-:Y:S02]  /*0d70*/  USHF.L.U32 UR7, UR6, 0xb, URZ ;  /* 0x0000000b06077899 */ /* 0x000fe400080006ff */
[----:B------:R-:W-:Y:S02]  /*0d80*/  USHF.L.U32 UR6, UR6, 0x1, URZ ;  /* 0x0000000106067899 */ /* 0x000fe400080006ff */
[----:B--2---:R-:W-:Y:S01]  /*0d90*/  ULEA UR4, UR5, UR4, 0x18 ;  /* 0x0000000405047291 */ /* 0x004fe2000f8ec0ff */
[----:B------:R-:W2:Y:S11]  /*0da0*/  FENCE.VIEW.ASYNC.S ;  /* 0x00000000000073c6 */ /* 0x000eb60000000000 */
[----:B--2---:R4:W2:Y:S01]  /*0db0*/  SYNCS.EXCH.64 URZ, [UR4+0x100], UR6 ;  /* 0x0001000604ff75b2 */ /* 0x0048a20008000100 */
[----:B------:R4:W3:Y:S01]  /*0dc0*/  SYNCS.EXCH.64 URZ, [UR4+0x110], UR6 ;  /* 0x0001100604ff75b2 */ /* 0x0008e20008000100 */
[----:B------:R4:W1:Y:S01]  /*0dd0*/  SYNCS.EXCH.64 URZ, [UR4+0x108], UR6 ;  /* 0x0001080604ff75b2 */ /* 0x0008620008000100 */
[----:B------:R4:W1:Y:S02]  /*0de0*/  SYNCS.EXCH.64 URZ, [UR4+0x118], UR6 ;  /* 0x0001180604ff75b2 */ /* 0x0008640008000100 */
[----:B----4-:R-:W-:Y:S01]  /*0df0*/  NOP ;  /* 0x0000000000007918 */ /* 0x010fe20000000000 */
.L_x_14:
[----:B---3--:R-:W3:Y:S01]  /*0e00*/  S2UR UR7, SR_CgaCtaId ;  /* 0x00000000000779c3 */ /* 0x008ee20000008800 */
[----:B------:R-:W-:Y:S01]  /*0e10*/  VOTEU.ALL UP0, P1 ;  /* 0x0000000000ff7886 */ /* 0x000fe20000800000 */
[----:B--2---:R-:W-:Y:S01]  /*0e20*/  UMOV UR4, 0x100 ;  /* 0x0000010000047882 */ /* 0x004fe20000000000 */
[----:B------:R-:W-:Y:S01]  /*0e30*/  NOP ;  /* 0x0000000000007918 */ /* 0x000fe20000000000 */
[----:B-1----:R-:W-:Y:S01]  /*0e40*/  LOP3.LUT R3, R152, 0x1f, RZ, 0xc0, !PT ;  /* 0x0000001f98037812 */ /* 0x002fe200078ec0ff */
[----:B------:R-:W-:Y:S01]  /*0e50*/  UISETP.NE.AND UP5, UPT, UR18, URZ, UPT ;  /* 0x000000ff1200728c */ /* 0x000fe2000bfa5270 */
[----:B------:R-:W-:Y:S01]  /*0e60*/  @!UP0 UMOV UR6, 0x400 ;  /* 0x0000040000068882 */ /* 0x000fe20000000000 */
[----:B------:R-:W-:-:S04]  /*0e70*/  @!UP0 UIADD3 UR4, UPT, UPT, -UR4, 0x100000, URZ ;  /* 0x0010000004048890 */ /* 0x000fc8000fffe1ff */
[----:B------:R-:W-:Y:S02]  /*0e80*/  @!UP0 USHF.L.U32 UR5, UR4, 0xb, URZ ;  /* 0x0000000b04058899 */ /* 0x000fe400080006ff */
[----:B------:R-:W-:Y:S02]  /*0e90*/  @!UP0 USHF.L.U32 UR4, UR4, 0x1, URZ ;  /* 0x0000000104048899 */ /* 0x000fe400080006ff */
[----:B---3--:R-:W-:Y:S01]  /*0ea0*/  @!UP0 ULEA UR6, UR7, UR6, 0x18 ;  /* 0x0000000607068291 */ /* 0x008fe2000f8ec0ff */
[----:B------:R-:W1:Y:S01]  /*0eb0*/  LDCU UR7, c[0x0][0x36c] ;  /* 0x00006d80ff0777ac */ /* 0x000e620008000800 */
[----:B------:R-:W-:Y:S01]  /*0ec0*/  VOTEU.ALL UP0, P1 ;  /* 0x0000000000ff7886 */ /* 0x000fe20000800000 */
[----:B------:R-:W2:Y:S09]  /*0ed0*/  FENCE.VIEW.ASYNC.S ;  /* 0x00000000000073c6 */ /* 0x000eb20000000000 */
[----:B--2---:R2:W3:Y:S01]  /*0ee0*/  @!UP0 SYNCS.EXCH.64 URZ, [UR6+0x120], UR4 ;  /* 0x0001200406ff85b2 */ /* 0x0044e20008000100 */
[----:B-1----:R-:W-:-:S09]  /*0ef0*/  UISETP.EQ.U32.AND UP6, UPT, UR7, 0x1, UPT ;  /* 0x000000010700788c */ /* 0x002fd2000bfc2070 */
[----:B--2---:R-:W-:Y:S05]  /*0f00*/  BRA.U !UP6, `(.L_x_15) ;  /* 0x000000010e087547 */ /* 0x004fea000b800000 */
[----:B---3--:R-:W-:Y:S01]  /*0f10*/  UCGABAR_ARV ;  /* 0x00000000000079c7 */ /* 0x008fe20008000000 */
[----:B------:R-:W-:Y:S05]  /*0f20*/  BRA `(.L_x_16) ;  /* 0x0000000000047947 */ /* 0x000fea0003800000 */
.L_x_15:
[----:B---3--:R-:W-:Y:S01]  /*0f30*/  NOP ;  /* 0x0000000000007918 */ /* 0x008fe20000000000 */
.L_x_16:
[----:B------:R-:W1:Y:S01]  /*0f40*/  S2UR UR61, SR_CTAID.X ;  /* 0x00000000003d79c3 */ /* 0x000e620000002500 */
[----:B------:R-:W-:-:S05]  /*0f50*/  CS2R.32 R142, SR_CgaSize ;  /* 0x00000000008e7805 */ /* 0x000fca0000008a00 */
[----:B------:R-:W-:-:S05]  /*0f60*/  IMAD R142, R142, -0xa0, RZ ;  /* 0xffffff608e8e7824 */ /* 0x000fca00078e02ff */
[----:B------:R-:W-:-:S14]  /*0f70*/  R2UR UR5, R142 ;  /* 0x000000008e0572ca */ /* 0x000fdc00000e0000 */
[----:B------:R-:W2:Y:S01]  /*0f80*/  LDCU UR5, c[0x0][UR5+0x2b0] ;  /* 0x00005600050577ac */ /* 0x000ea20008000800 */
[----:B------:R-:W-:-:S05]  /*0f90*/  CS2R.32 R142, SR_CgaSize ;  /* 0x00000000008e7805 */ /* 0x000fca0000008a00 */
[----:B------:R-:W-:-:S05]  /*0fa0*/  IMAD R142, R142, -0xa0, RZ ;  /* 0xffffff608e8e7824 */ /* 0x000fca00078e02ff */
[----:B------:R-:W-:-:S14]  /*0fb0*/  R2UR UR4, R142 ;  /* 0x000000008e0472ca */ /* 0x000fdc00000e0000 */
[----:B------:R-:W3:Y:S01]  /*0fc0*/  LDCU UR4, c[0x0][UR4+0x2b4] ;  /* 0x00005680040477ac */ /* 0x000ee20008000800 */
[----:B------:R-:W4:Y:S01]  /*0fd0*/  S2UR UR6, SR_CTAID.Y ;  /* 0x00000000000679c3 */ /* 0x000f220000002600 */
[----:B------:R-:W-:-:S05]  /*0fe0*/  CS2R.32 R142, SR_CgaSize ;  /* 0x00000000008e7805 */ /* 0x000fca0000008a00 */
[----:B------:R-:W-:-:S05]  /*0ff0*/  IMAD R142, R142, -0xa0, RZ ;  /* 0xffffff608e8e7824 */ /* 0x000fca00078e02ff */
[----:B------:R-:W-:-:S14]  /*1000*/  R2UR UR7, R142 ;  /* 0x000000008e0772ca */ /* 0x000fdc00000e0000 */
[----:B------:R-:W3:Y:S01]  /*1010*/  LDCU UR7, c[0x0][UR7+0x2a0] ;  /* 0x00005400070777ac */ /* 0x000ee20008000800 */
[----:B------:R-:W-:-:S05]  /*1020*/  CS2R.32 R142, SR_CgaSize ;  /* 0x00000000008e7805 */ /* 0x000fca0000008a00 */
[----:B------:R-:W-:-:S05]  /*1030*/  IMAD R142, R142, -0xa0, RZ ;  /* 0xffffff608e8e7824 */ /* 0x000fca00078e02ff */
[----:B------:R-:W-:-:S14]  /*1040*/  R2UR UR8, R142 ;  /* 0x000000008e0872ca */ /* 0x000fdc00000e0000 */
[----:B------:R-:W3:Y:S01]  /*1050*/  LDCU UR8, c[0x0][UR8+0x2a4] ;  /* 0x00005480080877ac */ /* 0x000ee20008000800 */
[----:B------:R-:W3:Y:S01]  /*1060*/  S2UR UR9, SR_CgaCtaId ;  /* 0x00000000000979c3 */ /* 0x000ee20000008800 */
[----:B------:R-:W3:Y:S01]  /*1070*/  LDCU UR19, c[0x0][0xf24] ;  /* 0x0001e480ff1377ac */ /* 0x000ee20008000800 */
[----:B------:R-:W3:Y:S01]  /*1080*/  LDCU UR44, c[0x0][0xf24] ;  /* 0x0001e480ff2c77ac */ /* 0x000ee20008000800 */
[----:B-1----:R-:W-:-:S05]  /*1090*/  I2FP.F32.U32 R2, UR61 ;  /* 0x0000003d00027c45 */ /* 0x002fca0008201000 */
[----:B------:R-:W1:Y:S01]  /*10a0*/  S2UR UR36, SR_CTAID.Z ;  /* 0x00000000002479c3 */ /* 0x000e620000002700 */
[----:B------:R-:W1:Y:S01]  /*10b0*/  LDCU UR24, c[0x0][0xf30] ;  /* 0x0001e600ff1877ac */ /* 0x000e620008000800 */
[----:B--2---:R-:W-:Y:S01]  /*10c0*/  FMUL R2, R2, UR5 ;  /* 0x0000000502027c20 */ /* 0x004fe20008400000 */
[----:B------:R-:W-:Y:S01]  /*10d0*/  UMOV UR28, UR61 ;  /* 0x0000003d001c7c82 */ /* 0x000fe20008000000 */
[----:B----4-:R-:W-:Y:S01]  /*10e0*/  I2FP.F32.U32 R0, UR6 ;  /* 0x0000000600007c45 */ /* 0x010fe20008201000 */
[----:B------:R-:W-:-:S03]  /*10f0*/  UMOV UR20, UR6 ;  /* 0x0000000600147c82 */ /* 0x000fc60008000000 */
[----:B------:R-:W2:Y:S01]  /*1100*/  F2I.U32.TRUNC.NTZ R2, R2 ;  /* 0x0000000200027305 */ /* 0x000ea2000020f000 */
[----:B---3--:R-:W-:Y:S01]  /*1110*/  UISETP.GE.AND UP2, UPT, UR19, 0x1, UPT ;  /* 0x000000011300788c */ /* 0x008fe2000bf46270 */
[----:B------:R-:W-:Y:S01]  /*1120*/  FMUL R0, R0, UR4 ;  /* 0x0000000400007c20 */ /* 0x000fe20008400000 */
[----:B------:R-:W-:-:S05]  /*1130*/  USHF.L.U32 UR50, UR9, 0xa, URZ ;  /* 0x0000000a09327899 */ /* 0x000fca00080006ff */
[----:B------:R-:W3:Y:S01]  /*1140*/  F2I.U32.TRUNC.NTZ R0, R0 ;  /* 0x0000000000007305 */ /* 0x000ee2000020f000 */
[----:B------:R-:W-:Y:S01]  /*1150*/  ULOP3.LUT UR50, UR50, 0x400, URZ, 0xc0, !UPT ;  /* 0x0000040032327892 */ /* 0x000fe2000f8ec0ff */
[----:B--2---:R-:W-:Y:S02]  /*1160*/  R2UR UR5, R2 ;  /* 0x00000000020572ca */ /* 0x004fe400000e0000 */
[----:B------:R-:W-:Y:S02]  /*1170*/  PRMT R2, RZ, 0x7610, R2 ;  /* 0x00007610ff027816 */ /* 0x000fe40000000002 */
[----:B---3--:R-:W-:Y:S02]  /*1180*/  R2UR UR4, R0 ;  /* 0x00000000000472ca */ /* 0x008fe400000e0000 */
[----:B------:R-:W-:-:S07]  /*1190*/  PRMT R0, RZ, 0x7610, R0 ;  /* 0x00007610ff007816 */ /* 0x000fce0000000000 */
[----:B------:R-:W-:-:S04]  /*11a0*/  UIADD3 UR5, UPT, UPT, -UR5, URZ, URZ ;  /* 0x000000ff05057290 */ /* 0x000fc8000fffe1ff */
[----:B------:R-:W-:Y:S02]  /*11b0*/  UIMAD UR5, UR7, UR5, UR61 ;  /* 0x00000005070572a4 */ /* 0x000fe4000f8e023d */
[----:B------:R-:W-:-:S04]  /*11c0*/  UIADD3 UR4, UPT, UPT, -UR4, URZ, URZ ;  /* 0x000000ff04047290 */ /* 0x000fc8000fffe1ff */
[----:B------:R-:W-:Y:S01]  /*11d0*/  IMAD.U32 R142, RZ, RZ, UR5 ;  /* 0x00000005ff8e7e24 */ /* 0x000fe2000f8e00ff */
[----:B------:R-:W-:-:S06]  /*11e0*/  UIMAD UR4, UR8, UR4, UR6 ;  /* 0x00000004080472a4 */ /* 0x000fcc000f8e0206 */
[----:B------:R-:W-:Y:S01]  /*11f0*/  IMAD.U32 R141, RZ, RZ, UR4 ;  /* 0x00000004ff8d7e24 */ /* 0x000fe2000f8e00ff */
[----:B-1----:R-:W-:Y:S06]  /*1200*/  BRA.U UP5, `(.L_x_17) ;  /* 0x0000000105307547 */ /* 0x002fec000b800000 */
[----:B------:R-:W-:Y:S01]  /*1210*/  R2UR UR5, R141 ;  /* 0x000000008d0572ca */ /* 0x000fe200000e0000 */
[----:B------:R-:W-:Y:S01]  /*1220*/  UMOV UR7, 0x3 ;  /* 0x0000000300077882 */ /* 0x000fe20000000000 */
[----:B------:R-:W-:-:S11]  /*1230*/  R2UR UR4, R142 ;  /* 0x000000008e0472ca */ /* 0x000fd600000e0000 */
[----:B------:R-:W-:-:S04]  /*1240*/  UISETP.NE.AND UP0, UPT, UR5, URZ, UPT ;  /* 0x000000ff0500728c */ /* 0x000fc8000bf05270 */
[----:B------:R-:W-:Y:S02]  /*1250*/  UISETP.LT.U32.OR UP0, UPT, UR4, 0x2, !UP0 ;  /* 0x000000020400788c */ /* 0x000fe4000c701470 */
[----:B------:R-:W-:Y:S02]  /*1260*/  ULOP3.LUT UR4, UR4, 0xfffffffe, URZ, 0xc0, !UPT ;  /* 0xfffffffe04047892 */ /* 0x000fe4000f8ec0ff */
[----:B------:R-:W-:Y:S02]  /*1270*/  USEL UR6, URZ, 0x1, !UP0 ;  /* 0x00000001ff067887 */ /* 0x000fe4000c000000 */
[----:B------:R-:W-:Y:S02]  /*1280*/  USEL UR5, URZ, 0x2, !UP0 ;  /* 0x00000002ff057887 */ /* 0x000fe4000c000000 */
[----:B------:R-:W-:Y:S02]  /*1290*/  USHF.L.U32 UR4, UR7, UR4, URZ ;  /* 0x0000000407047299 */ /* 0x000fe400080006ff */
[----:B------:R-:W-:-:S04]  /*12a0*/  UIADD3 UR5, UPT, UPT, UR6, UR5, URZ ;  /* 0x0000000506057290 */ /* 0x000fc8000fffe0ff */
[----:B------:R-:W-:Y:S02]  /*12b0*/  IMAD.U32 R0, RZ, RZ, UR4 ;  /* 0x00000004ff007e24 */ /* 0x000fe4000f8e00ff */
[----:B------:R-:W-:Y:S02]  /*12c0*/  IMAD.U32 R2, RZ, RZ, UR5 ;  /* 0x00000005ff027e24 */ /* 0x000fe4000f8e00ff */
.L_x_17:
[----:B------:R-:W-:Y:S05]  /*12d0*/  BRA.U !UP2, `(.L_x_18) ;  /* 0x000000010ad07547 */ /* 0x000fea000b800000 */
[----:B------:R-:W1:Y:S01]  /*12e0*/  LDCU.128 UR12, c[0x0][0xf10] ;  /* 0x0001e200ff0c77ac */ /* 0x000e620008000c00 */
[----:B------:R-:W2:Y:S01]  /*12f0*/  LDCU UR6, c[0x0][0x370] ;  /* 0x00006e00ff0677ac */ /* 0x000ea20008000800 */
[----:B------:R-:W3:Y:S01]  /*1300*/  LDCU UR7, c[0x0][0x374] ;  /* 0x00006e80ff0777ac */ /* 0x000ee20008000800 */
[----:B------:R-:W4:Y:S01]  /*1310*/  LDCU UR21, c[0x0][0xf0c] ;  /* 0x0001e180ff1577ac */ /* 0x000f220008000800 */
[----:B------:R-:W4:Y:S01]  /*1320*/  LDCU UR23, c[0x0][0xf20] ;  /* 0x0001e400ff1777ac */ /* 0x000f220008000800 */
[----:B------:R-:W4:Y:S01]  /*1330*/  LDCU.64 UR8, c[0x0][0xf28] ;  /* 0x0001e500ff0877ac */ /* 0x000f220008000a00 */
[----:B-1----:R-:W-:Y:S02]  /*1340*/  UISETP.NE.AND UP3, UPT, UR14, 0x1, UPT ;  /* 0x000000010e00788c */ /* 0x002fe4000bf65270 */
[----:B---3--:R-:W-:Y:S02]  /*1350*/  UIMAD.WIDE.U32 UR10, UR7, UR15, URZ ;  /* 0x0000000f070a72a5 */ /* 0x008fe4000f8e00ff */
[----:B--2---:R-:W-:-:S02]  /*1360*/  UIMAD.WIDE.U32 UR16, UR6, UR12, URZ ;  /* 0x0000000c061072a5 */ /* 0x004fc4000f8e00ff */
[----:B----4-:R-:W-:Y:S02]  /*1370*/  UISETP.NE.AND UP0, UPT, UR21, 0x1, UPT ;  /* 0x000000011500788c */ /* 0x010fe4000bf05270 */
[----:B------:R-:W-:Y:S01]  /*1380*/  UIMAD.WIDE.U32 UR4, UR28, UR12, URZ ;  /* 0x0000000c1c0472a5 */ /* 0x000fe2000f8e00ff */
[----:B------:R-:W-:Y:S02]  /*1390*/  UMOV UR10, UR11 ;  /* 0x0000000b000a7c82 */ /* 0x000fe40008000000 */
[----:B------:R-:W-:Y:S01]  /*13a0*/  UMOV UR16, UR17 ;  /* 0x0000001100107c82 */ /* 0x000fe20008000000 */
[----:B------:R-:W-:Y:S02]  /*13b0*/  @UP3 USHF.R.U32.HI UR7, URZ, UR23, UR10 ;  /* 0x00000017ff073299 */ /* 0x000fe4000801160a */
[----:B------:R-:W-:Y:S02]  /*13c0*/  UISETP.NE.AND UP2, UPT, UR19, 0x1, UPT ;  /* 0x000000011300788c */ /* 0x000fe4000bf45270 */
[----:B------:R-:W-:-:S02]  /*13d0*/  USHF.R.U32.HI UR5, URZ, UR13, UR5 ;  /* 0x0000000dff057299 */ /* 0x000fc40008011605 */
[----:B------:R-:W-:Y:S02]  /*13e0*/  @UP0 USHF.R.U32.HI UR6, URZ, UR13, UR16 ;  /* 0x0000000dff060299 */ /* 0x000fe40008011610 */
[----:B------:R-:W-:Y:S02]  /*13f0*/  UIMAD.WIDE.U32 UR12, UR20, UR15, URZ ;  /* 0x0000000f140c72a5 */ /* 0x000fe4000f8e00ff */
[----:B------:R-:W-:Y:S02]  /*1400*/  UIMAD.WIDE.U32 UR10, UR7, UR8, URZ ;  /* 0x00000008070a72a5 */ /* 0x000fe4000f8e00ff */
[----:B------:R-:W-:Y:S02]  /*1410*/  UIMAD.WIDE.U32 UR16, UR6, UR8, URZ ;  /* 0x00000008061072a5 */ /* 0x000fe4000f8e00ff */
[----:B------:R-:W-:Y:S01]  /*1420*/  USEL UR5, UR28, UR5, !UP0 ;  /* 0x000000051c057287 */ /* 0x000fe2000c000000 */
[----:B------:R-:W-:Y:S02]  /*1430*/  UMOV UR4, UR13 ;  /* 0x0000000d00047c82 */ /* 0x000fe40008000000 */
[----:B------:R-:W-:Y:S01]  /*1440*/  UMOV UR10, UR11 ;  /* 0x0000000b000a7c82 */ /* 0x000fe20008000000 */
[----:B------:R-:W-:-:S02]  /*1450*/  USHF.R.U32.HI UR4, URZ, UR23, UR4 ;  /* 0x00000017ff047299 */ /* 0x000fc40008011604 */
[----:B------:R-:W-:Y:S01]  /*1460*/  @UP2 USHF.R.U32.HI UR7, URZ, UR9, UR10 ;  /* 0x00000009ff072299 */ /* 0x000fe2000801160a */
[----:B------:R-:W-:Y:S01]  /*1470*/  UMOV UR16, UR17 ;  /* 0x0000001100107c82 */ /* 0x000fe20008000000 */
[----:B------:R-:W-:Y:S02]  /*1480*/  USEL UR4, UR20, UR4, !UP3 ;  /* 0x0000000414047287 */ /* 0x000fe4000d800000 */
[----:B------:R-:W-:Y:S02]  /*1490*/  @UP2 USHF.R.U32.HI UR6, URZ, UR9, UR16 ;  /* 0x00000009ff062299 */ /* 0x000fe40008011610 */
[----:B------:R-:W-:Y:S02]  /*14a0*/  UIMAD UR7, UR7, UR19, URZ ;  /* 0x00000013070772a4 */ /* 0x000fe4000f8e02ff */
[----:B------:R-:W-:Y:S02]  /*14b0*/  UIMAD UR12, UR6, UR19, URZ ;  /* 0x00000013060c72a4 */ /* 0x000fe4000f8e02ff */
[----:B------:R-:W-:-:S02]  /*14c0*/  UISETP.GE.AND UP0, UPT, UR4, UR7, UPT ;  /* 0x000000070400728c */ /* 0x000fc4000bf06270 */
[----:B------:R-:W-:Y:S02]  /*14d0*/  UIMAD.WIDE.U32 UR10, UR4, UR8, URZ ;  /* 0x00000008040a72a5 */ /* 0x000fe4000f8e00ff */
[----:B------:R-:W-:Y:S02]  /*14e0*/  UISETP.GE.OR UP0, UPT, UR5, UR12, UP0 ;  /* 0x0000000c0500728c */ /* 0x000fe40008706670 */
[----:B------:R-:W-:Y:S02]  /*14f0*/  UIMAD.WIDE.U32 UR12, UR5, UR8, URZ ;  /* 0x00000008050c72a5 */ /* 0x000fe4000f8e00ff */
[----:B------:R-:W-:Y:S01]  /*1500*/  UIADD3 UR10, UPT, UPT, -UR4, URZ, URZ ;  /* 0x000000ff040a7290 */ /* 0x000fe2000fffe1ff */
[----:B------:R-:W-:Y:S01]  /*1510*/  UMOV UR8, UR11 ;  /* 0x0000000b00087c82 */ /* 0x000fe20008000000 */
[----:B------:R-:W-:Y:S02]  /*1520*/  UIADD3 UR11, UPT, UPT, -UR5, URZ, URZ ;  /* 0x000000ff050b7290 */ /* 0x000fe4000fffe1ff */
[----:B------:R-:W-:-:S03]  /*1530*/  USHF.R.U32.HI UR8, URZ, UR9, UR8 ;  /* 0x00000009ff087299 */ /* 0x000fc60008011608 */
[----:B------:R-:W-:Y:S01]  /*1540*/  @!UP0 UMOV UR7, UR13 ;  /* 0x0000000d00078c82 */ /* 0x000fe20008000000 */
[----:B------:R-:W-:Y:S02]  /*1550*/  UIMAD UR20, UR14, UR10, UR20 ;  /* 0x0000000a0e1472a4 */ /* 0x000fe4000f8e0214 */
[----:B------:R-:W-:Y:S02]  /*1560*/  USEL UR8, UR4, UR8, !UP2 ;  /* 0x0000000804087287 */ /* 0x000fe4000d000000 */
[----:B------:R-:W-:Y:S02]  /*1570*/  @!UP0 USHF.R.U32.HI UR7, URZ, UR9, UR7 ;  /* 0x00000009ff078299 */ /* 0x000fe40008011607 */
[----:B------:R-:W-:Y:S02]  /*1580*/  UIADD3 UR9, UPT, UPT, -UR8, URZ, URZ ;  /* 0x000000ff08097290 */ /* 0x000fe4000fffe1ff */
[----:B------:R-:W-:Y:S02]  /*1590*/  @!UP0 USEL UR7, UR5, UR7, !UP2 ;  /* 0x0000000705078287 */ /* 0x000fe4000d000000 */
[----:B------:R-:W-:-:S02]  /*15a0*/  UIMAD UR9, UR19, UR9, UR4 ;  /* 0x00000009130972a4 */ /* 0x000fc4000f8e0204 */
[----:B------:R-:W-:Y:S02]  /*15b0*/  @!UP0 UIADD3 UR8, UPT, UPT, UR8, -UR7, URZ ;  /* 0x8000000708088290 */ /* 0x000fe4000fffe0ff */
[----:B------:R-:W-:Y:S02]  /*15c0*/  @!UP0 UIMAD UR6, UR9, UR6, UR7 ;  /* 0x00000006090682a4 */ /* 0x000fe4000f8e0207 */
[----:B------:R-:W-:Y:S02]  /*15d0*/  @!UP0 UIMAD UR4, UR8, UR19, UR5 ;  /* 0x00000013080482a4 */ /* 0x000fe4000f8e0205 */
[----:B------:R-:W-:Y:S02]  /*15e0*/  UIMAD UR28, UR21, UR11, UR28 ;  /* 0x0000000b151c72a4 */ /* 0x000fe4000f8e021c */
[----:B------:R-:W-:Y:S01]  /*15f0*/  UIMAD UR20, UR4, UR14, UR20 ;  /* 0x0000000e041472a4 */ /* 0x000fe2000f8e0214 */
[----:B------:R-:W-:Y:S02]  /*1600*/  @!UP0 UMOV UR5, UR6 ;  /* 0x0000000600058c82 */ /* 0x000fe40008000000 */
[----:B------:R-:W-:-:S12]  /*1610*/  UIMAD UR28, UR5, UR21, UR28 ;  /* 0x00000015051c72a4 */ /* 0x000fd8000f8e021c */
.L_x_18:
[----:B------:R-:W-:Y:S02]  /*1620*/  UISETP.NE.AND UP2, UPT, UR24, 0x1, UPT ;  /* 0x000000011800788c */ /* 0x000fe4000bf45270 */
[----:B------:R-:W-:Y:S02]  /*1630*/  UISETP.NE.AND UP0, UPT, UR18, 0x2, UPT ;  /* 0x000000021200788c */ /* 0x000fe4000bf05270 */
[----:B------:R-:W-:Y:S02]  /*1640*/  ULOP3.LUT UR55, UR61, 0x1, URZ, 0xc0, !UPT ;  /* 0x000000013d377892 */ /* 0x000fe4000f8ec0ff */
[----:B------:R-:W-:-:S03]  /*1650*/  USHF.R.U32.HI UR45, URZ, 0xa, UR50 ;  /* 0x0000000aff2d7899 */ /* 0x000fc60008011632 */
[----:B------:R-:W-:Y:S09]  /*1660*/  BRA.U UP2, `(.L_x_19) ;  /* 0x0000000102407547 */ /* 0x000ff2000b800000 */
[----:B------:R-:W1:Y:S01]  /*1670*/  LDCU.128 UR8, c[0x0][0xf10] ;  /* 0x0001e200ff0877ac */ /* 0x000e620008000c00 */
[----:B------:R-:W2:Y:S01]  /*1680*/  LDCU UR12, c[0x0][0xf0c] ;  /* 0x0001e180ff0c77ac */ /* 0x000ea20008000800 */
[----:B------:R-:W3:Y:S01]  /*1690*/  LDCU UR13, c[0x0][0xf20] ;  /* 0x0001e400ff0d77ac */ /* 0x000ee20008000800 */
[----:B-1----:R-:W-:Y:S02]  /*16a0*/  UIMAD.WIDE.U32 UR4, UR28, UR8, URZ ;  /* 0x000000081c0472a5 */ /* 0x002fe4000f8e00ff */
[----:B------:R-:W-:Y:S02]  /*16b0*/  UIMAD.WIDE.U32 UR6, UR20, UR11, URZ ;  /* 0x0000000b140672a5 */ /* 0x000fe4000f8e00ff */
[----:B--2---:R-:W-:Y:S02]  /*16c0*/  UISETP.NE.AND UP2, UPT, UR12, 0x1, UPT ;  /* 0x000000010c00788c */ /* 0x004fe4000bf45270 */
[----:B------:R-:W-:-:S03]  /*16d0*/  USHF.R.U32.HI UR5, URZ, UR9, UR5 ;  /* 0x00000009ff057299 */ /* 0x000fc60008011605 */
[----:B------:R-:W-:Y:S01]  /*16e0*/  UMOV UR4, UR7 ;  /* 0x0000000700047c82 */ /* 0x000fe20008000000 */
[----:B------:R-:W-:Y:S02]  /*16f0*/  USEL UR5, UR28, UR5, !UP2 ;  /* 0x000000051c057287 */ /* 0x000fe4000d000000 */
[----:B------:R-:W-:Y:S02]  /*1700*/  UISETP.NE.AND UP2, UPT, UR10, 0x1, UPT ;  /* 0x000000010a00788c */ /* 0x000fe4000bf45270 */
[----:B---3--:R-:W-:-:S04]  /*1710*/  USHF.R.U32.HI UR4, URZ, UR13, UR4 ;  /* 0x0000000dff047299 */ /* 0x008fc80008011604 */
[----:B------:R-:W-:-:S04]  /*1720*/  USEL UR4, UR20, UR4, !UP2 ;  /* 0x0000000414047287 */ /* 0x000fc8000d000000 */
[----:B------:R-:W-:Y:S02]  /*1730*/  UIADD3 UR6, UPT, UPT, UR5, -UR4, URZ ;  /* 0x8000000405067290 */ /* 0x000fe4000fffe0ff */
[----:B------:R-:W-:Y:S02]  /*1740*/  UIADD3 UR4, UPT, UPT, -UR5, UR4, URZ ;  /* 0x0000000405047290 */ /* 0x000fe4000fffe1ff */
[----:B------:R-:W-:Y:S02]  /*1750*/  UIMAD UR20, UR6, UR10, UR20 ;  /* 0x0000000a061472a4 */ /* 0x000fe4000f8e0214 */
[----:B------:R-:W-:-:S12]  /*1760*/  UIMAD UR28, UR4, UR12, UR28 ;  /* 0x0000000c041c72a4 */ /* 0x000fd8000f8e021c */
.L_x_19:
[----:B------:R-:W-:Y:S05]  /*1770*/  BRA.U !UP6, `(.L_x_20) ;  /* 0x000000010e0c7547 */ /* 0x000fea000b800000 */
[----:B------:R-:W-:Y:S01]  /*1780*/  UCGABAR_WAIT ;  /* 0x0000000000007dc7 */ /* 0x000fe20008000000 */
[----:B------:R-:W-:Y:S01]  /*1790*/  CCTL.IVALL ;  /* 0x00000000ff00798f */ /* 0x000fe20002000000 */
[----:B------:R-:W-:Y:S05]  /*17a0*/  BRA `(.L_x_21) ;  /* 0x0000000000047947 */ /* 0x000fea0003800000 */
.L_x_20:
[----:B------:R-:W-:Y:S06]  /*17b0*/  BAR.SYNC.DEFER_BLOCKING 0x0 ;  /* 0x0000000000007b1d */ /* 0x000fec0000010000 */
.L_x_21:
[----:B------:R-:W-:Y:S05]  /*17c0*/  BRA.U UP0, `(.L_x_22) ;  /* 0x0000001900207547 */ /* 0x000fea000b800000 */
[----:B------:R-:W1:Y:S01]  /*17d0*/  LDCU UR6, c[0x0][0x38c] ;  /* 0x00007180ff0677ac */ /* 0x000e620008000800 */
[----:B------:R-:W2:Y:S01]  /*17e0*/  S2UR UR7, SR_CgaCtaId ;  /* 0x00000000000779c3 */ /* 0x000ea20000008800 */
[----:B------:R-:W-:Y:S01]  /*17f0*/  PLOP3.LUT P2, PT, PT, PT, UP4, 0x80, 0x8 ;  /* 0x000000000008781c */ /* 0x000fe20003f4f048 */
[----:B------:R-:W-:Y:S01]  /*1800*/  IMAD.MOV.U32 R12, RZ, RZ, 0x1 ;  /* 0x00000001ff0c7424 */ /* 0x000fe200078e00ff */
[----:B------:R-:W-:Y:S01]  /*1810*/  UMOV UR14, 0x400 ;  /* 0x00000400000e7882 */ /* 0x000fe20000000000 */
[----:B------:R-:W-:Y:S01]  /*1820*/  UISETP.NE.AND UP1, UPT, UR18, URZ, UPT ;  /* 0x000000ff1200728c */ /* 0x000fe2000bf25270 */
[----:B------:R-:W-:Y:S02]  /*1830*/  ISETP.NE.AND P3, PT, R3, RZ, P4 ;  /* 0x000000ff0300720c */ /* 0x000fe40002765270 */
[----:B------:R-:W-:Y:S02]  /*1840*/  CS2R R10, SRZ ;  /* 0x00000000000a7805 */ /* 0x000fe4000001ff00 */
[----:B------:R-:W-:Y:S01]  /*1850*/  PLOP3.LUT P2, PT, P2, PT, PT, 0x8, 0x80 ;  /* 0x000000000080781c */ /* 0x000fe2000174e170 */
[----:B------:R-:W-:Y:S01]  /*1860*/  IMAD.MOV.U32 R9, RZ, RZ, RZ ;  /* 0x000000ffff097224 */ /* 0x000fe200078e00ff */
[----:B------:R-:W3:Y:S01]  /*1870*/  LDCU UR54, c[0x0][0x370] ;  /* 0x00006e00ff3677ac */ /* 0x000ee20008000800 */
[----:B------:R-:W-:Y:S01]  /*1880*/  IMAD.MOV.U32 R8, RZ, RZ, 0x1 ;  /* 0x00000001ff087424 */ /* 0x000fe200078e00ff */
[----:B------:R-:W-:Y:S01]  /*1890*/  USHF.L.U32 UR55, UR55, 0x7, URZ ;  /* 0x0000000737377899 */ /* 0x000fe200080006ff */
[----:B------:R-:W4:Y:S01]  /*18a0*/  LDCU.64 UR42, c[0x0][0x348] ;  /* 0x00006900ff2a77ac */ /* 0x000f220008000a00 */
[----:B-1----:R-:W-:-:S02]  /*18b0*/  UIADD3 UR5, UPT, UPT, UR6, 0x7f, URZ ;  /* 0x0000007f06057890 */ /* 0x002fc4000fffe0ff */
[----:B------:R-:W-:Y:S02]  /*18c0*/  UIADD3 UR60, UPT, UPT, UR6, 0xfe, URZ ;  /* 0x000000fe063c7890 */ /* 0x000fe4000fffe0ff */
[----:B------:R-:W-:Y:S02]  /*18d0*/  USHF.R.S32.HI UR4, URZ, 0x1f, UR5 ;  /* 0x0000001fff047899 */ /* 0x000fe40008011405 */
[----:B--2---:R-:W-:Y:S02]  /*18e0*/  ULEA UR14, UR7, UR14, 0x18 ;  /* 0x0000000e070e7291 */ /* 0x004fe4000f8ec0ff */
[----:B------:R-:W-:Y:S01]  /*18f0*/  ULEA.HI UR4, UR4, UR5, URZ, 0x7 ;  /* 0x0000000504047291 */ /* 0x000fe2000f8f38ff */
[----:B------:R-:W1:Y:S03]  /*1900*/  LDCU UR53, c[0x0][0x374] ;  /* 0x00006e80ff3577ac */ /* 0x000e660008000800 */
[----:B------:R-:W-:-:S02]  /*1910*/  USHF.R.S32.HI UR57, URZ, 0x7, UR4 ;  /* 0x00000007ff397899 */ /* 0x000fc40008011404 */
[----:B------:R-:W-:Y:S02]  /*1920*/  UIADD3 UR4, UPT, UPT, UR6, -0x1, URZ ;  /* 0xffffffff06047890 */ /* 0x000fe4000fffe0ff */
[----:B------:R-:W-:Y:S02]  /*1930*/  UISETP.LT.U32.AND UP0, UPT, UR57, 0x8, UPT ;  /* 0x000000083900788c */ /* 0x000fe4000bf01070 */
[----:B------:R-:W-:Y:S02]  /*1940*/  UISETP.GE.U32.AND UP2, UPT, UR4, -0xff, UPT ;  /* 0xffffff010400788c */ /* 0x000fe4000bf46070 */
[----:B------:R-:W-:Y:S02]  /*1950*/  USEL UR56, UR57, 0x8, UP0 ;  /* 0x0000000839387887 */ /* 0x000fe40008000000 */
[----:B------:R-:W-:Y:S02]  /*1960*/  USEL UR37, UR52, 0x2, UP1 ;  /* 0x0000000234257887 */ /* 0x000fe40008800000 */
[----:B------:R-:W-:-:S02]  /*1970*/  UIADD3 UR4, UPT, UPT, UR56, -0x1, URZ ;  /* 0xffffffff38047890 */ /* 0x000fc4000fffe0ff */
[----:B------:R-:W-:Y:S02]  /*1980*/  UIADD3 UR49, UPT, UPT, UR14, 0x32800, UR50 ;  /* 0x000328000e317890 */ /* 0x000fe4000fffe032 */
[----:B------:R-:W-:Y:S02]  /*1990*/  UIADD3 UR59, UPT, UPT, UR57, -UR56, URZ ;  /* 0x80000038393b7290 */ /* 0x000fe4000fffe0ff */
[----:B------:R-:W-:Y:S01]  /*19a0*/  @UP2 UIADD3 UR4, UPT, UPT, UR56, URZ, URZ ;  /* 0x000000ff38042290 */ /* 0x000fe2000fffe0ff */
[----:B------:R-:W-:-:S03]  /*19b0*/  UMOV UR15, URZ ;  /* 0x000000ff000f7c82 */ /* 0x000fc60008000000 */
[----:B------:R-:W-:Y:S02]  /*19c0*/  UIADD3 UR48, UPT, UPT, UR4, 0x1, URZ ;  /* 0x0000000104307890 */ /* 0x000fe4000fffe0ff */
[----:B-1-34-:R-:W-:-:S12]  /*19d0*/  UIADD3 UR58, UPT, UPT, -UR4, URZ, URZ ;  /* 0x000000ff043a7290 */ /* 0x01afd8000fffe1ff */
.L_x_46:
[----:B-1----:R-:W1:Y:S02]  /*19e0*/  S2UR UR4, SR_CgaCtaId ;  /* 0x00000000000479c3 */ /* 0x002e640000008800 */
[----:B-1----:R-:W-:-:S09]  /*19f0*/  UISETP.NE.AND UP0, UPT, UR4, URZ, UPT ;  /* 0x000000ff0400728c */ /* 0x002fd2000bf05270 */
[----:B---3--:R-:W-:Y:S05]  /*1a00*/  BRA.U UP0, `(.L_x_23) ;  /* 0x0000000100287547 */ /* 0x008fea000b800000 */
[----:B------:R-:W-:Y:S02]  /*1a10*/  LEA R0, R9, UR14, 0x3 ;  /* 0x0000000e09007c11 */ /* 0x000fe4000f8e18ff */
[----:B------:R-:W-:-:S04]  /*1a20*/  SHF.L.U32 R3, R8, 0x1f, RZ ;  /* 0x0000001f08037819 */ /* 0x000fc800000006ff */
[----:B------:R-:W1:Y:S02]  /*1a30*/  SYNCS.PHASECHK.TRANS64.TRYWAIT P0, [R0+URZ+0x110], R3 ;  /* 0x00011003000075a7 */ /* 0x000e6400080011ff */
[----:B-1----:R-:W-:Y:S05]  /*1a40*/  @!P0 BRA `(.L_x_24) ;  /* 0x000000a800d08947 */ /* 0x002fea0003800000 */
.L_x_155:
[----:B------:R2:W-:Y:S01]  /*1a50*/  SYNCS.ARRIVE.TRANS64.A1T0 RZ, [R0+URZ+0x100], RZ ;  /* 0x000100ff00ff79a7 */ /* 0x0005e200081000ff */
[----:B------:R-:W-:-:S05]  /*1a60*/  VIADD R9, R9, 0x1 ;  /* 0x0000000109097836 */ /* 0x000fca0000000000 */
[----:B------:R-:W-:-:S04]  /*1a70*/  ISETP.NE.AND P0, PT, R9, 0x2, PT ;  /* 0x000000020900780c */ /* 0x000fc80003f05270 */
[----:B-1----:R-:W-:Y:S02]  /*1a80*/  SEL R3, RZ, 0x1, P0 ;  /* 0x00000001ff037807 */ /* 0x002fe40000000000 */
[----:B------:R-:W-:Y:S02]  /*1a90*/  SEL R9, R9, RZ, P0 ;  /* 0x000000ff09097207 */ /* 0x000fe40000000000 */
[----:B------:R-:W-:Y:S02]  /*1aa0*/  LOP3.LUT R8, R8, R3, RZ, 0x3c, !PT ;  /* 0x0000000308087212 */ /* 0x000fe400078e3cff */
.L_x_23:
[----:B------:R-:W-:Y:S01]  /*1ab0*/  ULEA UR4, UR15, UR14, 0x3 ;  /* 0x0000000e0f047291 */ /* 0x000fe2000f8e18ff */
[----:B--2---:R-:W-:Y:S01]  /*1ac0*/  SHF.L.U32 R0, R12, 0x1f, RZ ;  /* 0x0000001f0c007819 */ /* 0x004fe200000006ff */
[----:B------:R-:W-:Y:S02]  /*1ad0*/  UISETP.GE.U32.AND UP0, UPT, UR60, 0xff, UPT ;  /* 0x000000ff3c00788c */ /* 0x000fe4000bf06070 */
[----:B------:R-:W-:Y:S02]  /*1ae0*/  USHF.L.U32 UR19, UR20, 0x1, URZ ;  /* 0x0000000114137899 */ /* 0x000fe400080006ff */
[----:B------:R-:W-:Y:S01]  /*1af0*/  ULEA UR27, UR20, UR55, 0x8 ;  /* 0x00000037141b7291 */ /* 0x000fe2000f8e40ff */
[----:B------:R-:W-:Y:S02]  /*1b00*/  UMOV UR7, URZ ;  /* 0x000000ff00077c82 */ /* 0x000fe40008000000 */
[----:B------:R1:W2:Y:S01]  /*1b10*/  SYNCS.PHASECHK.TRANS64.TRYWAIT P1, [UR4+0x40], R0 ;  /* 0x00004000ff0075a7 */ /* 0x0002a20008021104 */
[----:B------:R-:W-:-:S04]  /*1b20*/  ULEA.HI UR4, UR28, UR28, URZ, 0x1 ;  /* 0x0000001c1c047291 */ /* 0x000fc8000f8f08ff */
[----:B------:R-:W-:Y:S02]  /*1b30*/  USHF.L.U32 UR35, UR4, 0x7, URZ ;  /* 0x0000000704237899 */ /* 0x000fe400080006ff */
[----:B------:R-:W-:Y:S02]  /*1b40*/  ULOP3.LUT UR12, UR4, 0xfffffffe, URZ, 0xc0, !UPT ;  /* 0xfffffffe040c7892 */ /* 0x000fe4000f8ec0ff */
[----:B------:R-:W-:Y:S02]  /*1b50*/  ULOP3.LUT UR35, UR55, 0xffffff00, UR35, 0xf8, !UPT ;  /* 0xffffff0037237892 */ /* 0x000fe4000f8ef823 */
[----:B------:R-:W-:Y:S01]  /*1b60*/  ULOP3.LUT UR12, UR12, 0x1, UR61, 0xf8, !UPT ;  /* 0x000000010c0c7892 */ /* 0x000fe2000f8ef83d */
[----:B------:R-:W-:Y:S11]  /*1b70*/  BRA.U !UP0, `(.L_x_25) ;  /* 0x0000000508247547 */ /* 0x000ff6000b800000 */
[----:B------:R-:W-:Y:S01]  /*1b80*/  UMOV UR29, UR58 ;  /* 0x0000003a001d7c82 */ /* 0x000fe20008000000 */
[----:B------:R-:W-:Y:S01]  /*1b90*/  UMOV UR4, UR15 ;  /* 0x0000000f00047c82 */ /* 0x000fe20008000000 */
[----:B------:R-:W-:Y:S01]  /*1ba0*/  UMOV UR11, URZ ;  /* 0x000000ff000b7c82 */ /* 0x000fe20008000000 */
[----:B------:R-:W-:Y:S01]  /*1bb0*/  UMOV UR20, UR45 ;  /* 0x0000002d00147c82 */ /* 0x000fe20008000000 */
[----:B------:R-:W-:-:S05]  /*1bc0*/  UMOV UR34, URZ ;  /* 0x000000ff00227c82 */ /* 0x000fca0008000000 */
.L_x_33:
[----:B------:R-:W-:Y:S01]  /*1bd0*/  ULEA UR5, UR4, UR14, 0x3 ;  /* 0x0000000e04057291 */ /* 0x000fe2000f8e18ff */
[----:B--2---:R-:W-:Y:S01]  /*1be0*/  @P4 MOV R2, 0x9800 ;  /* 0x0000980000024802 */ /* 0x004fe20000000f00 */
[----:B--23--:R-:W-:Y:S10]  /*1bf0*/  @P1 BRA `(.L_x_26) ;  /* 0x00000000000c1947 */ /* 0x00cff40003800000 */
[----:B------:R-:W-:-:S04]  /*1c00*/  SHF.L.U32 R3, R12, 0x1f, RZ ;  /* 0x0000001f0c037819 */ /* 0x000fc800000006ff */
[----:B------:R-:W2:Y:S02]  /*1c10*/  SYNCS.PHASECHK.TRANS64.TRYWAIT P0, [UR5+0x40], R3 ;  /* 0x00004003ff0075a7 */ /* 0x000ea40008001105 */
[----:B--2---:R-:W-:Y:S05]  /*1c20*/  @!P0 BRA `(.L_x_27) ;  /* 0x000000a8006c8947 */ /* 0x004fea0003800000 */
.L_x_26:
[----:B------:R2:W-:Y:S01]  /*1c30*/  @P4 SYNCS.ARRIVE.TRANS64 RZ, [UR5], R2 ;  /* 0x00000002ffff49a7 */ /* 0x0005e20008000005 */
[----:B------:R-:W-:Y:S02]  /*1c40*/  ULOP3.LUT UR6, UR37, 0x2, URZ, 0xfc, !UPT ;  /* 0x0000000225067892 */ /* 0x000fe4000f8efcff */
[----:B------:R-:W-:Y:S02]  /*1c50*/  UIADD3 UR29, UPT, UPT, UR29, 0x1, URZ ;  /* 0x000000011d1d7890 */ /* 0x000fe4000fffe0ff */
[----:B------:R-:W-:Y:S02]  /*1c60*/  UISETP.NE.AND UP0, UPT, UR6, 0x2, UPT ;  /* 0x000000020600788c */ /* 0x000fe4000bf05270 */
[----:B------:R-:W-:-:S07]  /*1c70*/  UISETP.NE.AND UP4, UPT, UR29, 0x1, UPT ;  /* 0x000000011d00788c */ /* 0x000fce000bf85270 */
[----:B------:R-:W-:Y:S05]  /*1c80*/  BRA.U UP0, `(.L_x_28) ;  /* 0x0000000100047547 */ /* 0x000fea000b800000 */
[----:B------:R-:W-:Y:S05]  /*1c90*/  BPT.TRAP 0x1 ;  /* 0x000000040000795c */ /* 0x000fea0000300000 */
.L_x_28:
[----:B------:R-:W-:Y:S04]  /*1ca0*/  BSSY.RECONVERGENT B0, `(.L_x_29) ;  /* 0x0000003000007945 */ /* 0x000fe80003800200 */
[----:B------:R-:W-:Y:S05]  /*1cb0*/  @!P3 BRA `(.L_x_30) ;  /* 0x000000000004b947 */ /* 0x000fea0003800000 */
[----:B------:R-:W-:Y:S05]  /*1cc0*/  BPT.TRAP 0x1 ;  /* 0x000000040000795c */ /* 0x000fea0000300000 */
.L_x_30:
[----:B------:R-:W-:Y:S05]  /*1cd0*/  BSYNC.RECONVERGENT B0 ;  /* 0x0000000000007941 */ /* 0x000fea0003800200 */
.L_x_29:
[----:B------:R-:W-:Y:S01]  /*1ce0*/  UIADD3 UR6, UPT, UPT, UR4, 0x1, URZ ;  /* 0x0000000104067890 */ /* 0x000fe2000fffe0ff */
[----:B------:R-:W-:Y:S01]  /*1cf0*/  BSSY.RECONVERGENT B0, `(.L_x_31) ;  /* 0x000002b000007945 */ /* 0x000fe20003800200 */
[----:B------:R-:W-:Y:S02]  /*1d00*/  ELECT P0, URZ, PT ;  /* 0x0000000000ff782f */ /* 0x000fe40003800000 */
[----:B------:R-:W-:-:S04]  /*1d10*/  UISETP.NE.AND UP0, UPT, UR6, 0x8, UPT ;  /* 0x000000080600788c */ /* 0x000fc8000bf05270 */
[----:B------:R-:W-:Y:S02]  /*1d20*/  USEL UR7, URZ, 0x1, UP0 ;  /* 0x00000001ff077887 */ /* 0x000fe40008000000 */
[----:B------:R-:W-:-:S04]  /*1d30*/  USEL UR15, UR6, URZ, UP0 ;  /* 0x000000ff060f7287 */ /* 0x000fc80008000000 */
[----:B------:R-:W-:Y:S01]  /*1d40*/  ULEA UR6, UR15, UR14, 0x3 ;  /* 0x0000000e0f067291 */ /* 0x000fe2000f8e18ff */
[----:B------:R-:W-:-:S04]  /*1d50*/  LOP3.LUT R12, R12, UR7, RZ, 0x3c, !PT ;  /* 0x000000070c0c7c12 */ /* 0x000fc8000f8e3cff */
[----:B-1----:R-:W-:-:S04]  /*1d60*/  SHF.L.U32 R0, R12, 0x1f, RZ ;  /* 0x0000001f0c007819 */ /* 0x002fc800000006ff */
[----:B------:R1:W3:Y:S01]  /*1d70*/  SYNCS.PHASECHK.TRANS64.TRYWAIT P1, [UR6+0x40], R0 ;  /* 0x00004000ff0075a7 */ /* 0x0002e20008021106 */
[----:B------:R-:W-:Y:S05]  /*1d80*/  @!P0 BRA `(.L_x_32) ;  /* 0x0000000000848947 */ /* 0x000fea0003800000 */
[----:B------:R-:W-:Y:S02]  /*1d90*/  ULEA UR24, UR4, UR14, 0xd ;  /* 0x0000000e04187291 */ /* 0x000fe4000f8e68ff */
[----:B------:R-:W-:Y:S02]  /*1da0*/  UIADD3 UR38, UP3, UPT, UR42, 0x80, URZ ;  /* 0x000000802a267890 */ /* 0x000fe4000ff7e0ff */
[----:B------:R-:W-:Y:S02]  /*1db0*/  UIADD3 UR30, UP2, UPT, UR42, 0x180, URZ ;  /* 0x000001802a1e7890 */ /* 0x000fe4000ff5e0ff */
[----:B------:R-:W-:Y:S02]  /*1dc0*/  ULEA UR8, UR4, UR14, 0xa ;  /* 0x0000000e04087291 */ /* 0x000fe4000f8e50ff */
[----:B------:R-:W-:Y:S02]  /*1dd0*/  UIADD3 UR22, UP1, UPT, UR42, 0x280, URZ ;  /* 0x000002802a167890 */ /* 0x000fe4000ff3e0ff */
[----:B------:R-:W-:-:S02]  /*1de0*/  ULEA UR16, UR4, UR50, 0xb ;  /* 0x0000003204107291 */ /* 0x000fc4000f8e58ff */
[----:B------:R-:W-:Y:S02]  /*1df0*/  UIADD3 UR6, UP0, UPT, UR42, 0x380, URZ ;  /* 0x000003802a067890 */ /* 0x000fe4000ff1e0ff */
[----:B------:R-:W-:Y:S02]  /*1e00*/  ULOP3.LUT UR33, UR5, 0xfefffff8, URZ, 0xc0, !UPT ;  /* 0xfefffff805217892 */ /* 0x000fe4000f8ec0ff */
[----:B------:R-:W-:Y:S02]  /*1e10*/  UIADD3.X UR39, UPT, UPT, URZ, UR43, URZ, UP3, !UPT ;  /* 0x0000002bff277290 */ /* 0x000fe40009ffe4ff */
[----:B------:R-:W-:Y:S02]  /*1e20*/  UIADD3 UR32, UPT, UPT, UR24, 0x10800, URZ ;  /* 0x0001080018207890 */ /* 0x000fe4000fffe0ff */
[----:B------:R-:W-:Y:S02]  /*1e30*/  UIADD3.X UR31, UPT, UPT, URZ, UR43, URZ, UP2, !UPT ;  /* 0x0000002bff1f7290 */ /* 0x000fe400097fe4ff */
[----:B------:R-:W-:-:S02]  /*1e40*/  UIADD3 UR24, UPT, UPT, UR24, 0x20800, URZ ;  /* 0x0002080018187890 */ /* 0x000fc4000fffe0ff */
[----:B------:R-:W-:Y:S02]  /*1e50*/  UIADD3.X UR23, UPT, UPT, URZ, UR43, URZ, UP1, !UPT ;  /* 0x0000002bff177290 */ /* 0x000fe40008ffe4ff */
[----:B------:R-:W-:Y:S02]  /*1e60*/  UIADD3 UR8, UPT, UPT, UR8, 0x30800, URZ ;  /* 0x0003080008087890 */ /* 0x000fe4000fffe0ff */
[----:B------:R-:W-:Y:S02]  /*1e70*/  UIADD3.X UR7, UPT, UPT, URZ, UR43, URZ, UP0, !UPT ;  /* 0x0000002bff077290 */ /* 0x000fe400087fe4ff */
[----:B------:R-:W-:Y:S01]  /*1e80*/  UIADD3 UR16, UPT, UPT, UR14, 0x32800, UR16 ;  /* 0x000328000e107890 */ /* 0x000fe2000fffe010 */
[----:B------:R-:W-:Y:S01]  /*1e90*/  UMOV UR40, 0x0 ;  /* 0x0000000000287882 */ /* 0x000fe20000000000 */
[----:B------:R-:W-:Y:S01]  /*1ea0*/  UMOV UR41, 0x10000000 ;  /* 0x1000000000297882 */ /* 0x000fe20000000000 */
[----:B------:R-:W-:Y:S01]  /*1eb0*/  UMOV UR26, UR34 ;  /* 0x00000022001a7c82 */ /* 0x000fe20008000000 */
[----:B------:R-:W-:Y:S01]  /*1ec0*/  UMOV UR28, UR36 ;  /* 0x00000024001c7c82 */ /* 0x000fe20008000000 */
[----:B------:R-:W-:Y:S01]  /*1ed0*/  UMOV UR10, URZ ;  /* 0x000000ff000a7c82 */ /* 0x000fe20008000000 */
[----:B------:R-:W-:Y:S01]  /*1ee0*/  UMOV UR25, UR33 ;  /* 0x0000002100197c82 */ /* 0x000fe20008000000 */
[----:B------:R-:W-:Y:S01]  /*1ef0*/  UMOV UR13, UR36 ;  /* 0x00000024000d7c82 */ /* 0x000fe20008000000 */
[----:B------:R-:W-:Y:S01]  /*1f00*/  UMOV UR9, UR33 ;  /* 0x0000002100097c82 */ /* 0x000fe20008000000 */
[----:B------:R4:W-:Y:S01]  /*1f10*/  UTMALDG.3D.2CTA [UR32], [UR38], desc[UR40] ;  /* 0x00002820260075b4 */ /* 0x0009e20008211000 */
[----:B------:R-:W-:Y:S01]  /*1f20*/  UMOV UR46, 0x30000 ;  /* 0x00030000002e7882 */ /* 0x000fe20000000000 */
[----:B------:R-:W-:Y:S01]  /*1f30*/  UMOV UR21, UR36 ;  /* 0x0000002400157c82 */ /* 0x000fe20008000000 */
[----:B------:R-:W-:Y:S01]  /*1f40*/  UMOV UR17, UR33 ;  /* 0x0000002100117c82 */ /* 0x000fe20008000000 */
[----:B------:R-:W-:Y:S01]  /*1f50*/  UMOV UR18, UR10 ;  /* 0x0000000a00127c82 */ /* 0x000fe20008000000 */
[----:B------:R4:W-:Y:S01]  /*1f60*/  UTMALDG.3D.2CTA [UR24], [UR30], desc[UR40] ;  /* 0x000028181e0075b4 */ /* 0x0009e20008211000 */
[----:B------:R4:W-:Y:S01]  /*1f70*/  UTMALDG.4D.2CTA [UR8], [UR22], desc[UR40] ;  /* 0x00002808160075b4 */ /* 0x0009e20008219000 */
[----:B------:R4:W-:Y:S02]  /*1f80*/  UTMALDG.4D.MULTICAST.2CTA [UR16], [UR6], UR46, desc[UR40] ;  /* 0x00002810060073b4 */ /* 0x0009e4000821982e */
[----:B----4-:R-:W-:Y:S01]  /*1f90*/  NOP ;  /* 0x0000000000007918 */ /* 0x010fe20000000000 */
.L_x_32:
[----:B------:R-:W-:Y:S05]  /*1fa0*/  BSYNC.RECONVERGENT B0 ;  /* 0x0000000000007941 */ /* 0x000fea0003800200 */
.L_x_31:
[----:B------:R-:W-:Y:S02]  /*1fb0*/  UIADD3 UR34, UPT, UPT, UR34, 0x80, URZ ;  /* 0x0000008022227890 */ /* 0x000fe4000fffe0ff */
[----:B------:R-:W-:Y:S02]  /*1fc0*/  UIADD3 UR20, UPT, UPT, UR20, 0x2, URZ ;  /* 0x0000000214147890 */ /* 0x000fe4000fffe0ff */
[----:B------:R-:W-:Y:S01]  /*1fd0*/  UIADD3 UR11, UPT, UPT, UR11, 0x2, URZ ;  /* 0x000000020b0b7890 */ /* 0x000fe2000fffe0ff */
[----:B------:R-:W-:Y:S01]  /*1fe0*/  UMOV UR4, UR15 ;  /* 0x0000000f00047c82 */ /* 0x000fe20008000000 */
[----:B------:R-:W-:Y:S01]  /*1ff0*/  UMOV UR7, UR48 ;  /* 0x0000003000077c82 */ /* 0x000fe20008000000 */
[----:B------:R-:W-:Y:S09]  /*2000*/  BRA.U UP4, `(.L_x_33) ;  /* 0xfffffff904f07547 */ /* 0x000ff2000b83ffff */
.L_x_25:
[----:B------:R-:W-:Y:S01]  /*2010*/  ULEA UR4, UR15, UR14, 0x3 ;  /* 0x0000000e0f047291 */ /* 0x000fe2000f8e18ff */
[----:B-1----:R-:W-:Y:S01]  /*2020*/  SHF.L.U32 R0, R12, 0x1f, RZ ;  /* 0x0000001f0c007819 */ /* 0x002fe200000006ff */
[----:B------:R-:W-:Y:S01]  /*2030*/  @!P2 SYNCS.ARRIVE.TRANS64.A1T0 RZ, [UR14+0xc8], RZ ;  /* 0x0000c8ffffffa9a7 */ /* 0x000fe2000810000e */
[----:B------:R-:W-:-:S06]  /*2040*/  UISETP.GT.AND UP0, UPT, UR57, UR56, UPT ;  /* 0x000000383900728c */ /* 0x000fcc000bf04270 */
[----:B--23--:R1:W2:Y:S03]  /*2050*/  SYNCS.PHASECHK.TRANS64.TRYWAIT P1, [UR4+0x40], R0 ;  /* 0x00004000ff0075a7 */ /* 0x00c2a60008021104 */
[----:B------:R-:W-:Y:S05]  /*2060*/  BRA.U !UP0, `(.L_x_34) ;  /* 0x0000000508107547 */ /* 0x000fea000b800000 */
[----:B------:R-:W-:Y:S01]  /*2070*/  UIADD3 UR29, UPT, UPT, UR59, UR7, URZ ;  /* 0x000000073b1d7290 */ /* 0x000fe2000fffe0ff */
[----:B------:R-:W-:-:S11]  /*2080*/  UMOV UR5, UR15 ;  /* 0x0000000f00057c82 */ /* 0x000fd60008000000 */
.L_x_42:
[----:B------:R-:W-:Y:S01]  /*2090*/  ULEA UR6, UR5, UR14, 0x3 ;  /* 0x0000000e05067291 */ /* 0x000fe2000f8e18ff */
[----:B--2---:R-:W-:Y:S01]  /*20a0*/  @P4 MOV R2, 0x9800 ;  /* 0x0000980000024802 */ /* 0x004fe20000000f00 */
[----:B--23--:R-:W-:Y:S10]  /*20b0*/  @P1 BRA `(.L_x_35) ;  /* 0x00000000000c1947 */ /* 0x00cff40003800000 */
[----:B------:R-:W-:-:S04]  /*20c0*/  SHF.L.U32 R3, R12, 0x1f, RZ ;  /* 0x0000001f0c037819 */ /* 0x000fc800000006ff */
[----:B------:R-:W2:Y:S02]  /*20d0*/  SYNCS.PHASECHK.TRANS64.TRYWAIT P0, [UR6+0x40], R3 ;  /* 0x00004003ff0075a7 */ /* 0x000ea40008001106 */
[----:B--2---:R-:W-:Y:S05]  /*20e0*/  @!P0 BRA `(.L_x_36) ;  /* 0x000000a400548947 */ /* 0x004fea0003800000 */
.L_x_35:
[----:B------:R2:W-:Y:S01]  /*20f0*/  @P4 SYNCS.ARRIVE.TRANS64 RZ, [UR6], R2 ;  /* 0x00000002ffff49a7 */ /* 0x0005e20008000006 */
[----:B------:R-:W-:-:S04]  /*2100*/  ULOP3.LUT UR4, UR37, 0x2, URZ, 0xfc, !UPT ;  /* 0x0000000225047892 */ /* 0x000fc8000f8efcff */
[----:B------:R-:W-:-:S09]  /*2110*/  UISETP.NE.AND UP0, UPT, UR4, 0x2, UPT ;  /* 0x000000020400788c */ /* 0x000fd2000bf05270 */
[----:B------:R-:W-:Y:S05]  /*2120*/  BRA.U UP0, `(.L_x_37) ;  /* 0x0000000100047547 */ /* 0x000fea000b800000 */
[----:B------:R-:W-:Y:S05]  /*2130*/  BPT.TRAP 0x1 ;  /* 0x000000040000795c */ /* 0x000fea0000300000 */
.L_x_37:
[----:B------:R-:W-:Y:S04]  /*2140*/  BSSY.RECONVERGENT B0, `(.L_x_38) ;  /* 0x0000003000007945 */ /* 0x000fe80003800200 */
[----:B------:R-:W-:Y:S05]  /*2150*/  @!P3 BRA `(.L_x_39) ;  /* 0x000000000004b947 */ /* 0x000fea0003800000 */
[----:B------:R-:W-:Y:S05]  /*2160*/  BPT.TRAP 0x1 ;  /* 0x000000040000795c */ /* 0x000fea0000300000 */
.L_x_39:
[----:B------:R-:W-:Y:S05]  /*2170*/  BSYNC.RECONVERGENT B0 ;  /* 0x0000000000007941 */ /* 0x000fea0003800200 */
.L_x_38:
        /* <DEDUP_REMOVED lines=16> */
[----:B------:R-:W-:-:S02]  /*2280*/  UIADD3 UR40, UP0, UPT, UR42, 0x380, URZ ;  /* 0x000003802a287890 */ /* 0x000fc4000ff1e0ff */
[----:B------:R-:W-:Y:S02]  /*2290*/  USHF.L.U32 UR11, UR7, 0x1, URZ ;  /* 0x00000001070b7899 */ /* 0x000fe400080006ff */
[----:B------:R-:W-:Y:S02]  /*22a0*/  USHF.L.U32 UR34, UR7, 0x7, URZ ;  /* 0x0000000707227899 */ /* 0x000fe400080006ff */
[----:B------:R-:W-:Y:S02]  /*22b0*/  ULOP3.LUT UR33, UR6, 0xfefffff8, URZ, 0xc0, !UPT ;  /* 0xfefffff806217892 */ /* 0x000fe4000f8ec0ff */
[----:B------:R-:W-:Y:S02]  /*22c0*/  UIADD3.X UR31, UPT, UPT, URZ, UR43, URZ, UP3, !UPT ;  /* 0x0000002bff1f7290 */ /* 0x000fe40009ffe4ff */
[----:B------:R-:W-:Y:S02]  /*22d0*/  UIADD3 UR32, UPT, UPT, UR24, 0x10800, URZ ;  /* 0x0001080018207890 */ /* 0x000fe4000fffe0ff */
[----:B------:R-:W-:-:S02]  /*22e0*/  UIADD3.X UR23, UPT, UPT, URZ, UR43, URZ, UP2, !UPT ;  /* 0x0000002bff177290 */ /* 0x000fc400097fe4ff */
[----:B------:R-:W-:Y:S02]  /*22f0*/  UIADD3 UR24, UPT, UPT, UR24, 0x20800, URZ ;  /* 0x0002080018187890 */ /* 0x000fe4000fffe0ff */
[----:B------:R-:W-:Y:S02]  /*2300*/  UIADD3.X UR39, UPT, UPT, URZ, UR43, URZ, UP1, !UPT ;  /* 0x0000002bff277290 */ /* 0x000fe40008ffe4ff */
[----:B------:R-:W-:Y:S02]  /*2310*/  UIADD3 UR8, UPT, UPT, UR8, 0x30800, URZ ;  /* 0x0003080008087890 */ /* 0x000fe4000fffe0ff */
[----:B------:R-:W-:Y:S02]  /*2320*/  ULEA UR16, UR5, UR49, 0xb ;  /* 0x0000003105107291 */ /* 0x000fe4000f8e58ff */
[----:B------:R-:W-:Y:S02]  /*2330*/  UIADD3 UR20, UPT, UPT, UR45, UR11, URZ ;  /* 0x0000000b2d147290 */ /* 0x000fe4000fffe0ff */
[----:B------:R-:W-:Y:S01]  /*2340*/  UIADD3.X UR41, UPT, UPT, URZ, UR43, URZ, UP0, !UPT ;  /* 0x0000002bff297290 */ /* 0x000fe200087fe4ff */
[----:B------:R-:W-:Y:S01]  /*2350*/  UMOV UR46, 0x0 ;  /* 0x00000000002e7882 */ /* 0x000fe20000000000 */
[----:B------:R-:W-:Y:S01]  /*2360*/  UMOV UR47, 0x10000000 ;  /* 0x10000000002f7882 */ /* 0x000fe20000000000 */
[----:B------:R-:W-:Y:S01]  /*2370*/  UMOV UR28, UR36 ;  /* 0x00000024001c7c82 */ /* 0x000fe20008000000 */
[----:B------:R-:W-:Y:S01]  /*2380*/  UMOV UR10, URZ ;  /* 0x000000ff000a7c82 */ /* 0x000fe20008000000 */
[----:B------:R-:W-:Y:S01]  /*2390*/  UMOV UR25, UR33 ;  /* 0x0000002100197c82 */ /* 0x000fe20008000000 */
[----:B------:R-:W-:Y:S01]  /*23a0*/  UMOV UR26, UR34 ;  /* 0x00000022001a7c82 */ /* 0x000fe20008000000 */
[----:B------:R-:W-:Y:S01]  /*23b0*/  UMOV UR13, UR36 ;  /* 0x00000024000d7c82 */ /* 0x000fe20008000000 */
[----:B------:R4:W-:Y:S01]  /*23c0*/  UTMALDG.3D.2CTA [UR32], [UR30], desc[UR46] ;  /* 0x00002e201e0075b4 */ /* 0x0009e20008211000 */
[----:B------:R-:W-:Y:S01]  /*23d0*/  UMOV UR9, UR33 ;  /* 0x0000002100097c82 */ /* 0x000fe20008000000 */
        /* <DEDUP_REMOVED lines=8> */
.L_x_41:
[----:B------:R-:W-:Y:S05]  /*2460*/  BSYNC.RECONVERGENT B0 ;  /* 0x0000000000007941 */ /* 0x000fea0003800200 */
.L_x_40:
[----:B------:R-:W-:Y:S01]  /*2470*/  UIADD3 UR7, UPT, UPT, UR7, 0x1, URZ ;  /* 0x0000000107077890 */ /* 0x000fe2000fffe0ff */
[----:B------:R-:W-:-:S03]  /*2480*/  UMOV UR5, UR15 ;  /* 0x0000000f00057c82 */ /* 0x000fc60008000000 */
[----:B------:R-:W-:-:S09]  /*2490*/  UISETP.NE.AND UP0, UPT, UR7, UR29, UPT ;  /* 0x0000001d0700728c */ /* 0x000fd2000bf05270 */
[----:B------:R-:W-:Y:S05]  /*24a0*/  BRA.U UP0, `(.L_x_42) ;  /* 0xfffffff900f87547 */ /* 0x000fea000b83ffff */
.L_x_34:
[C---:B------:R-:W-:Y:S01]  /*24b0*/  LEA R3, R11.reuse, UR14, 0x3 ;  /* 0x0000000e0b037c11 */ /* 0x040fe2000f8e18ff */
[----:B------:R-:W-:Y:S01]  /*24c0*/  NOP ;  /* 0x0000000000007918 */ /* 0x000fe20000000000 */
[----:B-1----:R-:W-:Y:S02]  /*24d0*/  SHF.L.U32 R0, R10, 0x1f, RZ ;  /* 0x0000001f0a007819 */ /* 0x002fe400000006ff */
[----:B------:R-:W-:Y:S02]  /*24e0*/  LEA R5, R11, UR14, 0x4 ;  /* 0x0000000e0b057c11 */ /* 0x000fe4000f8e20ff */
[----:B------:R-:W1:Y:S02]  /*24f0*/  SYNCS.PHASECHK.TRANS64.TRYWAIT P0, [R3+URZ+0xd0], R0 ;  /* 0x0000d000030075a7 */ /* 0x000e6400080011ff */
[----:B-1----:R-:W-:Y:S05]  /*2500*/  @!P0 BRA `(.L_x_43) ;  /* 0x000000a000648947 */ /* 0x002fea0003800000 */
.L_x_158:
[----:B------:R-:W4:Y:S01]  /*2510*/  LDS.128 R4, [R5+0x130] ;  /* 0x0001300005047984 */ /* 0x000f220000000c00 */
[----:B------:R-:W-:Y:S01]  /*2520*/  UISETP.GE.AND UP0, UPT, UR44, 0x1, UPT ;  /* 0x000000012c00788c */ /* 0x000fe2000bf06270 */
[----:B------:R-:W-:Y:S01]  /*2530*/  @!PT LDS RZ, [RZ] ;  /* 0x00000000fffff984 */ /* 0x000fe20000000800 */
[----:B------:R-:W-:Y:S01]  /*2540*/  @!PT LDS RZ, [RZ] ;  /* 0x00000000fffff984 */ /* 0x000fe20000000800 */
[----:B------:R-:W-:Y:S01]  /*2550*/  @!PT LDS RZ, [RZ] ;  /* 0x00000000fffff984 */ /* 0x000fe20000000800 */
[----:B------:R-:W-:Y:S01]  /*2560*/  @!PT LDS RZ, [RZ] ;  /* 0x00000000fffff984 */ /* 0x000fe20000000800 */
[----:B------:R1:W-:Y:S06]  /*2570*/  MEMBAR.ALL.CTA ;  /* 0x0000000000007992 */ /* 0x0003ec0000008000 */
[----:B-1----:R-:W1:Y:S01]  /*2580*/  FENCE.VIEW.ASYNC.S ;  /* 0x00000000000073c6 */ /* 0x002e620000000000 */
[----:B----4-:R-:W-:-:S13]  /*2590*/  LOP3.LUT P0, RZ, R6, 0x1, RZ, 0xc0, !PT ;  /* 0x0000000106ff7812 */ /* 0x010fda000780c0ff */
[----:B-1----:R-:W-:Y:S01]  /*25a0*/  VOTEU.ANY UP1, P0 ;  /* 0x0000000000ff7886 */ /* 0x002fe20000020100 */
[----:B------:R-:W-:-:S13]  /*25b0*/  PLOP3.LUT P0, PT, PT, PT, UP1, 0x80, 0x8 ;  /* 0x000000000008781c */ /* 0x000fda0003f0f018 */
[----:B------:R-:W-:Y:S02]  /*25c0*/  @P0 LOP3.LUT R0, R5, 0xffff, RZ, 0xc0, !PT ;  /* 0x0000ffff05000812 */ /* 0x000fe400078ec0ff */
[----:B--2---:R-:W-:Y:S02]  /*25d0*/  @P0 MOV R2, R4 ;  /* 0x0000000400020202 */ /* 0x004fe40000000f00 */
[----:B------:R-:W-:Y:S01]  /*25e0*/  @P0 R2UR UR5, R0 ;  /* 0x00000000000502ca */ /* 0x000fe200000e0000 */
[----:B------:R-:W-:Y:S01]  /*25f0*/  VIADD R0, R3, 0xe0 ;  /* 0x000000e003007836 */ /* 0x000fe20000000000 */
[----:B------:R-:W-:Y:S02]  /*2600*/  @P0 SHF.R.U32.HI R4, RZ, 0x10, R5 ;  /* 0x00000010ff040819 */ /* 0x000fe40000011605 */
[----:B------:R-:W-:Y:S02]  /*2610*/  @P0 R2UR UR6, R2 ;  /* 0x00000000020602ca */ /* 0x000fe400000e0000 */
[----:B------:R-:W-:-:S02]  /*2620*/  PRMT R0, RZ, 0x654, R0 ;  /* 0x00000654ff007816 */ /* 0x000fc40000000000 */
[----:B------:R-:W-:Y:S02]  /*2630*/  @P0 R2UR UR4, R4 ;  /* 0x00000000040402ca */ /* 0x000fe400000e0000 */
[----:B------:R1:W-:Y:S03]  /*2640*/  SYNCS.ARRIVE.TRANS64.RED.A1T0 RZ, [R0+URZ], RZ ;  /* 0x000000ff00ff79a7 */ /* 0x0003e600081004ff */
[----:B------:R-:W-:-:S04]  /*2650*/  @UP1 UMOV UR51, UR5 ;  /* 0x0000000500331c82 */ /* 0x000fc80008000000 */
[----:B------:R-:W-:-:S04]  /*2660*/  @UP1 UMOV UR52, UR6 ;  /* 0x0000000600341c82 */ /* 0x000fc80008000000 */
[----:B------:R-:W-:Y:S01]  /*2670*/  @UP1 UMOV UR36, UR4 ;  /* 0x0000000400241c82 */ /* 0x000fe20008000000 */
[----:B------:R-:W-:Y:S05]  /*2680*/  BRA.U !UP0, `(.L_x_44) ;  /* 0x0000000108d47547 */ /* 0x000fea000b800000 */
[----:B------:R-:W2:Y:S01]  /*2690*/  LDCU.128 UR20, c[0x0][0xf10] ;  /* 0x0001e200ff1477ac */ /* 0x000ea20008000c00 */
[----:B------:R-:W4:Y:S01]  /*26a0*/  LDCU UR19, c[0x0][0xf20] ;  /* 0x0001e400ff1377ac */ /* 0x000f220008000800 */
[----:B------:R-:W3:Y:S01]  /*26b0*/  LDCU UR18, c[0x0][0xf0c] ;  /* 0x0001e180ff1277ac */ /* 0x000ee20008000800 */
[----:B------:R-:W1:Y:S01]  /*26c0*/  LDCU.64 UR8, c[0x0][0xf28] ;  /* 0x0001e500ff0877ac */ /* 0x000e620008000a00 */
[----:B------:R-:W-:Y:S02]  /*26d0*/  UISETP.NE.AND UP3, UPT, UR44, 0x1, UPT ;  /* 0x000000012c00788c */ /* 0x000fe4000bf65270 */
[----:B--2---:R-:W-:Y:S02]  /*26e0*/  UIMAD.WIDE.U32 UR4, UR53, UR23, URZ ;  /* 0x00000017350472a5 */ /* 0x004fe4000f8e00ff */
[----:B------:R-:W-:Y:S02]  /*26f0*/  UIMAD.WIDE.U32 UR6, UR54, UR20, URZ ;  /* 0x00000014360672a5 */ /* 0x000fe4000f8e00ff */
[----:B------:R-:W-:-:S02]  /*2700*/  UISETP.NE.AND UP0, UPT, UR22, 0x1, UPT ;  /* 0x000000011600788c */ /* 0x000fc4000bf05270 */
[----:B------:R-:W-:Y:S01]  /*2710*/  UIMAD.WIDE.U32 UR16, UR51, UR23, URZ ;  /* 0x00000017331072a5 */ /* 0x000fe2000f8e00ff */
[----:B------:R-:W-:Y:S02]  /*2720*/  UMOV UR4, UR5 ;  /* 0x0000000500047c82 */ /* 0x000fe40008000000 */
[----:B------:R-:W-:Y:S01]  /*2730*/  UMOV UR6, UR7 ;  /* 0x0000000700067c82 */ /* 0x000fe20008000000 */
[----:B----4-:R-:W-:Y:S02]  /*2740*/  USHF.R.U32.HI UR4, URZ, UR19, UR4 ;  /* 0x00000013ff047299 */ /* 0x010fe40008011604 */
[----:B---3--:R-:W-:Y:S02]  /*2750*/  UISETP.NE.AND UP2, UPT, UR18, 0x1, UPT ;  /* 0x000000011200788c */ /* 0x008fe4000bf45270 */
[----:B------:R-:W-:Y:S02]  /*2760*/  USHF.R.U32.HI UR6, URZ, UR21, UR6 ;  /* 0x00000015ff067299 */ /* 0x000fe40008011606 */
[----:B------:R-:W-:-:S02]  /*2770*/  USEL UR5, UR53, UR4, !UP0 ;  /* 0x0000000435057287 */ /* 0x000fc4000c000000 */
[----:B------:R-:W-:Y:S02]  /*2780*/  USEL UR6, UR54, UR6, !UP2 ;  /* 0x0000000636067287 */ /* 0x000fe4000d000000 */
[----:B-1----:R-:W-:Y:S01]  /*2790*/  UIMAD.WIDE.U32 UR10, UR5, UR8, URZ ;  /* 0x00000008050a72a5 */ /* 0x002fe2000f8e00ff */
[----:B------:R-:W-:Y:S01]  /*27a0*/  UMOV UR4, UR17 ;  /* 0x0000001100047c82 */ /* 0x000fe20008000000 */
[----:B------:R-:W-:Y:S02]  /*27b0*/  UIMAD.WIDE.U32 UR12, UR52, UR20, URZ ;  /* 0x00000014340c72a5 */ /* 0x000fe4000f8e00ff */
[----:B------:R-:W-:-:S03]  /*27c0*/  UIMAD.WIDE.U32 UR16, UR6, UR8, URZ ;  /* 0x00000008061072a5 */ /* 0x000fc6000f8e00ff */
[----:B------:R-:W-:Y:S01]  /*27d0*/  UMOV UR10, UR11 ;  /* 0x0000000b000a7c82 */ /* 0x000fe20008000000 */
[----:B------:R-:W-:Y:S02]  /*27e0*/  USHF.R.U32.HI UR4, URZ, UR19, UR4 ;  /* 0x00000013ff047299 */ /* 0x000fe40008011604 */
[----:B------:R-:W-:Y:S01]  /*27f0*/  @UP3 USHF.R.U32.HI UR5, URZ, UR9, UR10 ;  /* 0x00000009ff053299 */ /* 0x000fe2000801160a */
[----:B------:R-:W-:Y:S01]  /*2800*/  UMOV UR12, UR13 ;  /* 0x0000000d000c7c82 */ /* 0x000fe20008000000 */
[----:B------:R-:W-:Y:S01]  /*2810*/  UMOV UR16, UR17 ;  /* 0x0000001100107c82 */ /* 0x000fe20008000000 */
[----:B------:R-:W-:Y:S02]  /*2820*/  USHF.R.U32.HI UR21, URZ, UR21, UR12 ;  /* 0x00000015ff157299 */ /* 0x000fe4000801160c */
[----:B------:R-:W-:Y:S02]  /*2830*/  USEL UR4, UR51, UR4, !UP0 ;  /* 0x0000000433047287 */ /* 0x000fe4000c000000 */
[----:B------:R-:W-:-:S02]  /*2840*/  @UP3 USHF.R.U32.HI UR6, URZ, UR9, UR16 ;  /* 0x00000009ff063299 */ /* 0x000fc40008011610 */
[----:B------:R-:W-:Y:S02]  /*2850*/  UIMAD UR7, UR44, UR5, URZ ;  /* 0x000000052c0772a4 */ /* 0x000fe4000f8e02ff */
[----:B------:R-:W-:Y:S02]  /*2860*/  USEL UR5, UR52, UR21, !UP2 ;  /* 0x0000001534057287 */ /* 0x000fe4000d000000 */
[----:B------:R-:W-:Y:S02]  /*2870*/  UIMAD UR10, UR44, UR6, URZ ;  /* 0x000000062c0a72a4 */ /* 0x000fe4000f8e02ff */
[----:B------:R-:W-:Y:S02]  /*2880*/  UISETP.GE.AND UP0, UPT, UR4, UR7, UPT ;  /* 0x000000070400728c */ /* 0x000fe4000bf06270 */
[----:B------:R-:W-:Y:S02]  /*2890*/  UIMAD.WIDE.U32 UR12, UR4, UR8, URZ ;  /* 0x00000008040c72a5 */ /* 0x000fe4000f8e00ff */
[----:B------:R-:W-:-:S02]  /*28a0*/  UISETP.GE.OR UP0, UPT, UR5, UR10, UP0 ;  /* 0x0000000a0500728c */ /* 0x000fc40008706670 */
        /* <DEDUP_REMOVED lines=19> */
.L_x_44:
[----:B------:R-:W2:Y:S02]  /*29e0*/  LDCU UR4, c[0x0][0xf30] ;  /* 0x0001e600ff0477ac */ /* 0x000ea40008000800 */
[----:B--2---:R-:W-:-:S09]  /*29f0*/  UISETP.NE.AND UP0, UPT, UR4, 0x1, UPT ;  /* 0x000000010400788c */ /* 0x004fd2000bf05270 */
[----:B------:R-:W-:Y:S05]  /*2a00*/  BRA.U UP0, `(.L_x_45) ;  /* 0x0000000100447547 */ /* 0x000fea000b800000 */
[----:B------:R-:W2:Y:S01]  /*2a10*/  LDCU.128 UR8, c[0x0][0xf10] ;  /* 0x0001e200ff0877ac */ /* 0x000ea20008000c00 */
[----:B------:R-:W4:Y:S01]  /*2a20*/  LDCU UR12, c[0x0][0xf0c] ;  /* 0x0001e180ff0c77ac */ /* 0x000f220008000800 */
[----:B------:R-:W1:Y:S01]  /*2a30*/  LDCU UR13, c[0x0][0xf20] ;  /* 0x0001e400ff0d77ac */ /* 0x000e620008000800 */
[----:B--2---:R-:W-:Y:S02]  /*2a40*/  UIMAD.WIDE.U32 UR6, UR52, UR8, URZ ;  /* 0x00000008340672a5 */ /* 0x004fe4000f8e00ff */
[----:B------:R-:W-:Y:S02]  /*2a50*/  UIMAD.WIDE.U32 UR4, UR51, UR11, URZ ;  /* 0x0000000b330472a5 */ /* 0x000fe4000f8e00ff */
[----:B----4-:R-:W-:Y:S02]  /*2a60*/  UISETP.NE.AND UP2, UPT, UR12, 0x1, UPT ;  /* 0x000000010c00788c */ /* 0x010fe4000bf45270 */
[----:B------:R-:W-:Y:S01]  /*2a70*/  UISETP.NE.AND UP0, UPT, UR10, 0x1, UPT ;  /* 0x000000010a00788c */ /* 0x000fe2000bf05270 */
[----:B------:R-:W-:-:S02]  /*2a80*/  UMOV UR6, UR7 ;  /* 0x0000000700067c82 */ /* 0x000fc40008000000 */
[----:B------:R-:W-:Y:S01]  /*2a90*/  UMOV UR4, UR5 ;  /* 0x0000000500047c82 */ /* 0x000fe20008000000 */
[----:B------:R-:W-:Y:S02]  /*2aa0*/  USHF.R.U32.HI UR6, URZ, UR9, UR6 ;  /* 0x00000009ff067299 */ /* 0x000fe40008011606 */
[----:B-1----:R-:W-:Y:S02]  /*2ab0*/  USHF.R.U32.HI UR4, URZ, UR13, UR4 ;  /* 0x0000000dff047299 */ /* 0x002fe40008011604 */
[----:B------:R-:W-:Y:S02]  /*2ac0*/  USEL UR5, UR52, UR6, !UP2 ;  /* 0x0000000634057287 */ /* 0x000fe4000d000000 */
[----:B------:R-:W-:-:S04]  /*2ad0*/  USEL UR4, UR51, UR4, !UP0 ;  /* 0x0000000433047287 */ /* 0x000fc8000c000000 */
[----:B------:R-:W-:Y:S02]  /*2ae0*/  UIADD3 UR6, UPT, UPT, UR5, -UR4, URZ ;  /* 0x8000000405067290 */ /* 0x000fe4000fffe0ff */
[----:B------:R-:W-:Y:S02]  /*2af0*/  UIADD3 UR4, UPT, UPT, -UR5, UR4, URZ ;  /* 0x0000000405047290 */ /* 0x000fe4000fffe1ff */
[----:B------:R-:W-:Y:S02]  /*2b00*/  UIMAD UR51, UR6, UR10, UR51 ;  /* 0x0000000a063372a4 */ /* 0x000fe4000f8e0233 */
[----:B------:R-:W-:-:S12]  /*2b10*/  UIMAD UR52, UR4, UR12, UR52 ;  /* 0x0000000c043472a4 */ /* 0x000fd8000f8e0234 */
.L_x_45:
[----:B------:R-:W-:Y:S01]  /*2b20*/  VIADD R11, R11, 0x1 ;  /* 0x000000010b0b7836 */ /* 0x000fe20000000000 */
[----:B------:R-:W-:Y:S02]  /*2b30*/  R2UR UR5, R142 ;  /* 0x000000008e0572ca */ /* 0x000fe400000e0000 */
[----:B------:R-:W-:Y:S02]  /*2b40*/  R2UR UR4, R141 ;  /* 0x000000008d0472ca */ /* 0x000fe400000e0000 */
[C---:B------:R-:W-:Y:S02]  /*2b50*/  ISETP.NE.AND P0, PT, R11.reuse, 0x2, PT ;  /* 0x000000020b00780c */ /* 0x040fe40003f05270 */
[----:B------:R-:W-:Y:S02]  /*2b60*/  PLOP3.LUT P2, PT, PT, PT, PT, 0x80, 0x8 ;  /* 0x000000000008781c */ /* 0x000fe40003f4f070 */
[----:B------:R-:W-:Y:S02]  /*2b70*/  SEL R3, RZ, 0x1, P0 ;  /* 0x00000001ff037807 */ /* 0x000fe40000000000 */
[----:B------:R-:W-:-:S02]  /*2b80*/  SEL R11, R11, RZ, P0 ;  /* 0x000000ff0b0b7207 */ /* 0x000fc40000000000 */
[----:B------:R-:W-:Y:S01]  /*2b90*/  LOP3.LUT R10, R10, R3, RZ, 0x3c, !PT ;  /* 0x000000030a0a7212 */ /* 0x000fe200078e3cff */
[----:B------:R-:W-:Y:S02]  /*2ba0*/  UIADD3 UR28, UPT, UPT, UR52, UR5, URZ ;  /* 0x00000005341c7290 */ /* 0x000fe4000fffe0ff */
[----:B------:R-:W-:Y:S01]  /*2bb0*/  UIADD3 UR20, UPT, UPT, UR51, UR4, URZ ;  /* 0x0000000433147290 */ /* 0x000fe2000fffe0ff */
[----:B------:R-:W-:Y:S11]  /*2bc0*/  BRA.U UP1, `(.L_x_46) ;  /* 0xffffffed01847547 */ /* 0x000ff6000b83ffff */
[----:B------:R-:W-:Y:S01]  /*2bd0*/  UIADD3 UR14, UPT, UPT, UR14, 0x40, URZ ;  /* 0x000000400e0e7890 */ /* 0x000fe2000fffe0ff */
[----:B------:R-:W-:-:S03]  /*2be0*/  SHF.L.U32 R3, R12, 0x1f, RZ ;  /* 0x0000001f0c037819 */ /* 0x000fc600000006ff */
[----:B------:R-:W-:-:S09]  /*2bf0*/  ULEA UR4, UR15, UR14, 0x3 ;  /* 0x0000000e0f047291 */ /* 0x000fd2000f8e18ff */
[----:B------:R-:W2:Y:S02]  /*2c00*/  SYNCS.PHASECHK.TRANS64.TRYWAIT P0, [UR4], R3 ;  /* 0x00000003ff0075a7 */ /* 0x000ea40008001104 */
[----:B--2---:R-:W-:Y:S05]  /*2c10*/  @!P0 BRA `(.L_x_47) ;  /* 0x0000009800b48947 */ /* 0x004fea0003800000 */
.L_x_160:
[----:B------:R-:W-:-:S04]  /*2c20*/  UIADD3 UR4, UPT, UPT, UR15, 0x1, URZ ;  /* 0x000000010f047890 */ /* 0x000fc8000fffe0ff */
[----:B------:R-:W-:-:S04]  /*2c30*/  UISETP.NE.AND UP0, UPT, UR4, 0x8, UPT ;  /* 0x000000080400788c */ /* 0x000fc8000bf05270 */
[----:B------:R-:W-:Y:S02]  /*2c40*/  USEL UR6, URZ, 0x1, UP0 ;  /* 0x00000001ff067887 */ /* 0x000fe40008000000 */
[----:B------:R-:W-:-:S04]  /*2c50*/  USEL UR4, UR4, URZ, UP0 ;  /* 0x000000ff04047287 */ /* 0x000fc80008000000 */
[----:B------:R-:W-:Y:S01]  /*2c60*/  ULEA UR5, UR4, UR14, 0x3 ;  /* 0x0000000e04057291 */ /* 0x000fe2000f8e18ff */
[----:B------:R-:W-:-:S04]  /*2c70*/  LOP3.LUT R2, R12, UR6, RZ, 0x3c, !PT ;  /* 0x000000060c027c12 */ /* 0x000fc8000f8e3cff */
[----:B-1----:R-:W-:-:S04]  /*2c80*/  SHF.L.U32 R3, R2, 0x1f, RZ ;  /* 0x0000001f02037819 */ /* 0x002fc800000006ff */
[----:B------:R-:W1:Y:S02]  /*2c90*/  SYNCS.PHASECHK.TRANS64.TRYWAIT P0, [UR5], R3 ;  /* 0x00000003ff0075a7 */ /* 0x000e640008001105 */
[----:B-1----:R-:W-:Y:S05]  /*2ca0*/  @!P0 BRA `(.L_x_48) ;  /* 0x0000009800a88947 */ /* 0x002fea0003800000 */
.L_x_162:
        /* <DEDUP_REMOVED lines=9> */
.L_x_164:
        /* <DEDUP_REMOVED lines=9> */
.L_x_166:
        /* <DEDUP_REMOVED lines=9> */
.L_x_168:
        /* <DEDUP_REMOVED lines=9> */
.L_x_170:
        /* <DEDUP_REMOVED lines=9> */
.L_x_172:
[----:B------:R-:W-:-:S04]  /*2f80*/  UIADD3 UR4, UPT, UPT, UR4, 0x1, URZ ;  /* 0x0000000104047890 */ /* 0x000fc8000fffe0ff */
[----:B------:R-:W-:-:S04]  /*2f90*/  UISETP.NE.AND UP0, UPT, UR4, 0x8, UPT ;  /* 0x000000080400788c */ /* 0x000fc8000bf05270 */
[----:B------:R-:W-:Y:S02]  /*2fa0*/  USEL UR5, URZ, 0x1, UP0 ;  /* 0x00000001ff057887 */ /* 0x000fe40008000000 */
[----:B------:R-:W-:-:S04]  /*2fb0*/  USEL UR4, UR4, URZ, UP0 ;  /* 0x000000ff04047287 */ /* 0x000fc80008000000 */
[----:B------:R-:W-:Y:S01]  /*2fc0*/  ULEA UR4, UR4, UR14, 0x3 ;  /* 0x0000000e04047291 */ /* 0x000fe2000f8e18ff */
[----:B-1----:R-:W-:-:S04]  /*2fd0*/  LOP3.LUT R3, R2, UR5, RZ, 0x3c, !PT ;  /* 0x0000000502037c12 */ /* 0x002fc8000f8e3cff */
[----:B------:R-:W-:Y:S01]  /*2fe0*/  SHF.L.U32 R3, R3, 0x1f, RZ ;  /* 0x0000001f03037819 */ /* 0x000fe200000006ff */
[----:B------:R-:W-:-:S07]  /*2ff0*/  IMAD.U32 R0, RZ, RZ, UR4 ;  /* 0x00000004ff007e24 */ /* 0x000fce000f8e00ff */
.L_x_54:
[----:B-1----:R1:W2:Y:S02]  /*3000*/  SYNCS.PHASECHK.TRANS64.TRYWAIT P0, [R0+URZ], R3 ;  /* 0x00000003000075a7 */ /* 0x0022a400080011ff */
[----:B--2---:R-:W-:Y:S05]  /*3010*/  @!P0 NANOSLEEP.SYNCS 0x989680 ;  /* 0x009896800000895d */ /* 0x004fea0003900000 */
[----:B------:R-:W2:Y:S02]  /*3020*/  @!P0 SYNCS.PHASECHK.TRANS64 P0, [R0+URZ], R3 ;  /* 0x00000003000085a7 */ /* 0x000ea400080010ff */
[----:B--2---:R-:W-:Y:S05]  /*3030*/  @P0 EXIT ;  /* 0x000000000000094d */ /* 0x004fea0003800000 */
[----:B------:R-:W-:Y:S05]  /*3040*/  BRA `(.L_x_54) ;  /* 0xfffffffc00ec7947 */ /* 0x000fea000383ffff */
.L_x_22:
[----:B------:R-:W1:Y:S02]  /*3050*/  S2UR UR4, SR_CgaCtaId ;  /* 0x00000000000479c3 */ /* 0x000e640000008800 */
[----:B-1----:R-:W-:-:S04]  /*3060*/  UISETP.NE.AND UP0, UPT, UR4, URZ, UPT ;  /* 0x000000ff0400728c */ /* 0x002fc8000bf05270 */
[----:B------:R-:W-:-:S09]  /*3070*/  UISETP.NE.OR UP0, UPT, UR18, 0x1, UP0 ;  /* 0x000000011200788c */ /* 0x000fd20008705670 */
[----:B------:R-:W-:Y:S05]  /*3080*/  BRA.U UP0, `(.L_x_55) ;  /* 0x00000005004c7547 */ /* 0x000fea000b800000 */
[----:B------:R-:W1:Y:S01]  /*3090*/  S2UR UR5, SR_CgaCtaId ;  /* 0x00000000000579c3 */ /* 0x000e620000008800 */
[----:B------:R-:W-:Y:S01]  /*30a0*/  UMOV UR4, 0x400 ;  /* 0x0000040000047882 */ /* 0x000fe20000000000 */
[----:B------:R-:W-:Y:S01]  /*30b0*/  ISETP.GE.U32.AND P2, PT, R3, 0x2, PT ;  /* 0x000000020300780c */ /* 0x000fe20003f46070 */
[----:B------:R-:W-:Y:S01]  /*30c0*/  IMAD.MOV.U32 R12, RZ, RZ, 0x1 ;  /* 0x00000001ff0c7424 */ /* 0x000fe200078e00ff */
[----:B------:R-:W-:Y:S02]  /*30d0*/  CS2R R10, SRZ ;  /* 0x00000000000a7805 */ /* 0x000fe4000001ff00 */
[----:B------:R-:W-:Y:S01]  /*30e0*/  CS2R R8, SRZ ;  /* 0x0000000000087805 */ /* 0x000fe2000001ff00 */
[----:B-1----:R-:W-:-:S03]  /*30f0*/  ULEA UR6, UR5, UR4, 0x18 ;  /* 0x0000000405067291 */ /* 0x002fc6000f8ec0ff */
[----:B------:R-:W-:-:S09]  /*3100*/  UMOV UR5, URZ ;  /* 0x000000ff00057c82 */ /* 0x000fd20008000000 */
.L_x_59:
[----:B------:R-:W-:Y:S02]  /*3110*/  LEA R0, R8, UR6, 0x3 ;  /* 0x0000000608007c11 */ /* 0x000fe4000f8e18ff */
[----:B------:R-:W-:-:S03]  /*3120*/  SHF.L.U32 R5, R9, 0x1f, RZ ;  /* 0x0000001f09057819 */ /* 0x000fc600000006ff */
[----:B------:R-:W-:Y:S01]  /*3130*/  VIADD R4, R0, 0x110 ;  /* 0x0000011000047836 */ /* 0x000fe20000000000 */
[----:B------:R-:W1:Y:S02]  /*3140*/  SYNCS.PHASECHK.TRANS64.TRYWAIT P0, [R0+URZ+0x100], R5 ;  /* 0x00010005000075a7 */ /* 0x000e6400080011ff */
[----:B-1----:R-:W-:Y:S05]  /*3150*/  @!P0 BRA `(.L_x_56) ;  /* 0x00000098000c8947 */ /* 0x002fea0003800000 */
.L_x_173:
[----:B------:R-:W-:Y:S01]  /*3160*/  ULEA UR4, UR5, UR6, 0x3 ;  /* 0x0000000605047291 */ /* 0x000fe2000f8e18ff */
[----:B------:R-:W-:Y:S01]  /*3170*/  PRMT R4, RZ, 0x654, R4 ;  /* 0x00000654ff047816 */ /* 0x000fe20000000004 */
[----:B-1----:R-:W-:Y:S01]  /*3180*/  @!P2 IMAD.MOV.U32 R5, RZ, RZ, 0x10 ;  /* 0x00000010ff05a424 */ /* 0x002fe200078e00ff */
[----:B------:R-:W-:Y:S01]  /*3190*/  SHF.L.U32 R7, R12, 0x1f, RZ ;  /* 0x0000001f0c077819 */ /* 0x000fe200000006ff */
[----:B------:R-:W-:Y:S01]  /*31a0*/  UIADD3 UR7, UPT, UPT, UR4, 0xd0, URZ ;  /* 0x000000d004077890 */ /* 0x000fe2000fffe0ff */
[----:B------:R1:W-:Y:S05]  /*31b0*/  SYNCS.ARRIVE.TRANS64.RED.A1T0 RZ, [R4+URZ], RZ ;  /* 0x000000ff04ff79a7 */ /* 0x0003ea00081004ff */
[----:B------:R-:W-:Y:S01]  /*31c0*/  IMAD.U32 R0, RZ, RZ, UR7 ;  /* 0x00000007ff007e24 */ /* 0x000fe2000f8e00ff */
[----:B------:R-:W2:Y:S04]  /*31d0*/  SYNCS.PHASECHK.TRANS64.TRYWAIT P0, [UR4+0xe0], R7 ;  /* 0x0000e007ff0075a7 */ /* 0x000ea80008001104 */
[----:B------:R-:W-:Y:S01]  /*31e0*/  PRMT R13, R3, 0x654, R0 ;  /* 0x00000654030d7816 */ /* 0x000fe20000000000 */
[----:B-12---:R-:W-:Y:S06]  /*31f0*/  @!P0 BRA `(.L_x_57) ;  /* 0x0000009400f88947 */ /* 0x006fec0003800000 */
.L_x_175:
[----:B------:R-:W-:Y:S01]  /*3200*/  ULEA UR8, UR5, UR6, 0x4 ;  /* 0x0000000605087291 */ /* 0x000fe2000f8e20ff */
[----:B------:R-:W-:Y:S01]  /*3210*/  SEL R2, R13, R2, !P2 ;  /* 0x000000020d027207 */ /* 0x000fe20005000000 */
[----:B------:R-:W-:Y:S01]  /*3220*/  UIADD3 UR9, UPT, UPT, UR4, 0xd0, URZ ;  /* 0x000000d004097890 */ /* 0x000fe2000fffe0ff */
[----:B-1----:R-:W-:Y:S01]  /*3230*/  LEA R0, R11, UR6, 0x3 ;  /* 0x000000060b007c11 */ /* 0x002fe2000f8e18ff */
[----:B------:R-:W-:Y:S01]  /*3240*/  UIADD3 UR8, UPT, UPT, UR8, 0x130, URZ ;  /* 0x0000013008087890 */ /* 0x000fe2000fffe0ff */
[----:B------:R1:W-:Y:S01]  /*3250*/  @!P2 SYNCS.ARRIVE.TRANS64.RED RZ, [R2+URZ], R5 ;  /* 0x0000000502ffa9a7 */ /* 0x0003e200080004ff */
[----:B------:R-:W-:Y:S01]  /*3260*/  UIADD3 UR4, UPT, UPT, UR5, 0x1, URZ ;  /* 0x0000000105047890 */ /* 0x000fe2000fffe0ff */
[----:B------:R-:W-:-:S03]  /*3270*/  VIADD R8, R8, 0x1 ;  /* 0x0000000108087836 */ /* 0x000fc60000000000 */
[----:B------:R-:W-:Y:S02]  /*3280*/  UISETP.NE.AND UP0, UPT, UR4, 0x2, UPT ;  /* 0x000000020400788c */ /* 0x000fe4000bf05270 */
[----:B------:R-:W-:Y:S01]  /*3290*/  ISETP.NE.AND P0, PT, R8, 0x2, PT ;  /* 0x000000020800780c */ /* 0x000fe20003f05270 */
[----:B------:R-:W-:Y:S06]  /*32a0*/  UGETNEXTWORKID.BROADCAST [UR8], [UR9] ;  /* 0x00000000080073ca */ /* 0x000fec0008000100 */
[----:B------:R-:W-:Y:S02]  /*32b0*/  USEL UR7, URZ, 0x1, UP0 ;  /* 0x00000001ff077887 */ /* 0x000fe40008000000 */
[----:B------:R-:W-:-:S04]  /*32c0*/  USEL UR5, UR4, URZ, UP0 ;  /* 0x000000ff04057287 */ /* 0x000fc80008000000 */
[----:B------:R-:W-:Y:S02]  /*32d0*/  LOP3.LUT R12, R12, UR7, RZ, 0x3c, !PT ;  /* 0x000000070c0c7c12 */ /* 0x000fe4000f8e3cff */
[----:B-1----:R-:W-:-:S04]  /*32e0*/  SHF.L.U32 R5, R10, 0x1f, RZ ;  /* 0x0000001f0a057819 */ /* 0x002fc800000006ff */
[----:B------:R-:W1:Y:S02]  /*32f0*/  SYNCS.PHASECHK.TRANS64.TRYWAIT P1, [R0+URZ+0xd0], R5 ;  /* 0x0000d005000075a7 */ /* 0x000e6400080211ff */
[----:B-1----:R-:W-:Y:S05]  /*3300*/  @!P1 BRA `(.L_x_58) ;  /* 0x0000009400cc9947 */ /* 0x002fea0003800000 */
.L_x_176:
[C---:B------:R-:W-:Y:S01]  /*3310*/  LEA R4, R11.reuse, UR6, 0x4 ;  /* 0x000000060b047c11 */ /* 0x040fe2000f8e20ff */
[----:B-1----:R-:W-:Y:S01]  /*3320*/  VIADD R0, R0, 0xe0 ;  /* 0x000000e000007836 */ /* 0x002fe20000000000 */
[----:B------:R-:W-:Y:S01]  /*3330*/  SEL R8, R8, RZ, P0 ;  /* 0x000000ff08087207 */ /* 0x000fe20000000000 */
[----:B------:R-:W-:-:S03]  /*3340*/  VIADD R11, R11, 0x1 ;  /* 0x000000010b0b7836 */ /* 0x000fc60000000000 */
[----:B------:R-:W1:Y:S01]  /*3350*/  LDS.128 R4, [R4+0x130] ;  /* 0x0001300004047984 */ /* 0x000e620000000c00 */
[----:B------:R-:W-:Y:S02]  /*3360*/  PRMT R0, RZ, 0x654, R0 ;  /* 0x00000654ff007816 */ /* 0x000fe40000000000 */
[C---:B------:R-:W-:Y:S01]  /*3370*/  ISETP.NE.AND P1, PT, R11.reuse, 0x2, PT ;  /* 0x000000020b00780c */ /* 0x040fe20003f25270 */
[----:B------:R-:W-:Y:S01]  /*3380*/  @!PT LDS RZ, [RZ] ;  /* 0x00000000fffff984 */ /* 0x000fe20000000800 */
[----:B------:R-:W-:Y:S01]  /*3390*/  @!PT LDS RZ, [RZ] ;  /* 0x00000000fffff984 */ /* 0x000fe20000000800 */
[----:B------:R-:W-:Y:S01]  /*33a0*/  @!PT LDS RZ, [RZ] ;  /* 0x00000000fffff984 */ /* 0x000fe20000000800 */
[----:B------:R-:W-:Y:S01]  /*33b0*/  @!PT LDS RZ, [RZ] ;  /* 0x00000000fffff984 */ /* 0x000fe20000000800 */
[----:B------:R2:W-:Y:S06]  /*33c0*/  MEMBAR.ALL.CTA ;  /* 0x0000000000007992 */ /* 0x0005ec0000008000 */
[----:B--2---:R-:W2:Y:S01]  /*33d0*/  FENCE.VIEW.ASYNC.S ;  /* 0x00000000000073c6 */ /* 0x004ea20000000000 */
[----:B------:R-:W-:Y:S01]  /*33e0*/  SEL R11, R11, RZ, P1 ;  /* 0x000000ff0b0b7207 */ /* 0x000fe20000800000 */
[----:B--2---:R2:W-:Y:S01]  /*33f0*/  SYNCS.ARRIVE.TRANS64.RED.A1T0 RZ, [R0+URZ], RZ ;  /* 0x000000ff00ff79a7 */ /* 0x0045e200081004ff */
[----:B-1----:R-:W-:-:S02]  /*3400*/  LOP3.LUT P3, RZ, R6, 0x1, RZ, 0xc0, !PT ;  /* 0x0000000106ff7812 */ /* 0x002fc4000786c0ff */
[----:B------:R-:W-:-:S04]  /*3410*/  SEL R5, RZ, 0x1, P1 ;  /* 0x00000001ff057807 */ /* 0x000fc80000800000 */
[----:B------:R-:W-:Y:S02]  /*3420*/  LOP3.LUT R10, R10, R5, RZ, 0x3c, !PT ;  /* 0x000000050a0a7212 */ /* 0x000fe400078e3cff */
[----:B--2---:R-:W-:-:S04]  /*3430*/  SEL R0, RZ, 0x1, P0 ;  /* 0x00000001ff007807 */ /* 0x004fc80000000000 */
[----:B------:R-:W-:Y:S01]  /*3440*/  LOP3.LUT R9, R9, R0, RZ, 0x3c, !PT ;  /* 0x0000000009097212 */ /* 0x000fe200078e3cff */
[----:B------:R-:W-:Y:S06]  /*3450*/  @P3 BRA `(.L_x_59) ;  /* 0xfffffffc002c3947 */ /* 0x000fec000383ffff */
[----:B------:R-:W-:Y:S01]  /*3460*/  ULEA UR4, UR5, UR6, 0x3 ;  /* 0x0000000605047291 */ /* 0x000fe2000f8e18ff */
[----:B------:R-:W-:-:S08]  /*3470*/  SHF.L.U32 R3, R12, 0x1f, RZ ;  /* 0x0000001f0c037819 */ /* 0x000fd000000006ff */
[----:B------:R-:W1:Y:S02]  /*3480*/  SYNCS.PHASECHK.TRANS64 P0, [UR4+0xe0], R3 ;  /* 0x0000e003ff0075a7 */ /* 0x000e640008001004 */
[----:B-1----:R-:W-:Y:S05]  /*3490*/  @P0 BRA `(.L_x_60) ;  /* 0x0000000000080947 */ /* 0x002fea0003800000 */
[----:B------:R-:W1:Y:S02]  /*34a0*/  SYNCS.PHASECHK.TRANS64.TRYWAIT P0, [UR4+0xe0], R3 ;  /* 0x0000e003ff0075a7 */ /* 0x000e640008001104 */
[----:B-1----:R-:W-:Y:S05]  /*34b0*/  @!P0 BRA `(.L_x_61) ;  /* 0x0000009400748947 */ /* 0x002fea0003800000 */
.L_x_60:
[----:B------:R-:W-:-:S04]  /*34c0*/  UIADD3 UR7, UPT, UPT, UR5, 0x1, URZ ;  /* 0x0000000105077890 */ /* 0x000fc8000fffe0ff */
[----:B------:R-:W-:-:S04]  /*34d0*/  UISETP.NE.AND UP0, UPT, UR7, 0x2, UPT ;  /* 0x000000020700788c */ /* 0x000fc8000bf05270 */
[----:B------:R-:W-:Y:S02]  /*34e0*/  USEL UR8, URZ, 0x1, UP0 ;  /* 0x00000001ff087887 */ /* 0x000fe40008000000 */
[----:B------:R-:W-:-:S04]  /*34f0*/  USEL UR7, UR7, URZ, UP0 ;  /* 0x000000ff07077287 */ /* 0x000fc80008000000 */
[----:B------:R-:W-:Y:S01]  /*3500*/  ULEA UR7, UR7, UR6, 0x3 ;  /* 0x0000000607077291 */ /* 0x000fe2000f8e18ff */
[----:B-1----:R-:W-:-:S04]  /*3510*/  LOP3.LUT R3, R12, UR8, RZ, 0x3c, !PT ;  /* 0x000000080c037c12 */ /* 0x002fc8000f8e3cff */
[----:B------:R-:W-:-:S04]  /*3520*/  SHF.L.U32 R0, R3, 0x1f, RZ ;  /* 0x0000001f03007819 */ /* 0x000fc800000006ff */
[----:B------:R-:W1:Y:S02]  /*3530*/  SYNCS.PHASECHK.TRANS64 P0, [UR7+0xe0], R0 ;  /* 0x0000e000ff0075a7 */ /* 0x000e640008001007 */
[----:B-1----:R-:W-:Y:S05]  /*3540*/  @P0 EXIT ;  /* 0x000000000000094d */ /* 0x002fea0003800000 */
[----:B------:R-:W-:Y:S02]  /*3550*/  SHF.L.U32 R3, R3, 0x1f, RZ ;  /* 0x0000001f03037819 */ /* 0x000fe400000006ff */
[----:B------:R-:W-:-:S07]  /*3560*/  MOV R0, UR7 ;  /* 0x0000000700007c02 */ /* 0x000fce0008000f00 */
.L_x_62:
[----:B-1----:R1:W2:Y:S02]  /*3570*/  SYNCS.PHASECHK.TRANS64.TRYWAIT P0, [R0+URZ+0xe0], R3 ;  /* 0x0000e003000075a7 */ /* 0x0022a400080011ff */
[----:B--2---:R-:W-:Y:S05]  /*3580*/  @!P0 NANOSLEEP.SYNCS 0x989680 ;  /* 0x009896800000895d */ /* 0x004fea0003900000 */
[----:B------:R-:W2:Y:S02]  /*3590*/  @!P0 SYNCS.PHASECHK.TRANS64 P0, [R0+URZ+0xe0], R3 ;  /* 0x0000e003000085a7 */ /* 0x000ea400080010ff */
[----:B--2---:R-:W-:Y:S05]  /*35a0*/  @P0 EXIT ;  /* 0x000000000000094d */ /* 0x004fea0003800000 */
[----:B------:R-:W-:Y:S05]  /*35b0*/  BRA `(.L_x_62) ;  /* 0xfffffffc00ec7947 */ /* 0x000fea000383ffff */
.L_x_55:
[----:B------:R-:W-:Y:S05]  /*35c0*/  BRA.U UP5, `(.L_x_63) ;  /* 0x0000001505647547 */ /* 0x000fea000b800000 */
[----:B------:R-:W1:Y:S01]  /*35d0*/  S2UR UR7, SR_CgaCtaId ;  /* 0x00000000000779c3 */ /* 0x000e620000008800 */
[----:B------:R-:W-:Y:S01]  /*35e0*/  UMOV UR4, 0x40 ;  /* 0x0000004000047882 */ /* 0x000fe20000000000 */
[----:B------:R-:W-:Y:S01]  /*35f0*/  NOP ;  /* 0x0000000000007918 */ /* 0x000fe20000000000 */
[----:B------:R-:W-:Y:S01]  /*3600*/  UMOV UR6, 0x400 ;  /* 0x0000040000067882 */ /* 0x000fe20000000000 */
[----:B-1----:R-:W-:Y:S02]  /*3610*/  ULEA UR5, UR7, UR4, 0x18 ;  /* 0x0000000407057291 */ /* 0x002fe4000f8ec0ff */
[----:B------:R-:W-:-:S07]  /*3620*/  ULEA UR6, UR7, UR6, 0x18 ;  /* 0x0000000607067291 */ /* 0x000fce000f8ec0ff */
[----:B------:R-:W1:Y:S02]  /*3630*/  LDS.U8 R3, [UR5+0x1c] ;  /* 0x00001c05ff037984 */ /* 0x000e640008000000 */
[----:B-1----:R-:W-:-:S13]  /*3640*/  ISETP.NE.AND P0, PT, R3, RZ, PT ;  /* 0x000000ff0300720c */ /* 0x002fda0003f05270 */
[----:B------:R-:W-:Y:S05]  /*3650*/  @P0 BRA `(.L_x_64) ;  /* 0x0000000400100947 */ /* 0x000fea0003800000 */
[----:B------:R-:W1:Y:S01]  /*3660*/  S2UR UR4, SR_CgaCtaId ;  /* 0x00000000000479c3 */ /* 0x000e620000008800 */
[----:B------:R-:W-:Y:S02]  /*3670*/  UISETP.NE.U32.AND UP1, UPT, UR22, 0x1, UPT ;  /* 0x000000011600788c */ /* 0x000fe4000bf25070 */
[----:B------:R-:W-:Y:S02]  /*3680*/  UIADD3 UR7, UPT, UPT, UR5, 0x8, URZ ;  /* 0x0000000805077890 */ /* 0x000fe4000fffe0ff */
[----:B-1----:R-:W-:-:S05]  /*3690*/  ULOP3.LUT UR8, UR4, 0x1, URZ, 0x3c, !UPT ;  /* 0x0000000104087892 */ /* 0x002fca000f8e3cff */
[----:B------:R-:W-:Y:S07]  /*36a0*/  BRA.U !UP1, `(.L_x_65) ;  /* 0x00000001099c7547 */ /* 0x000fee000b800000 */
[----:B------:R-:W-:Y:S01]  /*36b0*/  ELECT P0, URZ, PT ;  /* 0x0000000000ff782f */ /* 0x000fe20003800000 */
[----:B------:R-:W-:-:S12]  /*36c0*/  BSSY B0, `(.L_x_65) ;  /* 0x0000025000007945 */ /* 0x000fd80003800000 */
[----:B------:R-:W-:Y:S05]  /*36d0*/  @!P0 BRA `(.L_x_66) ;  /* 0x00000000008c8947 */ /* 0x000fea0003800000 */
[----:B------:R-:W-:-:S05]  /*36e0*/  UMOV UR4, 0x10 ;  /* 0x0000001000047882 */ /* 0x000fca0000000000 */
[----:B------:R-:W-:Y:S04]  /*36f0*/  DEPBAR.LE SB1, 0x36 ;  /* 0x00009d800000791a */ /* 0x000fe80000000000 */
[----:B------:R-:W1:Y:S02]  /*3700*/  UTCATOMSWS.2CTA.FIND_AND_SET.ALIGN UP0, UR4, UR4 ;  /* 0x00000004000475e3 */ /* 0x000e640008200800 */
[----:B-1----:R-:W-:Y:S01]  /*3710*/  MOV R10, UR4 ;  /* 0x00000004000a7c02 */ /* 0x002fe20008000f00 */
[----:B------:R-:W-:Y:S06]  /*3720*/  BRA.U UP0, `(.L_x_67) ;  /* 0x0000000100187547 */ /* 0x000fec000b800000 */
.L_x_68:
[----:B------:R-:W-:Y:S05]  /*3730*/  NANOSLEEP 0x64 ;  /* 0x000000640000795d */ /* 0x000fea0003800000 */
[----:B------:R-:W-:-:S05]  /*3740*/  UMOV UR4, 0x10 ;  /* 0x0000001000047882 */ /* 0x000fca0000000000 */
[----:B------:R-:W-:Y:S04]  /*3750*/  DEPBAR.LE SB1, 0x36 ;  /* 0x00009d800000791a */ /* 0x000fe80000000000 */
[----:B------:R-:W1:Y:S02]  /*3760*/  UTCATOMSWS.2CTA.FIND_AND_SET.ALIGN UP0, UR4, UR4 ;  /* 0x00000004000475e3 */ /* 0x000e640008200800 */
[----:B-1----:R-:W-:Y:S01]  /*3770*/  MOV R10, UR4 ;  /* 0x00000004000a7c02 */ /* 0x002fe20008000f00 */
[----:B------:R-:W-:Y:S05]  /*3780*/  BRA.U !UP0, `(.L_x_68) ;  /* 0xfffffffd08e87547 */ /* 0x000fea000b83ffff */
.L_x_67:
[----:B------:R-:W1:Y:S01]  /*3790*/  LDS R6, [UR5+0x10] ;  /* 0x00001005ff067984 */ /* 0x000e620008000800 */
[----:B------:R-:W-:Y:S01]  /*37a0*/  IMAD.U32 R3, RZ, RZ, UR6 ;  /* 0x00000006ff037e24 */ /* 0x000fe2000f8e00ff */
[----:B------:R-:W-:-:S03]  /*37b0*/  MOV R4, UR8 ;  /* 0x0000000800047c02 */ /* 0x000fc60008000f00 */
[----:B------:R-:W-:Y:S01]  /*37c0*/  VIADD R3, R3, 0x150 ;  /* 0x0000015003037836 */ /* 0x000fe20000000000 */
[----:B-1----:R-:W-:-:S04]  /*37d0*/  SHF.L.U32 R6, R6, 0x1f, RZ ;  /* 0x0000001f06067819 */ /* 0x002fc800000006ff */
[----:B------:R-:W1:Y:S02]  /*37e0*/  SYNCS.PHASECHK.TRANS64.TRYWAIT P0, [UR5+0x8], R6 ;  /* 0x00000806ff0075a7 */ /* 0x000e640008001105 */
[----:B-1----:R-:W-:Y:S05]  /*37f0*/  @P0 BRA `(.L_x_69) ;  /* 0x0000000000080947 */ /* 0x002fea0003800000 */
[----:B------:R-:W1:Y:S02]  /*3800*/  SYNCS.PHASECHK.TRANS64.TRYWAIT P0, [UR5+0x8], R6 ;  /* 0x00000806ff0075a7 */ /* 0x000e640008001105 */
[----:B-1----:R-:W-:Y:S05]  /*3810*/  @!P0 BRA `(.L_x_70) ;  /* 0x0000009000b48947 */ /* 0x002fea0003800000 */
.L_x_69:
[----:B------:R-:W-:Y:S01]  /*3820*/  PRMT R4, R4, 0x654, R3 ;  /* 0x0000065404047816 */ /* 0x000fe20000000003 */
[----:B------:R-:W-:Y:S01]  /*3830*/  HFMA2 R3, -RZ, RZ, 0, 5.9604644775390625e-08 ;  /* 0x00000001ff037431 */ /* 0x000fe200000001ff */
[----:B------:R-:W-:Y:S01]  /*3840*/  UPRMT UR4, UR8, 0x654, UR7 ;  /* 0x0000065408047896 */ /* 0x000fe20008000007 */
[----:B------:R-:W-:Y:S02]  /*3850*/  IMAD.MOV.U32 R7, RZ, RZ, 0xffff ;  /* 0x0000ffffff077424 */ /* 0x000fe400078e00ff */
[----:B-1----:R-:W-:Y:S02]  /*3860*/  IMAD.MOV.U32 R6, RZ, RZ, 0x4 ;  /* 0x00000004ff067424 */ /* 0x002fe400078e00ff */
[----:B------:R-:W-:Y:S01]  /*3870*/  IMAD.SHL.U32 R9, R10, 0x20, RZ ;  /* 0x000000200a097824 */ /* 0x000fe200078e00ff */
[----:B------:R-:W-:Y:S02]  /*3880*/  MOV R5, UR4 ;  /* 0x0000000400057c02 */ /* 0x000fe40008000f00 */
[-C--:B------:R-:W-:Y:S01]  /*3890*/  SHF.L.U32 R8, R7, R10.reuse, RZ ;  /* 0x0000000a07087219 */ /* 0x080fe200000006ff */
[----:B------:R1:W-:Y:S01]  /*38a0*/  SYNCS.ARRIVE.TRANS64.RED RZ, [UR4], R6 ;  /* 0x00000006ffff79a7 */ /* 0x0003e20008000404 */
[----:B------:R-:W-:Y:S01]  /*38b0*/  SHF.L.U32 R7, R3, R10, RZ ;  /* 0x0000000a03077219 */ /* 0x000fe200000006ff */
[----:B------:R1:W-:Y:S04]  /*38c0*/  STS [UR6+0x150], R9 ;  /* 0x00015009ff007988 */ /* 0x0003e80008000806 */
[----:B------:R1:W-:Y:S04]  /*38d0*/  STAS [R4.64], R10 ;  /* 0x0000000a04007dbd */ /* 0x0003e8000c0008ff */
[----:B------:R1:W-:Y:S04]  /*38e0*/  ATOMS.OR RZ, [UR5+0x14], R8 ;  /* 0x00001408ffff798c */ /* 0x0003e8000b000005 */
[----:B------:R1:W-:Y:S04]  /*38f0*/  ATOMS.OR RZ, [UR5+0x18], R7 ;  /* 0x00001807ffff798c */ /* 0x0003e8000b000005 */
[----:B------:R1:W-:Y:S02]  /*3900*/  ATOMS.XOR RZ, [UR5+0x10], R3 ;  /* 0x00001003ffff798c */ /* 0x0003e4000b800005 */
.L_x_66:
[----:B------:R-:W-:Y:S05]  /*3910*/  BSYNC B0 ;  /* 0x0000000000007941 */ /* 0x000fea0003800000 */
.L_x_65:
[----:B------:R-:W-:Y:S05]  /*3920*/  BRA.U UP1, `(.L_x_71) ;  /* 0x00000001016c7547 */ /* 0x000fea000b800000 */
[----:B------:R-:W-:-:S03]  /*3930*/  UMOV UR4, 0xffffffff ;  /* 0xffffffff00047882 */ /* 0x000fc60000000000 */
[----:B------:R-:W-:Y:S05]  /*3940*/  BRA.DIV UR4, `(.L_x_72) ;  /* 0x0000009204807947 */ /* 0x000fea000b800000 */
[----:B------:R-:W-:-:S13]  /*3950*/  ELECT P6, URZ, PT ;  /* 0x0000000000ff782f */ /* 0x000fda00038c0000 */
.L_x_180:
[----:B------:R-:W-:Y:S05]  /*3960*/  @!P6 BRA `(.L_x_71) ;  /* 0x00000000005ce947 */ /* 0x000fea0003800000 */
[----:B-1----:R-:W1:Y:S02]  /*3970*/  LDS R4, [UR5+0x10] ;  /* 0x00001005ff047984 */ /* 0x002e640008000800 */
[----:B-1----:R-:W-:-:S04]  /*3980*/  SHF.L.U32 R4, R4, 0x1f, RZ ;  /* 0x0000001f04047819 */ /* 0x002fc800000006ff */
[----:B------:R-:W1:Y:S02]  /*3990*/  SYNCS.PHASECHK.TRANS64.TRYWAIT P0, [UR5+0x8], R4 ;  /* 0x00000804ff0075a7 */ /* 0x000e640008001105 */
[----:B-1----:R-:W-:Y:S05]  /*39a0*/  @P0 BRA `(.L_x_73) ;  /* 0x0000000000080947 */ /* 0x002fea0003800000 */
[----:B------:R-:W1:Y:S02]  /*39b0*/  SYNCS.PHASECHK.TRANS64.TRYWAIT P0, [UR5+0x8], R4 ;  /* 0x00000804ff0075a7 */ /* 0x000e640008001105 */
[----:B-1----:R-:W-:Y:S05]  /*39c0*/  @!P0 BRA `(.L_x_74) ;  /* 0x0000009000808947 */ /* 0x002fea0003800000 */
.L_x_73:
[----:B------:R-:W2:Y:S01]  /*39d0*/  LDS R6, [UR6+0x150] ;  /* 0x00015006ff067984 */ /* 0x000ea20008000800 */
[----:B-1----:R-:W-:Y:S02]  /*39e0*/  HFMA2 R3, -RZ, RZ, 0, 5.9604644775390625e-08 ;  /* 0x00000001ff037431 */ /* 0x002fe400000001ff */
[----:B------:R-:W-:Y:S01]  /*39f0*/  IMAD.MOV.U32 R4, RZ, RZ, 0xffff ;  /* 0x0000ffffff047424 */ /* 0x000fe200078e00ff */
[----:B------:R-:W-:Y:S01]  /*3a00*/  UPRMT UR4, UR8, 0x654, UR7 ;  /* 0x0000065408047896 */ /* 0x000fe20008000007 */
[----:B--2---:R-:W-:-:S03]  /*3a10*/  IMAD.SHL.U32 R5, R6, 0x20, RZ ;  /* 0x0000002006057824 */ /* 0x004fc600078e00ff */
[-C--:B------:R-:W-:Y:S02]  /*3a20*/  SHF.L.U32 R4, R4, R6.reuse, RZ ;  /* 0x0000000604047219 */ /* 0x080fe400000006ff */
[----:B------:R-:W-:Y:S01]  /*3a30*/  SHF.L.U32 R6, R3, R6, RZ ;  /* 0x0000000603067219 */ /* 0x000fe200000006ff */
[----:B------:R2:W-:Y:S04]  /*3a40*/  STS [UR6+0x150], R5 ;  /* 0x00015005ff007988 */ /* 0x0005e80008000806 */
[----:B------:R2:W-:Y:S04]  /*3a50*/  ATOMS.OR RZ, [UR5+0x14], R4 ;  /* 0x00001404ffff798c */ /* 0x0005e8000b000005 */
[----:B------:R2:W-:Y:S01]  /*3a60*/  ATOMS.OR RZ, [UR5+0x18], R6 ;  /* 0x00001806ffff798c */ /* 0x0005e2000b000005 */
[----:B------:R-:W-:Y:S03]  /*3a70*/  SYNCS.ARRIVE.TRANS64.RED.A1T0 RZ, [UR4], RZ ;  /* 0x000000ffffff79a7 */ /* 0x000fe60008100404 */
[----:B------:R2:W-:Y:S01]  /*3a80*/  ATOMS.XOR RZ, [UR5+0x10], R3 ;  /* 0x00001003ffff798c */ /* 0x0005e2000b800005 */
[----:B------:R-:W-:Y:S05]  /*3a90*/  BRA `(.L_x_71) ;  /* 0x0000000000107947 */ /* 0x000fea0003800000 */
.L_x_64:
[----:B------:R-:W-:Y:S02]  /*3aa0*/  MOV R3, 0xffffffff ;  /* 0xffffffff00037802 */ /* 0x000fe40000000f00 */
[----:B------:R-:W-:-:S03]  /*3ab0*/  MOV R4, 0x3ae0 ;  /* 0x00003ae000047802 */ /* 0x000fc60000000f00 */
[----:B------:R1:W-:Y:S04]  /*3ac0*/  STS [UR6+0x150], R3 ;  /* 0x00015003ff007988 */ /* 0x0003e80008000806 */
[----:B-1---5:R-:W-:Y:S05]  /*3ad0*/  CALL.REL.NOINC `($__internal_1_$__cuda_sm10x_tcgen05_guardrail_trap_phase_invalid_during_alloc) ;  /* 0x0000009800287944 */ /* 0x022fea0003c00000 */
.L_x_71:
[----:B------:R-:W-:Y:S05]  /*3ae0*/  WARPSYNC.ALL ;  /* 0x0000000000007948 */ /* 0x000fea0003800000 */
[----:B------:R-:W3:Y:S01]  /*3af0*/  S2UR UR4, SR_CgaCtaId ;  /* 0x00000000000479c3 */ /* 0x000ee20000008800 */
[----:B------:R-:W-:Y:S01]  /*3b00*/  UMOV UR30, 0x400 ;  /* 0x00000400001e7882 */ /* 0x000fe20000000000 */
[----:B------:R-:W-:-:S06]  /*3b10*/  NOP ;  /* 0x0000000000007918 */ /* 0x000fcc0000000000 */
[----:B------:R-:W-:Y:S06]  /*3b20*/  BAR.ARV 0x6, 0xa0 ;  /* 0x0182800000007b1d */ /* 0x000fec0000002000 */
[----:B------:R-:W-:Y:S02]  /*3b30*/  LOP3.LUT R0, R0, 0xffff, RZ, 0xc0, !PT ;  /* 0x0000ffff00007812 */ /* 0x000fe400078ec0ff */
[----:B-1----:R-:W-:Y:S01]  /*3b40*/  CS2R R8, SRZ ;  /* 0x0000000000087805 */ /* 0x002fe2000001ff00 */
[----:B------:R-:W-:Y:S01]  /*3b50*/  UISETP.NE.AND UP3, UPT, UR22, URZ, UPT ;  /* 0x000000ff1600728c */ /* 0x000fe2000bf65270 */
[----:B------:R-:W-:Y:S01]  /*3b60*/  R2UR UR50, R0 ;  /* 0x00000000003272ca */ /* 0x000fe200000e0000 */
[----:B------:R-:W-:Y:S01]  /*3b70*/  UMOV UR44, 0x1 ;  /* 0x00000001002c7882 */ /* 0x000fe20000000000 */
[----:B------:R-:W-:Y:S01]  /*3b80*/  UMOV UR48, URZ ;  /* 0x000000ff00307c82 */ /* 0x000fe20008000000 */
[----:B------:R-:W-:Y:S01]  /*3b90*/  UMOV UR46, URZ ;  /* 0x000000ff002e7c82 */ /* 0x000fe20008000000 */
[----:B------:R-:W-:Y:S01]  /*3ba0*/  UMOV UR34, URZ ;  /* 0x000000ff00227c82 */ /* 0x000fe20008000000 */
[----:B------:R-:W-:Y:S01]  /*3bb0*/  UMOV UR32, URZ ;  /* 0x000000ff00207c82 */ /* 0x000fe20008000000 */
[----:B---3--:R-:W-:Y:S01]  /*3bc0*/  ULEA UR30, UR4, UR30, 0x18 ;  /* 0x0000001e041e7291 */ /* 0x008fe2000f8ec0ff */
[----:B------:R-:W1:Y:S03]  /*3bd0*/  LDCU UR4, c[0x0][0x38c] ;  /* 0x00007180ff0477ac */ /* 0x000e660008000800 */
[----:B------:R-:W-:-:S02]  /*3be0*/  UIADD3 UR6, UPT, UPT, UR30, 0x10800, URZ ;  /* 0x000108001e067890 */ /* 0x000fc4000fffe0ff */
[----:B------:R-:W-:-:S03]  /*3bf0*/  UIADD3 UR5, UPT, UPT, UR30, 0x20800, URZ ;  /* 0x000208001e057890 */ /* 0x000fc6000fffe0ff */
[----:B--2---:R-:W2:Y:S01]  /*3c00*/  LDS R3, [UR30+0x150] ;  /* 0x0001501eff037984 */ /* 0x004ea20008000800 */
[----:B------:R-:W-:Y:S02]  /*3c10*/  UIADD3 UR7, UPT, UPT, UR30, 0x32800, URZ ;  /* 0x000328001e077890 */ /* 0x000fe4000fffe0ff */
[----:B------:R-:W-:Y:S02]  /*3c20*/  USHF.R.U32.HI UR10, URZ, 0x4, UR6 ;  /* 0x00000004ff0a7899 */ /* 0x000fe40008011606 */
[----:B------:R-:W-:Y:S02]  /*3c30*/  USHF.R.U32.HI UR8, URZ, 0x4, UR5 ;  /* 0x00000004ff087899 */ /* 0x000fe40008011605 */
[----:B------:R-:W-:Y:S02]  /*3c40*/  USHF.R.U32.HI UR5, URZ, 0x4, UR7 ;  /* 0x00000004ff057899 */ /* 0x000fe40008011607 */
[----:B------:R-:W-:Y:S02]  /*3c50*/  ULOP3.LUT UR8, UR8, 0x3fff, URZ, 0xc0, !UPT ;  /* 0x00003fff08087892 */ /* 0x000fe4000f8ec0ff */
[----:B-1----:R-:W-:-:S02]  /*3c60*/  UIADD3 UR11, UPT, UPT, UR4, 0x7f, URZ ;  /* 0x0000007f040b7890 */ /* 0x002fc4000fffe0ff */
[----:B------:R-:W-:Y:S02]  /*3c70*/  UIADD3 UR4, UPT, UPT, UR30, 0x30800, URZ ;  /* 0x000308001e047890 */ /* 0x000fe4000fffe0ff */
[----:B------:R-:W-:Y:S02]  /*3c80*/  USHF.R.S32.HI UR9, URZ, 0x1f, UR11 ;  /* 0x0000001fff097899 */ /* 0x000fe4000801140b */
[----:B------:R-:W-:Y:S02]  /*3c90*/  USHF.R.U32.HI UR6, URZ, 0x4, UR4 ;  /* 0x00000004ff067899 */ /* 0x000fe40008011604 */
[----:B------:R-:W-:Y:S02]  /*3ca0*/  ULOP3.LUT UR5, UR5, 0x3fff, URZ, 0xc0, !UPT ;  /* 0x00003fff05057892 */ /* 0x000fe4000f8ec0ff */
[----:B------:R-:W-:Y:S02]  /*3cb0*/  ULOP3.LUT UR6, UR6, 0x3fff, URZ, 0xc0, !UPT ;  /* 0x00003fff06067892 */ /* 0x000fe4000f8ec0ff */
[----:B------:R-:W-:-:S02]  /*3cc0*/  ULEA.HI UR4, UR9, UR11, URZ, 0x7 ;  /* 0x0000000b09047291 */ /* 0x000fc4000f8f38ff */
[----:B------:R-:W-:Y:S02]  /*3cd0*/  ULOP3.LUT UR42, UR6, 0x10000, URZ, 0xfc, !UPT ;  /* 0x00010000062a7892 */ /* 0x000fe4000f8efcff */
[----:B------:R-:W-:Y:S02]  /*3ce0*/  ULOP3.LUT UR43, UR5, 0x10000, URZ, 0xfc, !UPT ;  /* 0x00010000052b7892 */ /* 0x000fe4000f8efcff */
[----:B------:R-:W-:Y:S02]  /*3cf0*/  USHF.R.S32.HI UR45, URZ, 0x7, UR4 ;  /* 0x00000007ff2d7899 */ /* 0x000fe40008011404 */
[----:B------:R-:W-:Y:S02]  /*3d00*/  ULOP3.LUT UR41, UR8, 0x10000, URZ, 0xfc, !UPT ;  /* 0x0001000008297892 */ /* 0x000fe4000f8efcff */
[----:B------:R-:W-:Y:S02]  /*3d10*/  ULOP3.LUT UR10, UR10, 0x3fff, URZ, 0xc0, !UPT ;  /* 0x00003fff0a0a7892 */ /* 0x000fe4000f8ec0ff */
[----:B------:R-:W-:-:S02]  /*3d20*/  UIADD3 UR52, UPT, UPT, UR30, 0xf0, URZ ;  /* 0x000000f01e347890 */ /* 0x000fc4000fffe0ff */
[----:B------:R-:W-:Y:S02]  /*3d30*/  ULOP3.LUT UR40, UR10, 0x10000, URZ, 0xfc, !UPT ;  /* 0x000100000a287892 */ /* 0x000fe4000f8efcff */
[----:B------:R-:W-:Y:S01]  /*3d40*/  UIADD3 UR51, UPT, UPT, UR45, -0x1, URZ ;  /* 0xffffffff2d337890 */ /* 0x000fe2000fffe0ff */
[----:B--2---:R-:W-:Y:S01]  /*3d50*/  R2UR UR26, R3 ;  /* 0x00000000031a72ca */ /* 0x004fe200000e0000 */
[----:B------:R-:W-:-:S12]  /*3d60*/  IMAD.MOV.U32 R3, RZ, RZ, RZ ;  /* 0x000000ffff037224 */ /* 0x000fd800078e00ff */
[----:B------:R-:W-:Y:S02]  /*3d70*/  UIADD3 UR38, UPT, UPT, UR26, 0x1c0, URZ ;  /* 0x000001c01a267890 */ /* 0x000fe4000fffe0ff */
[----:B------:R-:W-:Y:S02]  /*3d80*/  UIADD3 UR39, UPT, UPT, UR26, 0x1c8, URZ ;  /* 0x000001c81a277890 */ /* 0x000fe4000fffe0ff */
[----:B------:R-:W-:Y:S02]  /*3d90*/  UIADD3 UR36, UPT, UPT, UR26, 0x1c4, URZ ;  /* 0x000001c41a247890 */ /* 0x000fe4000fffe0ff */
[----:B------:R-:W-:Y:S02]  /*3da0*/  UIADD3 UR37, UPT, UPT, UR26, 0x1d0, URZ ;  /* 0x000001d01a257890 */ /* 0x000fe4000fffe0ff */
[----:B------:R-:W-:Y:S02]  /*3db0*/  USHF.R.U32.HI UR6, URZ, 0x11, UR38 ;  /* 0x00000011ff067899 */ /* 0x000fe40008011626 */
[----:B------:R-:W-:-:S02]  /*3dc0*/  USHF.R.U32.HI UR5, URZ, 0x1a, UR39 ;  /* 0x0000001aff057899 */ /* 0x000fc40008011627 */
[----:B------:R-:W-:Y:S02]  /*3dd0*/  USHF.R.U32.HI UR4, URZ, 0x11, UR36 ;  /* 0x00000011ff047899 */ /* 0x000fe40008011624 */
[----:B------:R-:W-:Y:S02]  /*3de0*/  USHF.R.U32.HI UR7, URZ, 0x1a, UR37 ;  /* 0x0000001aff077899 */ /* 0x000fe40008011625 */
[----:B------:R-:W-:Y:S02]  /*3df0*/  ULOP3.LUT UR8, UR6, 0x6000, URZ, 0xc0, !UPT ;  /* 0x0000600006087892 */ /* 0x000fe4000f8ec0ff */
[----:B------:R-:W-:Y:S02]  /*3e00*/  ULOP3.LUT UR6, UR5, 0x30, URZ, 0xc0, !UPT ;  /* 0x0000003005067892 */ /* 0x000fe4000f8ec0ff */
[----:B------:R-:W-:Y:S02]  /*3e10*/  ULOP3.LUT UR5, UR4, 0x6000, URZ, 0xc0, !UPT ;  /* 0x0000600004057892 */ /* 0x000fe4000f8ec0ff */
[----:B------:R-:W-:-:S02]  /*3e20*/  ULOP3.LUT UR4, UR7, 0x30, URZ, 0xc0, !UPT ;  /* 0x0000003007047892 */ /* 0x000fc4000f8ec0ff */
[----:B------:R-:W-:Y:S02]  /*3e30*/  ULOP3.LUT UR8, UR8, 0x1040, URZ, 0xfc, !UPT ;  /* 0x0000104008087892 */ /* 0x000fe4000f8efcff */
[----:B------:R-:W-:Y:S02]  /*3e40*/  ULOP3.LUT UR6, UR6, 0x480, URZ, 0xfc, !UPT ;  /* 0x0000048006067892 */ /* 0x000fe4000f8efcff */
[----:B------:R-:W-:Y:S02]  /*3e50*/  ULOP3.LUT UR5, UR5, 0x1040, URZ, 0xfc, !UPT ;  /* 0x0000104005057892 */ /* 0x000fe4000f8efcff */
[----:B------:R-:W-:Y:S02]  /*3e60*/  ULOP3.LUT UR4, UR4, 0x480, URZ, 0xfc, !UPT ;  /* 0x0000048004047892 */ /* 0x000fe4000f8efcff */
[----:B------:R-:W-:Y:S02]  /*3e70*/  UPRMT UR49, UR6, 0x5410, UR8 ;  /* 0x0000541006317896 */ /* 0x000fe40008000008 */
[----:B------:R-:W-:Y:S01]  /*3e80*/  UPRMT UR47, UR4, 0x5410, UR5 ;  /* 0x00005410042f7896 */ /* 0x000fe20008000005 */
[----:B------:R-:W-:-:S04]  /*3e90*/  UMOV UR7, URZ ;  /* 0x000000ff00077c82 */ /* 0x000fc80008000000 */
[----:B------:R-:W-:Y:S02]  /*3ea0*/  UMOV UR35, UR49 ;  /* 0x0000003100237c82 */ /* 0x000fe40008000000 */
[----:B------:R-:W-:-:S05]  /*3eb0*/  UMOV UR33, UR47 ;  /* 0x0000002f00217c82 */ /* 0x000fca0008000000 */
.L_x_85:
[C---:B------:R-:W-:Y:S02]  /*3ec0*/  LEA R0, R9.reuse, UR30, 0x3 ;  /* 0x0000001e09007c11 */ /* 0x040fe4000f8e18ff */
[----:B------:R-:W-:Y:S02]  /*3ed0*/  SHF.L.U32 R5, R8, 0x1f, RZ ;  /* 0x0000001f08057819 */ /* 0x000fe400000006ff */
[----:B------:R-:W-:Y:S02]  /*3ee0*/  LEA R4, R9, UR30, 0x4 ;  /* 0x0000001e09047c11 */ /* 0x000fe4000f8e20ff */
[----:B-1----:R-:W1:Y:S02]  /*3ef0*/  SYNCS.PHASECHK.TRANS64.TRYWAIT P0, [R0+URZ+0xd0], R5 ;  /* 0x0000d005000075a7 */ /* 0x002e6400080011ff */
[----:B-12---:R-:W-:Y:S05]  /*3f00*/  @!P0 BRA `(.L_x_75) ;  /* 0x0000008c00488947 */ /* 0x006fea0003800000 */
.L_x_181:
[----:B-1----:R-:W1:Y:S01]  /*3f10*/  LDS.128 R4, [R4+0x130] ;  /* 0x0001300004047984 */ /* 0x002e620000000c00 */
[----:B------:R-:W-:Y:S02]  /*3f20*/  VIADD R0, R0, 0xe0 ;  /* 0x000000e000007836 */ /* 0x000fe40000000000 */
[----:B------:R-:W-:Y:S01]  /*3f30*/  VIADD R9, R9, 0x1 ;  /* 0x0000000109097836 */ /* 0x000fe20000000000 */
[----:B------:R-:W-:Y:S01]  /*3f40*/  @!PT LDS RZ, [RZ] ;  /* 0x00000000fffff984 */ /* 0x000fe20000000800 */
[----:B------:R-:W-:Y:S01]  /*3f50*/  @!PT LDS RZ, [RZ] ;  /* 0x00000000fffff984 */ /* 0x000fe20000000800 */
[----:B------:R-:W-:Y:S01]  /*3f60*/  @!PT LDS RZ, [RZ] ;  /* 0x00000000fffff984 */ /* 0x000fe20000000800 */
[----:B------:R-:W-:Y:S01]  /*3f70*/  @!PT LDS RZ, [RZ] ;  /* 0x00000000fffff984 */ /* 0x000fe20000000800 */
[----:B------:R2:W-:Y:S06]  /*3f80*/  MEMBAR.ALL.CTA ;  /* 0x0000000000007992 */ /* 0x0005ec0000008000 */
[----:B--2---:R-:W2:Y:S01]  /*3f90*/  FENCE.VIEW.ASYNC.S ;  /* 0x00000000000073c6 */ /* 0x004ea20000000000 */
[----:B------:R-:W-:-:S04]  /*3fa0*/  PRMT R0, RZ, 0x654, R0 ;  /* 0x00000654ff007816 */ /* 0x000fc80000000000 */
[----:B--2---:R2:W-:Y:S01]  /*3fb0*/  SYNCS.ARRIVE.TRANS64.RED.A1T0 RZ, [R0+URZ], RZ ;  /* 0x000000ff00ff79a7 */ /* 0x0045e200081004ff */
[----:B-1----:R-:W-:Y:S01]  /*3fc0*/  LOP3.LUT P2, RZ, R6, 0x1, RZ, 0xc0, !PT ;  /* 0x0000000106ff7812 */ /* 0x002fe2000784c0ff */
[----:B--2---:R-:W-:-:S12]  /*3fd0*/  BRA.U UP3, `(.L_x_76) ;  /* 0x00000009030c7547 */ /* 0x004fd8000b800000 */
[----:B------:R-:W1:Y:S01]  /*3fe0*/  LDCU UR4, c[0x0][0x38c] ;  /* 0x00007180ff0477ac */ /* 0x000e620008000800 */
[----:B------:R-:W-:Y:S01]  /*3ff0*/  ULOP3.LUT UR31, UR44, 0x1, URZ, 0x3c, !UPT ;  /* 0x000000012c1f7892 */ /* 0x000fe2000f8e3cff */
[----:B------:R-:W-:Y:S01]  /*4000*/  UMOV UR13, URZ ;  /* 0x000000ff000d7c82 */ /* 0x000fe20008000000 */
[----:B------:R-:W-:Y:S02]  /*4010*/  UMOV UR6, 0x1 ;  /* 0x0000000100067882 */ /* 0x000fe40000000000 */
[----:B------:R-:W-:Y:S01]  /*4020*/  UIMAD UR31, UR31, 0xc0, UR26 ;  /* 0x000000c01f1f78a4 */ /* 0x000fe2000f8e021a */
[----:B------:R-:W-:Y:S01]  /*4030*/  UMOV UR28, UR7 ;  /* 0x00000007001c7c82 */ /* 0x000fe20008000000 */
[----:B------:R-:W-:Y:S01]  /*4040*/  UMOV UR27, UR45 ;  /* 0x0000002d001b7c82 */ /* 0x000fe20008000000 */
[----:B-1----:R-:W-:-:S09]  /*4050*/  UISETP.GE.AND UP0, UPT, UR4, 0x1, UPT ;  /* 0x000000010400788c */ /* 0x002fd2000bf06270 */
[----:B------:R-:W-:Y:S05]  /*4060*/  BRA.U !UP0, `(.L_x_77) ;  /* 0x0000000108ec7547 */ /* 0x000fea000b800000 */
[----:B------:R-:W-:Y:S01]  /*4070*/  ULEA UR18, UR7, UR30, 0x3 ;  /* 0x0000001e07127291 */ /* 0x000fe2000f8e18ff */
[----:B------:R-:W-:-:S08]  /*4080*/  SHF.L.U32 R5, R3, 0x1f, RZ ;  /* 0x0000001f03057819 */ /* 0x000fd000000006ff */
[----:B------:R-:W1:Y:S02]  /*4090*/  SYNCS.PHASECHK.TRANS64.TRYWAIT P0, [UR18], R5 ;  /* 0x00000005ff0075a7 */ /* 0x000e640008001112 */
[----:B-1----:R-:W-:Y:S05]  /*40a0*/  @P0 BRA `(.L_x_78) ;  /* 0x0000000000080947 */ /* 0x002fea0003800000 */
[----:B------:R-:W1:Y:S02]  /*40b0*/  SYNCS.PHASECHK.TRANS64.TRYWAIT P0, [UR18], R5 ;  /* 0x00000005ff0075a7 */ /* 0x000e640008001112 */
[----:B-1----:R-:W-:Y:S05]  /*40c0*/  @!P0 BRA `(.L_x_79) ;  /* 0x0000008800ec8947 */ /* 0x002fea0003800000 */
.L_x_78:
[----:B------:R-:W-:Y:S01]  /*40d0*/  UIADD3 UR28, UPT, UPT, UR7, 0x1, URZ ;  /* 0x00000001071c7890 */ /* 0x000fe2000fffe0ff */
[----:B-1----:R-:W-:Y:S01]  /*40e0*/  IMAD.U32 R0, RZ, RZ, UR44 ;  /* 0x0000002cff007e24 */ /* 0x002fe2000f8e00ff */
[----:B------:R-:W-:Y:S02]  /*40f0*/  UISETP.GE.U32.AND UP1, UPT, UR4, 0x81, UPT ;  /* 0x000000810400788c */ /* 0x000fe4000bf26070 */
[----:B------:R-:W-:Y:S02]  /*4100*/  UISETP.NE.AND UP0, UPT, UR28, 0x8, UPT ;  /* 0x000000081c00788c */ /* 0x000fe4000bf05270 */
[----:B------:R-:W-:Y:S01]  /*4110*/  ULEA UR8, UR7, UR42, 0x6 ;  /* 0x0000002a07087291 */ /* 0x000fe2000f8e30ff */
[----:B------:R-:W-:Y:S01]  /*4120*/  SHF.L.U32 R5, R0, 0x1f, RZ ;  /* 0x0000001f00057819 */ /* 0x000fe200000006ff */
[----:B------:R-:W-:Y:S01]  /*4130*/  USEL UR4, URZ, 0x1, UP0 ;  /* 0x00000001ff047887 */ /* 0x000fe20008000000 */
[----:B------:R-:W-:Y:S01]  /*4140*/  PLOP3.LUT P1, PT, PT, PT, UP1, 0x80, 0x8 ;  /* 0x000000000008781c */ /* 0x000fe20003f2f018 */
[----:B------:R-:W-:-:S02]  /*4150*/  USEL UR28, UR28, URZ, UP0 ;  /* 0x000000ff1c1c7287 */ /* 0x000fc40008000000 */
[----:B------:R-:W-:Y:S02]  /*4160*/  UIADD3 UR16, UPT, UPT, UR8, 0x20, URZ ;  /* 0x0000002008107890 */ /* 0x000fe4000fffe0ff */
[----:B------:R-:W-:Y:S01]  /*4170*/  LOP3.LUT R3, R3, UR4, RZ, 0x3c, !PT ;  /* 0x0000000403037c12 */ /* 0x000fe2000f8e3cff */
[----:B------:R-:W-:Y:S02]  /*4180*/  @UP1 ULEA UR5, UR28, UR30, 0x3 ;  /* 0x0000001e1c051291 */ /* 0x000fe4000f8e18ff */
[----:B------:R-:W-:Y:S01]  /*4190*/  ULEA UR4, UR7, UR43, 0x7 ;  /* 0x0000002b07047291 */ /* 0x000fe2000f8e38ff */
[----:B------:R-:W-:Y:S01]  /*41a0*/  UMOV UR9, 0x4008 ;  /* 0x0000400800097882 */ /* 0x000fe20000000000 */
[----:B------:R-:W-:Y:S02]  /*41b0*/  UMOV UR17, 0x4008 ;  /* 0x0000400800117882 */ /* 0x000fe40000000000 */
[----:B------:R-:W-:Y:S01]  /*41c0*/  UIADD3 UR10, UPT, UPT, UR4, 0x20, URZ ;  /* 0x00000020040a7890 */ /* 0x000fe2000fffe0ff */
[----:B------:R-:W-:Y:S01]  /*41d0*/  @P1 SHF.L.U32 R4, R3, 0x1f, RZ ;  /* 0x0000001f03041819 */ /* 0x000fe200000006ff */
[----:B------:R-:W-:-:S02]  /*41e0*/  UIADD3 UR12, UPT, UPT, UR4, 0x40, URZ ;  /* 0x00000040040c7890 */ /* 0x000fc4000fffe0ff */
[----:B------:R-:W-:Y:S01]  /*41f0*/  UIADD3 UR14, UPT, UPT, UR4, 0x60, URZ ;  /* 0x00000060040e7890 */ /* 0x000fe2000fffe0ff */
[----:B------:R-:W1:Y:S01]  /*4200*/  @P1 SYNCS.PHASECHK.TRANS64.TRYWAIT P0, [UR5], R4 ;  /* 0x00000004ff0015a7 */ /* 0x000e620008001105 */
[----:B------:R-:W-:Y:S01]  /*4210*/  UMOV UR5, 0x4008 ;  /* 0x0000400800057882 */ /* 0x000fe20000000000 */
[----:B------:R2:W-:Y:S01]  /*4220*/  UTCCP.T.S.2CTA.4x32dp128bit tmem[UR26+0x1c0], gdesc[UR8] ;  /* 0x0001c0081a0079e7 */ /* 0x0005e20009300000 */
[----:B------:R-:W-:Y:S01]  /*4230*/  UMOV UR11, 0x4008 ;  /* 0x00004008000b7882 */ /* 0x000fe20000000000 */
[----:B------:R2:W-:Y:S01]  /*4240*/  UTCCP.T.S.2CTA.4x32dp128bit tmem[UR26+0x1c4], gdesc[UR16] ;  /* 0x0001c4101a0079e7 */ /* 0x0005e20009300000 */
[----:B------:R-:W-:Y:S01]  /*4250*/  UMOV UR13, 0x4008 ;  /* 0x00004008000d7882 */ /* 0x000fe20000000000 */
[----:B------:R2:W-:Y:S01]  /*4260*/  UTCCP.T.S.2CTA.4x32dp128bit tmem[UR26+0x1c8], gdesc[UR4] ;  /* 0x0001c8041a0079e7 */ /* 0x0005e20009300000 */
[----:B------:R-:W-:Y:S01]  /*4270*/  UMOV UR15, 0x4008 ;  /* 0x00004008000f7882 */ /* 0x000fe20000000000 */
[----:B------:R2:W-:Y:S01]  /*4280*/  UTCCP.T.S.2CTA.4x32dp128bit tmem[UR26+0x1cc], gdesc[UR10] ;  /* 0x0001cc0a1a0079e7 */ /* 0x0005e20009300000 */
[----:B------:R2:W-:Y:S01]  /*4290*/  UTCCP.T.S.2CTA.4x32dp128bit tmem[UR26+0x1d0], gdesc[UR12] ;  /* 0x0001d00c1a0079e7 */ /* 0x0005e20009300000 */
[----:B------:R2:W-:Y:S01]  /*42a0*/  UTCCP.T.S.2CTA.4x32dp128bit tmem[UR26+0x1d4], gdesc[UR14] ;  /* 0x0001d40e1a0079e7 */ /* 0x0005e20009300000 */
[----:B------:R-:W-:Y:S01]  /*42b0*/  UMOV UR6, 0x1 ;  /* 0x0000000100067882 */ /* 0x000fe20000000000 */
[----:B------:R-:W3:Y:S01]  /*42c0*/  SYNCS.PHASECHK.TRANS64.TRYWAIT P3, [UR30+0xf8], R5 ;  /* 0x0000f805ff0075a7 */ /* 0x000ee2000806111e */
[----:B-1----:R-:W-:Y:S01]  /*42d0*/  @P1 VOTEU.ANY UP0, P0 ;  /* 0x0000000000ff1886 */ /* 0x002fe20000000100 */
[----:B------:R-:W-:Y:S01]  /*42e0*/  @UP1 USEL UR6, URZ, 0x1, !UP0 ;  /* 0x00000001ff061887 */ /* 0x000fe2000c000000 */
[----:B--23--:R-:W-:Y:S11]  /*42f0*/  @!P3 BRA `(.L_x_80) ;  /* 0x000000880078b947 */ /* 0x00cff60003800000 */
.L_x_184:
[----:B------:R-:W-:Y:S01]  /*4300*/  ELECT P0, URZ, PT ;  /* 0x0000000000ff782f */ /* 0x000fe20003800000 */
[----:B------:R-:W-:Y:S02]  /*4310*/  ULEA UR8, UR7, UR41, 0x9 ;  /* 0x0000002907087291 */ /* 0x000fe4000f8e48ff */
[----:B------:R-:W-:Y:S02]  /*4320*/  ULEA UR4, UR7, UR40, 0x9 ;  /* 0x0000002807047291 */ /* 0x000fe4000f8e48ff */
[----:B------:R-:W-:Y:S02]  /*4330*/  UIADD3 UR14, UPT, UPT, UR8, 0x2, URZ ;  /* 0x00000002080e7890 */ /* 0x000fe4000fffe0ff */
[----:B------:R-:W-:Y:S02]  /*4340*/  UIADD3 UR10, UPT, UPT, UR4, 0x2, URZ ;  /* 0x00000002040a7890 */ /* 0x000fe4000fffe0ff */
[----:B------:R-:W-:Y:S01]  /*4350*/  UIADD3 UR18, UPT, UPT, UR18, 0x40, URZ ;  /* 0x0000004012127890 */ /* 0x000fe2000fffe0ff */
[----:B------:R-:W-:-:S03]  /*4360*/  UMOV UR9, 0x80004020 ;  /* 0x8000402000097882 */ /* 0x000fc60000000000 */
[----:B-1----:R-:W-:Y:S01]  /*4370*/  @P0 LOP3.LUT R0, R2, 0xffff, RZ, 0xc0, !PT ;  /* 0x0000ffff02000812 */ /* 0x002fe200078ec0ff */
[----:B------:R-:W-:Y:S01]  /*4380*/  UMOV UR5, 0x80004020 ;  /* 0x8000402000057882 */ /* 0x000fe20000000000 */
[----:B------:R-:W-:Y:S01]  /*4390*/  UMOV UR15, 0x80004020 ;  /* 0x80004020000f7882 */ /* 0x000fe20000000000 */
[----:B------:R-:W-:Y:S01]  /*43a0*/  UMOV UR11, 0x80004020 ;  /* 0x80004020000b7882 */ /* 0x000fe20000000000 */
[----:B------:R-:W-:Y:S01]  /*43b0*/  @P0 R2UR UR12, R0 ;  /* 0x00000000000c02ca */ /* 0x000fe200000e0000 */
[----:B------:R1:W-:Y:S01]  /*43c0*/  UTCOMMA.2CTA.4X gdesc[UR4], gdesc[UR8], tmem[UR31], tmem[UR48], idesc[UR49], tmem[UR38], !UPT ;  /* 0x80263008040075ea */ /* 0x0003e2000fa0001f */
[----:B------:R1:W-:Y:S01]  /*43d0*/  UTCOMMA.2CTA.4X gdesc[UR10], gdesc[UR14], tmem[UR31], tmem[UR46], idesc[UR47], tmem[UR36], UPT ;  /* 0x80242e0e0a0075ea */ /* 0x0003e2000ba0001f */
[----:B------:R-:W-:Y:S01]  /*43e0*/  UMOV UR13, 0x1 ;  /* 0x00000001000d7882 */ /* 0x000fe20000000000 */
[----:B------:R-:W-:-:S09]  /*43f0*/  UMOV UR27, UR51 ;  /* 0x00000033001b7c82 */ /* 0x000fd20008000000 */
[----:B------:R1:W-:Y:S01]  /*4400*/  UTCBAR.2CTA.MULTICAST [UR18], URZ, UR12 ;  /* 0x000000ff120073e9 */ /* 0x0003e2000820080c */
[----:B------:R-:W-:Y:S01]  /*4410*/  NOP ;  /* 0x0000000000007918 */ /* 0x000fe20000000000 */
.L_x_77:
[----:B------:R-:W-:-:S09]  /*4420*/  UISETP.GE.AND UP0, UPT, UR27, 0x1, UPT ;  /* 0x000000011b00788c */ /* 0x000fd2000bf06270 */
[----:B------:R-:W-:Y:S05]  /*4430*/  BRA.U !UP0, `(.L_x_81) ;  /* 0x0000000108ec7547 */ /* 0x000fea000b800000 */
[----:B-1----:R-:W-:-:S05]  /*4440*/  UMOV UR5, UR28 ;  /* 0x0000001c00057c82 */ /* 0x002fca0008000000 */
.L_x_84:
[----:B------:R-:W-:Y:S02]  /*4450*/  UISETP.NE.AND UP0, UPT, UR6, URZ, UPT ;  /* 0x000000ff0600728c */ /* 0x000fe4000bf05270 */
[----:B------:R-:W-:Y:S07]  /*4460*/  ULEA UR7, UR5, UR30, 0x3 ;  /* 0x0000001e05077291 */ /* 0x000fee000f8e18ff */
[----:B------:R-:W-:Y:S05]  /*4470*/  BRA.U UP0, `(.L_x_82) ;  /* 0x00000001000c7547 */ /* 0x000fea000b800000 */
[----:B------:R-:W-:Y:S04]  /*4480*/  SHF.L.U32 R5, R3, 0x1f, RZ ;  /* 0x0000001f03057819 */ /* 0x000fe800000006ff */
[----:B------:R-:W1:Y:S02]  /*4490*/  SYNCS.PHASECHK.TRANS64.TRYWAIT P0, [UR7], R5 ;  /* 0x00000005ff0075a7 */ /* 0x000e640008001107 */
[----:B-1----:R-:W-:Y:S05]  /*44a0*/  @!P0 BRA `(.L_x_83) ;  /* 0x0000008800248947 */ /* 0x002fea0003800000 */
.L_x_82:
[----:B------:R-:W-:Y:S02]  /*44b0*/  UISETP.NE.AND UP1, UPT, UR27, 0x1, UPT ;  /* 0x000000011b00788c */ /* 0x000fe4000bf25270 */
[----:B------:R-:W-:Y:S01]  /*44c0*/  UIADD3 UR4, UPT, UPT, UR5, 0x1, URZ ;  /* 0x0000000105047890 */ /* 0x000fe2000fffe0ff */
[----:B------:R-:W-:Y:S03]  /*44d0*/  ELECT P3, URZ, PT ;  /* 0x0000000000ff782f */ /* 0x000fe60003860000 */
[----:B------:R-:W-:Y:S01]  /*44e0*/  UISETP.NE.AND UP0, UPT, UR4, 0x8, UPT ;  /* 0x000000080400788c */ /* 0x000fe2000bf05270 */
[----:B------:R-:W-:Y:S01]  /*44f0*/  PLOP3.LUT P1, PT, PT, PT, UP1, 0x80, 0x8 ;  /* 0x000000000008781c */ /* 0x000fe20003f2f018 */
[----:B------:R-:W-:Y:S02]  /*4500*/  ULEA UR12, UR5, UR42, 0x6 ;  /* 0x0000002a050c7291 */ /* 0x000fe4000f8e30ff */
[----:B------:R-:W-:Y:S02]  /*4510*/  USEL UR6, URZ, 0x1, UP0 ;  /* 0x00000001ff067887 */ /* 0x000fe40008000000 */
[----:B------:R-:W-:Y:S02]  /*4520*/  USEL UR28, UR4, URZ, UP0 ;  /* 0x000000ff041c7287 */ /* 0x000fe40008000000 */
[----:B------:R-:W-:Y:S02]  /*4530*/  UIADD3 UR24, UPT, UPT, UR12, 0x20, URZ ;  /* 0x000000200c187890 */ /* 0x000fe4000fffe0ff */
[----:B------:R-:W-:Y:S01]  /*4540*/  @UP1 ULEA UR4, UR28, UR30, 0x3 ;  /* 0x0000001e1c041291 */ /* 0x000fe2000f8e18ff */
[----:B------:R-:W-:Y:S01]  /*4550*/  LOP3.LUT R3, R3, UR6, RZ, 0x3c, !PT ;  /* 0x0000000603037c12 */ /* 0x000fe2000f8e3cff */
[----:B------:R-:W-:Y:S01]  /*4560*/  ULEA UR10, UR5, UR41, 0x9 ;  /* 0x00000029050a7291 */ /* 0x000fe2000f8e48ff */
[----:B-1----:R-:W-:Y:S01]  /*4570*/  @P3 LOP3.LUT R0, R2, 0xffff, RZ, 0xc0, !PT ;  /* 0x0000ffff02003812 */ /* 0x002fe200078ec0ff */
[----:B------:R-:W-:Y:S01]  /*4580*/  ULEA UR8, UR5, UR40, 0x9 ;  /* 0x0000002805087291 */ /* 0x000fe2000f8e48ff */
[----:B------:R-:W-:Y:S01]  /*4590*/  @P1 SHF.L.U32 R4, R3, 0x1f, RZ ;  /* 0x0000001f03041819 */ /* 0x000fe200000006ff */
[----:B------:R-:W-:Y:S01]  /*45a0*/  UIADD3 UR29, UPT, UPT, UR7, 0x40, URZ ;  /* 0x00000040071d7890 */ /* 0x000fe2000fffe0ff */
[----:B------:R-:W-:Y:S01]  /*45b0*/  @P3 R2UR UR7, R0 ;  /* 0x00000000000732ca */ /* 0x000fe200000e0000 */
[----:B------:R-:W-:Y:S01]  /*45c0*/  UISETP.NE.U32.AND UP0, UPT, UR13, URZ, UPT ;  /* 0x000000ff0d00728c */ /* 0x000fe2000bf05070 */
[----:B------:R-:W1:Y:S01]  /*45d0*/  @P1 SYNCS.PHASECHK.TRANS64.TRYWAIT P0, [UR4], R4 ;  /* 0x00000004ff0015a7 */ /* 0x000e620008001104 */
[----:B------:R-:W-:Y:S02]  /*45e0*/  ULEA UR4, UR5, UR43, 0x7 ;  /* 0x0000002b05047291 */ /* 0x000fe4000f8e38ff */
[----:B------:R-:W-:Y:S02]  /*45f0*/  UIADD3 UR16, UPT, UPT, UR10, 0x2, URZ ;  /* 0x000000020a107890 */ /* 0x000fe4000fffe0ff */
[----:B------:R-:W-:Y:S02]  /*4600*/  UIADD3 UR18, UPT, UPT, UR4, 0x20, URZ ;  /* 0x0000002004127890 */ /* 0x000fe4000fffe0ff */
[----:B------:R-:W-:Y:S02]  /*4610*/  UIADD3 UR20, UPT, UPT, UR4, 0x40, URZ ;  /* 0x0000004004147890 */ /* 0x000fe4000fffe0ff */
[----:B------:R-:W-:Y:S02]  /*4620*/  UIADD3 UR22, UPT, UPT, UR4, 0x60, URZ ;  /* 0x0000006004167890 */ /* 0x000fe4000fffe0ff */
[----:B------:R-:W-:Y:S01]  /*4630*/  UIADD3 UR14, UPT, UPT, UR8, 0x2, URZ ;  /* 0x00000002080e7890 */ /* 0x000fe2000fffe0ff */
[----:B------:R-:W-:Y:S01]  /*4640*/  UMOV UR13, 0x4008 ;  /* 0x00004008000d7882 */ /* 0x000fe20000000000 */
[----:B------:R-:W-:Y:S01]  /*4650*/  UMOV UR25, 0x4008 ;  /* 0x0000400800197882 */ /* 0x000fe20000000000 */
[----:B------:R2:W-:Y:S01]  /*4660*/  UTCCP.T.S.2CTA.4x32dp128bit tmem[UR26+0x1c0], gdesc[UR12] ;  /* 0x0001c00c1a0079e7 */ /* 0x0005e20009300000 */
[----:B------:R-:W-:Y:S01]  /*4670*/  UTCCP.T.S.2CTA.4x32dp128bit tmem[UR26+0x1c4], gdesc[UR24] ;  /* 0x0001c4181a0079e7 */ /* 0x000fe20009300000 */
[----:B------:R-:W-:Y:S01]  /*4680*/  UMOV UR5, 0x4008 ;  /* 0x0000400800057882 */ /* 0x000fe20000000000 */
[----:B------:R-:W-:Y:S01]  /*4690*/  UMOV UR19, 0x4008 ;  /* 0x0000400800137882 */ /* 0x000fe20000000000 */
[----:B------:R3:W-:Y:S01]  /*46a0*/  UTCCP.T.S.2CTA.4x32dp128bit tmem[UR26+0x1c8], gdesc[UR4] ;  /* 0x0001c8041a0079e7 */ /* 0x0007e20009300000 */
[----:B------:R4:W-:Y:S01]  /*46b0*/  UTCCP.T.S.2CTA.4x32dp128bit tmem[UR26+0x1cc], gdesc[UR18] ;  /* 0x0001cc121a0079e7 */ /* 0x0009e20009300000 */
[----:B------:R-:W-:Y:S01]  /*46c0*/  UMOV UR21, 0x4008 ;  /* 0x0000400800157882 */ /* 0x000fe20000000000 */
[----:B------:R-:W-:Y:S01]  /*46d0*/  UMOV UR23, 0x4008 ;  /* 0x0000400800177882 */ /* 0x000fe20000000000 */
[----:B------:R4:W-:Y:S01]  /*46e0*/  UTCCP.T.S.2CTA.4x32dp128bit tmem[UR26+0x1d0], gdesc[UR20] ;  /* 0x0001d0141a0079e7 */ /* 0x0009e20009300000 */
[----:B------:R4:W-:Y:S01]  /*46f0*/  UTCCP.T.S.2CTA.4x32dp128bit tmem[UR26+0x1d4], gdesc[UR22] ;  /* 0x0001d4161a0079e7 */ /* 0x0009e20009300000 */
[----:B------:R-:W-:Y:S01]  /*4700*/  UMOV UR11, 0x80004020 ;  /* 0x80004020000b7882 */ /* 0x000fe20000000000 */
[----:B------:R-:W-:Y:S01]  /*4710*/  UMOV UR9, 0x80004020 ;  /* 0x8000402000097882 */ /* 0x000fe20000000000 */
[----:B------:R-:W-:Y:S01]  /*4720*/  UMOV UR17, 0x80004020 ;  /* 0x8000402000117882 */ /* 0x000fe20000000000 */
[----:B------:R4:W-:Y:S01]  /*4730*/  UTCOMMA.2CTA.4X gdesc[UR8], gdesc[UR10], tmem[UR31], tmem[UR34], idesc[UR35], tmem[UR38], UP0 ;  /* 0x8026220a080075ea */ /* 0x0009e2000820001f */
[----:B------:R-:W-:Y:S02]  /*4740*/  UISETP.GT.U32.AND UP0, UPT, UR27, 0x1, UPT ;  /* 0x000000011b00788c */ /* 0x000fe4000bf04070 */
[----:B------:R-:W-:Y:S01]  /*4750*/  UIADD3 UR27, UPT, UPT, UR27, -0x1, URZ ;  /* 0xffffffff1b1b7890 */ /* 0x000fe2000fffe0ff */
[----:B------:R-:W-:Y:S01]  /*4760*/  UMOV UR15, 0x80004020 ;  /* 0x80004020000f7882 */ /* 0x000fe20000000000 */
[----:B------:R-:W-:Y:S01]  /*4770*/  UMOV UR6, 0x1 ;  /* 0x0000000100067882 */ /* 0x000fe20000000000 */
[----:B------:R4:W-:Y:S01]  /*4780*/  UTCOMMA.2CTA.4X gdesc[UR14], gdesc[UR16], tmem[UR31], tmem[UR32], idesc[UR33], tmem[UR36], UPT ;  /* 0x802420100e0075ea */ /* 0x0009e2000ba0001f */
[----:B------:R4:W-:Y:S01]  /*4790*/  UTCBAR.2CTA.MULTICAST [UR29], URZ, UR7 ;  /* 0x000000ff1d0073e9 */ /* 0x0009e20008200807 */
[----:B--2---:R-:W-:Y:S01]  /*47a0*/  UMOV UR13, 0x1 ;  /* 0x00000001000d7882 */ /* 0x004fe20000000000 */
[----:B---3--:R-:W-:Y:S01]  /*47b0*/  UMOV UR5, UR28 ;  /* 0x0000001c00057c82 */ /* 0x008fe20008000000 */
[----:B-1----:R-:W-:Y:S01]  /*47c0*/  @P1 VOTEU.ANY UP2, P0 ;  /* 0x0000000000ff1886 */ /* 0x002fe20000040100 */
[----:B------:R-:W-:Y:S01]  /*47d0*/  @UP1 USEL UR6, URZ, 0x1, !UP2 ;  /* 0x00000001ff061887 */ /* 0x000fe2000d000000 */
[----:B----4-:R-:W-:Y:S11]  /*47e0*/  BRA.U UP0, `(.L_x_84) ;  /* 0xfffffffd00187547 */ /* 0x010ff6000b83ffff */
.L_x_81:
[----:B------:R2:W-:Y:S01]  /*47f0*/  UTCBAR.2CTA.MULTICAST [UR52], URZ, UR50 ;  /* 0x000000ff340073e9 */ /* 0x0005e20008200832 */
[----:B------:R-:W-:-:S04]  /*4800*/  UMOV UR7, UR28 ;  /* 0x0000001c00077c82 */ /* 0x000fc80008000000 */
.L_x_76:
[----:B------:R-:W-:Y:S01]  /*4810*/  ISETP.NE.AND P0, PT, R9, 0x2, PT ;  /* 0x000000020900780c */ /* 0x000fe20003f05270 */
[----:B------:R-:W-:-:S03]  /*4820*/  ULOP3.LUT UR44, UR44, 0x1, URZ, 0x3c, !UPT ;  /* 0x000000012c2c7892 */ /* 0x000fc6000f8e3cff */
[----:B------:R-:W-:Y:S02]  /*4830*/  SEL R5, RZ, 0x1, P0 ;  /* 0x00000001ff057807 */ /* 0x000fe40000000000 */
[----:B------:R-:W-:Y:S02]  /*4840*/  SEL R9, R9, RZ, P0 ;  /* 0x000000ff09097207 */ /* 0x000fe40000000000 */
[----:B------:R-:W-:Y:S01]  /*4850*/  LOP3.LUT R8, R8, R5, RZ, 0x3c, !PT ;  /* 0x0000000508087212 */ /* 0x000fe200078e3cff */
[----:B------:R-:W-:Y:S06]  /*4860*/  @P2 BRA `(.L_x_85) ;  /* 0xfffffff400942947 */ /* 0x000fec000383ffff */
[----:B------:R-:W3:Y:S01]  /*4870*/  S2UR UR6, SR_CgaCtaId ;  /* 0x00000000000679c3 */ /* 0x000ee20000008800 */
[----:B------:R-:W-:Y:S01]  /*4880*/  ELECT P0, URZ, PT ;  /* 0x0000000000ff782f */ /* 0x000fe20003800000 */
[----:B------:R-:W-:Y:S01]  /*4890*/  IMAD.MOV.U32 R0, RZ, RZ, 0x1 ;  /* 0x00000001ff007424 */ /* 0x000fe200078e00ff */
[----:B-1----:R-:W-:Y:S01]  /*48a0*/  UMOV UR4, 0x40 ;  /* 0x0000004000047882 */ /* 0x002fe20000000000 */
[----:B------:R-:W-:-:S04]  /*48b0*/  SHF.L.U32 R3, RZ, 0x1f, RZ ;  /* 0x0000001fff037819 */ /* 0x000fc800000006ff */
[----:B------:R-:W-:Y:S01]  /*48c0*/  UVIRTCOUNT.DEALLOC.SMPOOL 0x80 ;  /* 0x000000800000784c */ /* 0x000fe20000000000 */
[----:B---3--:R-:W-:-:S09]  /*48d0*/  ULEA UR6, UR6, UR4, 0x18 ;  /* 0x0000000406067291 */ /* 0x008fd2000f8ec0ff */
[----:B------:R1:W-:Y:S01]  /*48e0*/  @P0 STS.U8 [UR6+0x1c], R0 ;  /* 0x00001c00ff000988 */ /* 0x0003e20008000006 */
[----:B------:R-:W3:Y:S02]  /*48f0*/  SYNCS.PHASECHK.TRANS64.TRYWAIT P0, [UR30+0x120], R3 ;  /* 0x00012003ff0075a7 */ /* 0x000ee4000800111e */
[----:B-1-3--:R-:W-:Y:S05]  /*4900*/  @!P0 BRA `(.L_x_86) ;  /* 0x0000008400248947 */ /* 0x00afea0003800000 */
.L_x_187:
[----:B------:R-:W-:Y:S01]  /*4910*/  NOP ;  /* 0x0000000000007918 */ /* 0x000fe20000000000 */
[----:B-1----:R-:W1:Y:S01]  /*4920*/  LDS R0, [UR6+0x14] ;  /* 0x00001406ff007984 */ /* 0x002e620008000800 */
[----:B------:R-:W-:Y:S01]  /*4930*/  ULOP3.LUT UR4, UR26, 0xffff, URZ, 0xc0, !UPT ;  /* 0x0000ffff1a047892 */ /* 0x000fe2000f8ec0ff */
[----:B------:R-:W-:Y:S01]  /*4940*/  UMOV UR5, 0xffff ;  /* 0x0000ffff00057882 */ /* 0x000fe20000000000 */
[----:B------:R-:W-:Y:S02]  /*4950*/  UMOV UR7, 0x1 ;  /* 0x0000000100077882 */ /* 0x000fe40000000000 */
[----:B------:R-:W-:-:S04]  /*4960*/  USHF.R.U32.HI UR4, URZ, 0x5, UR4 ;  /* 0x00000005ff047899 */ /* 0x000fc80008011604 */
[----:B------:R-:W-:Y:S02]  /*4970*/  USHF.L.U32 UR5, UR5, UR4, URZ ;  /* 0x0000000405057299 */ /* 0x000fe400080006ff */
[----:B------:R-:W-:-:S04]  /*4980*/  USHF.L.U32 UR4, UR7, UR4, URZ ;  /* 0x0000000407047299 */ /* 0x000fc800080006ff */
[----:B-1----:R-:W-:-:S04]  /*4990*/  LOP3.LUT R0, R0, UR5, RZ, 0xc0, !PT ;  /* 0x0000000500007c12 */ /* 0x002fc8000f8ec0ff */
[----:B------:R-:W-:-:S13]  /*49a0*/  ISETP.NE.AND P0, PT, R0, UR5, PT ;  /* 0x0000000500007c0c */ /* 0x000fda000bf05270 */
[----:B------:R-:W-:Y:S05]  /*49b0*/  @P0 BRA `(.L_x_87) ;  /* 0x0000000000580947 */ /* 0x000fea0003800000 */
[----:B------:R-:W1:Y:S02]  /*49c0*/  LDS R0, [UR6+0x18] ;  /* 0x00001806ff007984 */ /* 0x000e640008000800 */
[----:B-1----:R-:W-:-:S04]  /*49d0*/  LOP3.LUT R0, R0, UR4, RZ, 0xc0, !PT ;  /* 0x0000000400007c12 */ /* 0x002fc8000f8ec0ff */
[----:B------:R-:W-:-:S13]  /*49e0*/  ISETP.NE.AND P0, PT, R0, UR4, PT ;  /* 0x0000000400007c0c */ /* 0x000fda000bf05270 */
[----:B------:R-:W-:Y:S05]  /*49f0*/  @P0 BRA `(.L_x_88) ;  /* 0x00000000003c0947 */ /* 0x000fea0003800000 */
[----:B------:R-:W1:Y:S01]  /*4a00*/  S2R R2, SR_LANEID ;  /* 0x0000000000027919 */ /* 0x000e620000000000 */
[----:B------:R-:W-:Y:S01]  /*4a10*/  ULOP3.LUT UR5, URZ, UR5, URZ, 0x33, !UPT ;  /* 0x00000005ff057292 */ /* 0x000fe2000f8e33ff */
[----:B------:R-:W-:Y:S01]  /*4a20*/  LOP3.LUT R4, RZ, UR4, RZ, 0x33, !PT ;  /* 0x00000004ff047c12 */ /* 0x000fe2000f8e33ff */
[----:B------:R-:W-:Y:S02]  /*4a30*/  VOTEU.ANY UR4, UPT, PT ;  /* 0x0000000000047886 */ /* 0x000fe400038e0100 */
[----:B------:R-:W-:Y:S01]  /*4a40*/  UFLO.U32 UR4, UR4 ;  /* 0x00000004000472bd */ /* 0x000fe200080e0000 */
[----:B------:R-:W3:Y:S01]  /*4a50*/  REDUX UR7, R4 ;  /* 0x00000000040773c4 */ /* 0x000ee20000000000 */
[----:B------:R-:W-:-:S06]  /*4a60*/  IMAD.U32 R0, RZ, RZ, UR5 ;  /* 0x00000005ff007e24 */ /* 0x000fcc000f8e00ff */
[----:B------:R4:W-:Y:S01]  /*4a70*/  UTCATOMSWS.AND URZ, UR5 ;  /* 0x0000000500ff79e3 */ /* 0x0009e20008000000 */
[----:B------:R-:W2:Y:S01]  /*4a80*/  REDUX UR8, R0 ;  /* 0x00000000000873c4 */ /* 0x000ea20000000000 */
[----:B-1----:R-:W-:Y:S01]  /*4a90*/  ISETP.EQ.U32.AND P0, PT, R2, UR4, PT ;  /* 0x0000000402007c0c */ /* 0x002fe2000bf02070 */
[----:B---3--:R-:W-:Y:S01]  /*4aa0*/  IMAD.U32 R2, RZ, RZ, UR7 ;  /* 0x00000007ff027e24 */ /* 0x008fe2000f8e00ff */
[----:B--2---:R-:W-:-:S11]  /*4ab0*/  MOV R3, UR8 ;  /* 0x0000000800037c02 */ /* 0x004fd60008000f00 */
[----:B------:R4:W-:Y:S04]  /*4ac0*/  @P0 ATOMS.AND RZ, [UR6+0x14], R3 ;  /* 0x00001403ffff098c */ /* 0x0009e8000a800006 */
[----:B------:R4:W-:Y:S01]  /*4ad0*/  @P0 ATOMS.AND RZ, [UR6+0x18], R2 ;  /* 0x00001802ffff098c */ /* 0x0009e2000a800006 */
[----:B------:R-:W-:Y:S05]  /*4ae0*/  BRA `(.L_x_89) ;  /* 0x0000000000147947 */ /* 0x000fea0003800000 */
.L_x_88:
[----:B------:R-:W-:Y:S02]  /*4af0*/  MOV R2, 0x4b10 ;  /* 0x00004b1000027802 */ /* 0x000fe40000000f00 */
[----:B--2--5:R-:W-:Y:S05]  /*4b00*/  CALL.REL.NOINC `($__internal_0_$__cuda_sm10x_tcgen05_guardrail_trap_col_being_dealloced_not_returned_by_alloc) ;  /* 0x0000008800107944 */ /* 0x024fea0003c00000 */
[----:B------:R-:W-:Y:S05]  /*4b10*/  BRA `(.L_x_89) ;  /* 0x0000000000087947 */ /* 0x000fea0003800000 */
.L_x_87:
[----:B------:R-:W-:Y:S02]  /*4b20*/  MOV R2, 0x4b40 ;  /* 0x00004b4000027802 */ /* 0x000fe40000000f00 */
[----:B--2--5:R-:W-:Y:S05]  /*4b30*/  CALL.REL.NOINC `($__internal_2_$__cuda_sm10x_tcgen05_guardrail_trap_unallocated_columns_being_dealloced) ;  /* 0x00000088001c7944 */ /* 0x024fea0003c00000 */
.L_x_89:
[----:B------:R-:W-:Y:S01]  /*4b40*/  NOP ;  /* 0x0000000000007918 */ /* 0x000fe20000000000 */
[----:B----4-:R-:W-:Y:S05]  /*4b50*/  EXIT ;  /* 0x000000000000794d */ /* 0x010fea0003800000 */
.L_x_63:
[----:B------:R-:W-:-:S09]  /*4b60*/  UISETP.NE.OR UP0, UPT, UR18, 0x3, !UP4 ;  /* 0x000000031200788c */ /* 0x000fd2000e705670 */
[----:B------:R-:W-:Y:S05]  /*4b70*/  BRA.U UP0, `(.L_x_90) ;  /* 0x0000001100c47547 */ /* 0x000fea000b800000 */
[----:B------:R-:W1:Y:S01]  /*4b80*/  LDCU.64 UR4, c[0x0][0xc88] ;  /* 0x00019100ff0477ac */ /* 0x000e620008000a00 */
[----:B------:R-:W2:Y:S01]  /*4b90*/  S2UR UR8, SR_CgaCtaId ;  /* 0x00000000000879c3 */ /* 0x000ea20000008800 */
[----:B------:R-:W-:Y:S02]  /*4ba0*/  HFMA2 R9, -RZ, RZ, 0, 0 ;  /* 0x00000000ff097431 */ /* 0x000fe400000001ff */
[----:B------:R-:W-:Y:S01]  /*4bb0*/  IMAD.MOV.U32 R11, RZ, RZ, 0x1 ;  /* 0x00000001ff0b7424 */ /* 0x000fe200078e00ff */
[----:B------:R-:W3:Y:S01]  /*4bc0*/  LDCU UR37, c[0x0][0x370] ;  /* 0x00006e00ff2577ac */ /* 0x000ee20008000800 */
[----:B------:R-:W-:Y:S01]  /*4bd0*/  IMAD.MOV.U32 R10, RZ, RZ, RZ ;  /* 0x000000ffff0a7224 */ /* 0x000fe200078e00ff */
[----:B------:R-:W-:Y:S01]  /*4be0*/  MOV R3, 0x4000 ;  /* 0x0000400000037802 */ /* 0x000fe20000000f00 */
[----:B------:R-:W3:Y:S01]  /*4bf0*/  LDCU.128 UR40, c[0x0][0xf10] ;  /* 0x0001e200ff2877ac */ /* 0x000ee20008000c00 */
[----:B------:R-:W4:Y:S01]  /*4c00*/  LDC.64 R12, c[0x0][0x348] ;  /* 0x0000d200ff0c7b82 */ /* 0x000f220000000a00 */
[----:B------:R-:W2:Y:S01]  /*4c10*/  LDCU UR31, c[0x0][0x374] ;  /* 0x00006e80ff1f77ac */ /* 0x000ea20008000800 */
[----:B------:R-:W2:Y:S01]  /*4c20*/  LDCU.64 UR38, c[0x0][0xc90] ;  /* 0x00019200ff2677ac */ /* 0x000ea20008000a00 */
[----:B------:R-:W2:Y:S01]  /*4c30*/  LDCU UR15, c[0x0][0xf0c] ;  /* 0x0001e180ff0f77ac */ /* 0x000ea20008000800 */
[----:B-1----:R-:W-:Y:S01]  /*4c40*/  UISETP.NE.U32.AND UP0, UPT, UR4, URZ, UPT ;  /* 0x000000ff0400728c */ /* 0x002fe2000bf05070 */
[----:B------:R-:W1:Y:S01]  /*4c50*/  LDCU UR53, c[0x0][0xf20] ;  /* 0x0001e400ff3577ac */ /* 0x000e620008000800 */
[----:B------:R-:W1:Y:S01]  /*4c60*/  LDCU UR4, c[0x0][0xf30] ;  /* 0x0001e600ff0477ac */ /* 0x000e620008000800 */
[----:B------:R-:W-:Y:S01]  /*4c70*/  UMOV UR21, 0x400 ;  /* 0x0000040000157882 */ /* 0x000fe20000000000 */
[----:B---3--:R-:W-:-:S02]  /*4c80*/  UIMAD.WIDE.U32 UR50, UR37, UR40, URZ ;  /* 0x00000028253272a5 */ /* 0x008fc4000f8e00ff */
[----:B--2---:R-:W-:Y:S02]  /*4c90*/  UIMAD.WIDE.U32 UR6, UR31, UR43, URZ ;  /* 0x0000002b1f0672a5 */ /* 0x004fe4000f8e00ff */
[----:B------:R-:W-:Y:S02]  /*4ca0*/  ULEA UR21, UR8, UR21, 0x18 ;  /* 0x0000001508157291 */ /* 0x000fe4000f8ec0ff */
[----:B------:R-:W-:Y:S02]  /*4cb0*/  UISETP.NE.U32.AND UP6, UPT, UR38, URZ, UPT ;  /* 0x000000ff2600728c */ /* 0x000fe4000bfc5070 */
[----:B------:R-:W-:Y:S02]  /*4cc0*/  UIADD3 UR45, UPT, UPT, UR21, 0x98, URZ ;  /* 0x00000098152d7890 */ /* 0x000fe4000fffe0ff */
[----:B------:R-:W-:Y:S02]  /*4cd0*/  UIADD3 UR33, UPT, UPT, UR21, 0x80, URZ ;  /* 0x0000008015217890 */ /* 0x000fe4000fffe0ff */
[----:B------:R-:W-:-:S02]  /*4ce0*/  UIADD3 UR25, UPT, UPT, UR21, 0x88, URZ ;  /* 0x0000008815197890 */ /* 0x000fc4000fffe0ff */
[----:B------:R-:W-:Y:S02]  /*4cf0*/  UIADD3 UR17, UPT, UPT, UR21, 0x90, URZ ;  /* 0x0000009015117890 */ /* 0x000fe4000fffe0ff */
[----:B------:R-:W-:Y:S02]  /*4d00*/  UISETP.NE.AND.EX UP5, UPT, UR5, URZ, UPT, UP0 ;  /* 0x000000ff0500728c */ /* 0x000fe4000bfa5300 */
[----:B------:R-:W-:Y:S01]  /*4d10*/  UISETP.NE.AND UP0, UPT, UR44, 0x1, UPT ;  /* 0x000000012c00788c */ /* 0x000fe2000bf05270 */
[----:B------:R-:W-:Y:S01]  /*4d20*/  UMOV UR50, UR51 ;  /* 0x0000003300327c82 */ /* 0x000fe20008000000 */
[----:B------:R-:W-:Y:S01]  /*4d30*/  UMOV UR49, UR7 ;  /* 0x0000000700317c82 */ /* 0x000fe20008000000 */
[----:B------:R-:W-:Y:S01]  /*4d40*/  UISETP.NE.AND UP0, UPT, UR15, 0x1, UPT ;  /* 0x000000010f00788c */ /* 0x000fe2000bf05270 */
[----:B------:R-:W-:Y:S01]  /*4d50*/  UMOV UR29, URZ ;  /* 0x000000ff001d7c82 */ /* 0x000fe20008000000 */
[----:B------:R-:W-:Y:S02]  /*4d60*/  UPLOP3.LUT UP4, UPT, UPT, UPT, UPT, 0x40, 0x4 ;  /* 0x000000000004789c */ /* 0x000fe40003f8e870 */
[----:B------:R-:W-:Y:S01]  /*4d70*/  UISETP.GE.AND UP2, UPT, UR44, 0x1, UPT ;  /* 0x000000012c00788c */ /* 0x000fe2000bf46270 */
[----:B------:R-:W2:Y:S01]  /*4d80*/  LDCU.64 UR22, c[0x0][0xf28] ;  /* 0x0001e500ff1677ac */ /* 0x000ea20008000a00 */
[----:B------:R-:W-:-:S02]  /*4d90*/  UISETP.NE.AND.EX UP6, UPT, UR39, URZ, UPT, UP6 ;  /* 0x000000ff2700728c */ /* 0x000fc4000bfc5360 */
[----:B------:R-:W-:Y:S02]  /*4da0*/  UPRMT UR45, UR8, 0x654, UR45 ;  /* 0x00000654082d7896 */ /* 0x000fe4000800002d */
[----:B------:R-:W-:Y:S02]  /*4db0*/  UPRMT UR48, UR8, 0x654, UR33 ;  /* 0x0000065408307896 */ /* 0x000fe40008000021 */
[----:B------:R-:W-:Y:S02]  /*4dc0*/  UPRMT UR47, UR8, 0x654, UR25 ;  /* 0x00000654082f7896 */ /* 0x000fe40008000019 */
[----:B------:R-:W-:Y:S02]  /*4dd0*/  UPRMT UR46, UR8, 0x654, UR17 ;  /* 0x00000654082e7896 */ /* 0x000fe40008000011 */
[----:B------:R-:W-:Y:S02]  /*4de0*/  USHF.R.U32.HI UR50, URZ, UR41, UR50 ;  /* 0x00000029ff327299 */ /* 0x000fe40008011632 */
[----:B-1----:R-:W-:-:S02]  /*4df0*/  USHF.R.U32.HI UR49, URZ, UR53, UR49 ;  /* 0x00000035ff317299 */ /* 0x002fc40008011631 */
[----:B------:R-:W-:Y:S02]  /*4e00*/  UISETP.NE.AND UP0, UPT, UR42, 0x1, UPT ;  /* 0x000000012a00788c */ /* 0x000fe4000bf05270 */
[----:B----4-:R-:W-:-:S11]  /*4e10*/  UISETP.NE.AND UP3, UPT, UR4, 0x1, UPT ;  /* 0x000000010400788c */ /* 0x010fd6000bf65270 */
.L_x_101:
[C---:B------:R-:W-:Y:S02]  /*4e20*/  LEA R8, R10.reuse, UR21, 0x3 ;  /* 0x000000150a087c11 */ /* 0x040fe4000f8e18ff */
[----:B------:R-:W-:Y:S02]  /*4e30*/  SHF.L.U32 R5, R9, 0x1f, RZ ;  /* 0x0000001f09057819 */ /* 0x000fe400000006ff */
[----:B------:R-:W-:Y:S02]  /*4e40*/  LEA R6, R10, UR21, 0x4 ;  /* 0x000000150a067c11 */ /* 0x000fe4000f8e20ff */
[----:B-1----:R-:W1:Y:S02]  /*4e50*/  SYNCS.PHASECHK.TRANS64.TRYWAIT P0, [R8+URZ+0xd0], R5 ;  /* 0x0000d005080075a7 */ /* 0x002e6400080011ff */
[----:B-1----:R-:W-:Y:S05]  /*4e60*/  @!P0 BRA `(.L_x_91) ;  /* 0x0000007c00e48947 */ /* 0x002fea0003800000 */
.L_x_188:
[----:B-1----:R-:W1:Y:S01]  /*4e70*/  LDS.128 R4, [R6+0x130] ;  /* 0x0001300006047984 */ /* 0x002e620000000c00 */
[----:B------:R-:W-:Y:S01]  /*4e80*/  UISETP.GE.AND UP0, UPT, UR44, 0x1, UPT ;  /* 0x000000012c00788c */ /* 0x000fe2000bf06270 */
[----:B------:R-:W-:Y:S01]  /*4e90*/  @!PT LDS RZ, [RZ] ;  /* 0x00000000fffff984 */ /* 0x000fe20000000800 */
[----:B------:R-:W-:Y:S01]  /*4ea0*/  @!PT LDS RZ, [RZ] ;  /* 0x00000000fffff984 */ /* 0x000fe20000000800 */
[----:B------:R-:W-:Y:S01]  /*4eb0*/  @!PT LDS RZ, [RZ] ;  /* 0x00000000fffff984 */ /* 0x000fe20000000800 */
[----:B------:R-:W-:Y:S01]  /*4ec0*/  @!PT LDS RZ, [RZ] ;  /* 0x00000000fffff984 */ /* 0x000fe20000000800 */
[----:B------:R3:W-:Y:S06]  /*4ed0*/  MEMBAR.ALL.CTA ;  /* 0x0000000000007992 */ /* 0x0007ec0000008000 */
[----:B---3--:R-:W3:Y:S01]  /*4ee0*/  FENCE.VIEW.ASYNC.S ;  /* 0x00000000000073c6 */ /* 0x008ee20000000000 */
[----:B-1----:R-:W-:Y:S11]  /*4ef0*/  LOP3.LUT P0, RZ, R6, 0x1, RZ, 0xc0, !PT ;  /* 0x0000000106ff7812 */ /* 0x002ff6000780c0ff */
[----:B------:R-:W-:Y:S02]  /*4f00*/  @!UPT UIADD3 URZ, UPT, UPT, URZ, URZ, URZ ;  /* 0x000000fffffff290 */ /* 0x000fe4000fffe0ff */
[----:B---3--:R-:W-:Y:S01]  /*4f10*/  VOTEU.ANY UP2, P0 ;  /* 0x0000000000ff7886 */ /* 0x008fe20000040100 */
[----:B------:R-:W-:Y:S11]  /*4f20*/  PLOP3.LUT P0, PT, PT, PT, UP2, 0x80, 0x8 ;  /* 0x000000000008781c */ /* 0x000ff60003f0f028 */
[----:B------:R-:W-:Y:S02]  /*4f30*/  @!UPT UIADD3 URZ, UPT, UPT, URZ, URZ, URZ ;  /* 0x000000fffffff290 */ /* 0x000fe4000fffe0ff */
[----:B------:R-:W-:Y:S02]  /*4f40*/  @P0 SHF.R.U32.HI R0, RZ, 0x10, R5 ;  /* 0x00000010ff000819 */ /* 0x000fe40000011605 */
[----:B------:R-:W-:Y:S02]  /*4f50*/  @P0 MOV R2, R4 ;  /* 0x0000000400020202 */ /* 0x000fe40000000f00 */
[----:B------:R-:W-:Y:S01]  /*4f60*/  @P0 R2UR UR4, R0 ;  /* 0x00000000000402ca */ /* 0x000fe200000e0000 */
[----:B------:R-:W-:Y:S01]  /*4f70*/  VIADD R0, R8, 0xe0 ;  /* 0x000000e008007836 */ /* 0x000fe20000000000 */
[----:B------:R-:W-:Y:S02]  /*4f80*/  @P0 LOP3.LUT R4, R5, 0xffff, RZ, 0xc0, !PT ;  /* 0x0000ffff05040812 */ /* 0x000fe400078ec0ff */
[----:B------:R-:W-:Y:S02]  /*4f90*/  @P0 R2UR UR6, R2 ;  /* 0x00000000020602ca */ /* 0x000fe400000e0000 */
[----:B------:R-:W-:Y:S02]  /*4fa0*/  PRMT R0, RZ, 0x654, R0 ;  /* 0x00000654ff007816 */ /* 0x000fe40000000000 */
[----:B------:R-:W-:Y:S02]  /*4fb0*/  @P0 R2UR UR5, R4 ;  /* 0x00000000040502ca */ /* 0x000fe400000e0000 */
[----:B------:R1:W-:Y:S03]  /*4fc0*/  SYNCS.ARRIVE.TRANS64.RED.A1T0 RZ, [R0+URZ], RZ ;  /* 0x000000ff00ff79a7 */ /* 0x0003e600081004ff */
[----:B------:R-:W-:Y:S04]  /*4fd0*/  @UP2 UMOV UR30, UR4 ;  /* 0x00000004001e2c82 */ /* 0x000fe80008000000 */
[----:B------:R-:W-:Y:S04]  /*4fe0*/  @UP2 UMOV UR14, UR6 ;  /* 0x00000006000e2c82 */ /* 0x000fe80008000000 */
[----:B------:R-:W-:Y:S01]  /*4ff0*/  @UP2 UMOV UR13, UR5 ;  /* 0x00000005000d2c82 */ /* 0x000fe20008000000 */
[----:B------:R-:W-:Y:S05]  /*5000*/  BRA.U !UP0, `(.L_x_92) ;  /* 0x0000000108c07547 */ /* 0x000fea000b800000 */
[----:B------:R-:W-:Y:S02]  /*5010*/  UIMAD.WIDE.U32 UR18, UR13, UR43, URZ ;  /* 0x0000002b0d1272a5 */ /* 0x000fe4000f8e00ff */
[----:B------:R-:W-:Y:S02]  /*5020*/  UP2UR UR16, UPR, URZ, 0x4 ;  /* 0x00000004ff107883 */ /* 0x000fe40008000000 */
[----:B------:R-:W-:Y:S02]  /*5030*/  UISETP.NE.AND UP2, UPT, UR42, 0x1, UPT ;  /* 0x000000012a00788c */ /* 0x000fe4000bf45270 */
[----:B------:R-:W-:Y:S02]  /*5040*/  UIMAD.WIDE.U32 UR26, UR14, UR40, URZ ;  /* 0x000000280e1a72a5 */ /* 0x000fe4000f8e00ff */
[----:B------:R-:W-:Y:S02]  /*5050*/  USEL UR4, UR31, UR49, !UP2 ;  /* 0x000000311f047287 */ /* 0x000fe4000d000000 */
[----:B------:R-:W-:Y:S02]  /*5060*/  UISETP.NE.AND UP0, UPT, UR15, 0x1, UPT ;  /* 0x000000010f00788c */ /* 0x000fe4000bf05270 */
[----:B------:R-:W-:Y:S02]  /*5070*/  UP2UR UR24, UPR, URZ, 0x2 ;  /* 0x00000002ff187883 */ /* 0x000fe40008000000 */
[----:B------:R-:W-:Y:S02]  /*5080*/  UISETP.NE.AND UP1, UPT, UR44, 0x1, UPT ;  /* 0x000000012c00788c */ /* 0x000fe4000bf25270 */
[----:B--2---:R-:W-:Y:S02]  /*5090*/  UIMAD.WIDE.U32 UR8, UR4, UR22, URZ ;  /* 0x00000016040872a5 */ /* 0x004fe4000f8e00ff */
[----:B------:R-:W-:Y:S01]  /*50a0*/  USEL UR7, UR37, UR50, !UP0 ;  /* 0x0000003225077287 */ /* 0x000fe2000c000000 */
[----:B------:R-:W-:Y:S02]  /*50b0*/  UMOV UR5, UR19 ;  /* 0x0000001300057c82 */ /* 0x000fe40008000000 */
[----:B------:R-:W-:Y:S02]  /*50c0*/  USHF.R.U32.HI UR6, URZ, UR53, UR5 ;  /* 0x00000035ff067299 */ /* 0x000fe40008011605 */
[----:B------:R-:W-:Y:S02]  /*50d0*/  UIMAD.WIDE.U32 UR10, UR7, UR22, URZ ;  /* 0x00000016070a72a5 */ /* 0x000fe4000f8e00ff */
[----:B------:R-:W-:Y:S02]  /*50e0*/  USEL UR6, UR13, UR6, !UP2 ;  /* 0x000000060d067287 */ /* 0x000fe4000d000000 */
[----:B------:R-:W-:Y:S01]  /*50f0*/  UISETP.NE.AND UP2, UPT, UR16, URZ, UPT ;  /* 0x000000ff1000728c */ /* 0x000fe2000bf45270 */
[----:B------:R-:W-:Y:S02]  /*5100*/  UMOV UR5, UR27 ;  /* 0x0000001b00057c82 */ /* 0x000fe40008000000 */
[----:B------:R-:W-:Y:S03]  /*5110*/  USHF.R.U32.HI UR12, URZ, UR41, UR5 ;  /* 0x00000029ff0c7299 */ /* 0x000fe60008011605 */
[----:B------:R-:W-:Y:S02]  /*5120*/  UMOV UR5, UR9 ;  /* 0x0000000900057c82 */ /* 0x000fe40008000000 */
[----:B------:R-:W-:Y:S03]  /*5130*/  @UP1 USHF.R.U32.HI UR4, URZ, UR23, UR5 ;  /* 0x00000017ff041299 */ /* 0x000fe60008011605 */
[----:B------:R-:W-:Y:S01]  /*5140*/  UMOV UR5, UR11 ;  /* 0x0000000b00057c82 */ /* 0x000fe20008000000 */
[----:B------:R-:W-:Y:S02]  /*5150*/  UIMAD UR4, UR44, UR4, URZ ;  /* 0x000000042c0472a4 */ /* 0x000fe4000f8e02ff */
[----:B------:R-:W-:Y:S02]  /*5160*/  @UP1 USHF.R.U32.HI UR7, URZ, UR23, UR5 ;  /* 0x00000017ff071299 */ /* 0x000fe40008011605 */
[----:B------:R-:W-:Y:S02]  /*5170*/  USEL UR5, UR14, UR12, !UP0 ;  /* 0x0000000c0e057287 */ /* 0x000fe4000c000000 */
[----:B------:R-:W-:Y:S02]  /*5180*/  UIMAD.WIDE.U32 UR10, UR6, UR22, URZ ;  /* 0x00000016060a72a5 */ /* 0x000fe4000f8e00ff */
[----:B------:R-:W-:Y:S02]  /*5190*/  UIMAD UR8, UR44, UR7, URZ ;  /* 0x000000072c0872a4 */ /* 0x000fe4000f8e02ff */
[----:B------:R-:W-:Y:S03]  /*51a0*/  UISETP.GE.AND UP0, UPT, UR6, UR4, UPT ;  /* 0x000000040600728c */ /* 0x000fe6000bf06270 */
[----:B------:R-:W-:Y:S01]  /*51b0*/  UMOV UR4, UR11 ;  /* 0x0000000b00047c82 */ /* 0x000fe20008000000 */
[----:B------:R-:W-:Y:S02]  /*51c0*/  UISETP.GE.OR UP0, UPT, UR5, UR8, UP0 ;  /* 0x000000080500728c */ /* 0x000fe40008706670 */
[----:B------:R-:W-:Y:S02]  /*51d0*/  USHF.R.U32.HI UR4, URZ, UR23, UR4 ;  /* 0x00000017ff047299 */ /* 0x000fe40008011604 */
[----:B------:R-:W-:Y:S02]  /*51e0*/  UIMAD.WIDE.U32 UR8, UR5, UR22, URZ ;  /* 0x00000016050872a5 */ /* 0x000fe4000f8e00ff */
[----:B------:R-:W-:Y:S04]  /*51f0*/  USEL UR10, UR6, UR4, !UP1 ;  /* 0x00000004060a7287 */ /* 0x000fe8000c800000 */
[----:B------:R-:W-:Y:S01]  /*5200*/  UIADD3 UR11, UPT, UPT, -UR10, URZ, URZ ;  /* 0x000000ff0a0b7290 */ /* 0x000fe2000fffe1ff */
[----:B------:R-:W-:Y:S02]  /*5210*/  @!UP0 UMOV UR4, UR9 ;  /* 0x0000000900048c82 */ /* 0x000fe40008000000 */
[----:B------:R-:W-:Y:S02]  /*5220*/  @!UP0 USHF.R.U32.HI UR4, URZ, UR23, UR4 ;  /* 0x00000017ff048299 */ /* 0x000fe40008011604 */
[----:B------:R-:W-:Y:S02]  /*5230*/  UIMAD UR8, UR44, UR11, UR6 ;  /* 0x0000000b2c0872a4 */ /* 0x000fe4000f8e0206 */
[----:B------:R-:W-:Y:S02]  /*5240*/  @!UP0 USEL UR4, UR5, UR4, !UP1 ;  /* 0x0000000405048287 */ /* 0x000fe4000c800000 */
[----:B------:R-:W-:Y:S02]  /*5250*/  UISETP.NE.AND UP1, UPT, UR24, URZ, UPT ;  /* 0x000000ff1800728c */ /* 0x000fe4000bf25270 */
[----:B------:R-:W-:Y:S02]  /*5260*/  @!UP0 UIMAD UR8, UR7, UR8, UR4 ;  /* 0x00000008070882a4 */ /* 0x000fe4000f8e0204 */
[----:B------:R-:W-:Y:S02]  /*5270*/  @!UP0 UIADD3 UR9, UPT, UPT, UR10, -UR4, URZ ;  /* 0x800000040a098290 */ /* 0x000fe4000fffe0ff */
[----:B------:R-:W-:Y:S02]  /*5280*/  UIADD3 UR4, UPT, UPT, -UR5, URZ, URZ ;  /* 0x000000ff05047290 */ /* 0x000fe4000fffe1ff */
[----:B------:R-:W-:Y:S02]  /*5290*/  UIADD3 UR7, UPT, UPT, -UR6, URZ, URZ ;  /* 0x000000ff06077290 */ /* 0x000fe4000fffe1ff */
[----:B------:R-:W-:Y:S02]  /*52a0*/  @!UP0 UIMAD UR6, UR9, UR44, UR5 ;  /* 0x0000002c090682a4 */ /* 0x000fe4000f8e0205 */
[----:B------:R-:W-:Y:S02]  /*52b0*/  UIMAD UR14, UR15, UR4, UR14 ;  /* 0x000000040f0e72a4 */ /* 0x000fe4000f8e020e */
[----:B------:R-:W-:Y:S01]  /*52c0*/  UIMAD UR13, UR42, UR7, UR13 ;  /* 0x000000072a0d72a4 */ /* 0x000fe2000f8e020d */
[----:B------:R-:W-:Y:S02]  /*52d0*/  @!UP0 UMOV UR5, UR8 ;  /* 0x0000000800058c82 */ /* 0x000fe40008000000 */
[----:B------:R-:W-:Y:S02]  /*52e0*/  UIMAD UR14, UR5, UR15, UR14 ;  /* 0x0000000f050e72a4 */ /* 0x000fe4000f8e020e */
[----:B------:R-:W-:Y:S11]  /*52f0*/  UIMAD UR13, UR6, UR42, UR13 ;  /* 0x0000002a060d72a4 */ /* 0x000ff6000f8e020d */
[----:B------:R-:W-:Y:S01]  /*5300*/  @!UPT UIADD3 URZ, UPT, UPT, URZ, URZ, URZ ;  /* 0x000000fffffff290 */ /* 0x000fe2000fffe0ff */
.L_x_92:
[----:B------:R-:W3:Y:S01]  /*5310*/  @!UP3 LDCU.128 UR8, c[0x0][0xf10] ;  /* 0x0001e200ff08b7ac */ /* 0x000ee20008000c00 */
[----:B------:R-:W-:Y:S02]  /*5320*/  ISETP.NE.U32.AND P0, PT, RZ, UR38, PT ;  /* 0x00000026ff007c0c */ /* 0x000fe4000bf05070 */
[----:B------:R-:W-:Y:S02]  /*5330*/  SHF.L.U32 R4, R11, 0x1f, RZ ;  /* 0x0000001f0b047819 */ /* 0x000fe400000006ff */
[----:B------:R-:W-:Y:S01]  /*5340*/  ISETP.NE.AND.EX P0, PT, RZ, UR39, PT, P0 ;  /* 0x00000027ff007c0c */ /* 0x000fe2000bf05300 */
[----:B------:R-:W4:Y:S01]  /*5350*/  @!UP3 LDCU UR5, c[0x0][0xf0c] ;  /* 0x0001e180ff05b7ac */ /* 0x000f220008000800 */
[----:B------:R-:W-:Y:S02]  /*5360*/  USHF.L.U32 UR35, UR28, 0x7, URZ ;  /* 0x000000071c237899 */ /* 0x000fe400080006ff */
[----:B---3--:R-:W-:Y:S07]  /*5370*/  UIMAD.WIDE.U32 UR6, UR14, UR8, URZ ;  /* 0x000000080e0672a5 */ /* 0x008fee000f8e00ff */
[----:B------:R-:W-:Y:S01]  /*5380*/  @!UP3 UMOV UR4, UR7 ;  /* 0x000000070004bc82 */ /* 0x000fe20008000000 */
[----:B----4-:R-:W-:Y:S02]  /*5390*/  @!UP3 UISETP.NE.AND UP0, UPT, UR5, 0x1, UPT ;  /* 0x000000010500b88c */ /* 0x010fe4000bf05270 */
[----:B------:R-:W-:Y:S02]  /*53a0*/  @!UP3 USHF.R.U32.HI UR4, URZ, UR9, UR4 ;  /* 0x00000009ff04b299 */ /* 0x000fe40008011604 */
[----:B------:R-:W-:Y:S02]  /*53b0*/  UIMAD.WIDE.U32 UR6, UR13, UR11, URZ ;  /* 0x0000000b0d0672a5 */ /* 0x000fe4000f8e00ff */
[----:B------:R-:W-:Y:S02]  /*53c0*/  @!UP3 USEL UR8, UR14, UR4, !UP0 ;  /* 0x000000040e08b287 */ /* 0x000fe4000c000000 */
[----:B------:R-:W-:Y:S03]  /*53d0*/  @!UP3 UISETP.NE.AND UP0, UPT, UR10, 0x1, UPT ;  /* 0x000000010a00b88c */ /* 0x000fe6000bf05270 */
[----:B------:R-:W-:Y:S01]  /*53e0*/  @!UP3 UMOV UR6, UR7 ;  /* 0x000000070006bc82 */ /* 0x000fe20008000000 */
[----:B------:R-:W-:Y:S01]  /*53f0*/  USHF.L.U32 UR7, UR20, 0x8, URZ ;  /* 0x0000000814077899 */ /* 0x000fe200080006ff */
[----:B------:R-:W3:Y:S02]  /*5400*/  @!UP3 LDCU UR4, c[0x0][0xf20] ;  /* 0x0001e400ff04b7ac */ /* 0x000ee40008000800 */
[----:B---3--:R-:W-:Y:S04]  /*5410*/  @!UP3 USHF.R.U32.HI UR6, URZ, UR4, UR6 ;  /* 0x00000004ff06b299 */ /* 0x008fe80008011606 */
[----:B------:R-:W-:Y:S04]  /*5420*/  @!UP3 USEL UR6, UR13, UR6, !UP0 ;  /* 0x000000060d06b287 */ /* 0x000fe8000c000000 */
[----:B------:R-:W-:Y:S02]  /*5430*/  @!UP3 UIADD3 UR4, UPT, UPT, -UR8, UR6, URZ ;  /* 0x000000060804b290 */ /* 0x000fe4000fffe1ff */
[----:B------:R-:W-:Y:S02]  /*5440*/  @!UP3 UIADD3 UR6, UPT, UPT, UR8, -UR6, URZ ;  /* 0x800000060806b290 */ /* 0x000fe4000fffe0ff */
[----:B------:R-:W-:Y:S02]  /*5450*/  @!UP3 UIMAD UR14, UR4, UR5, UR14 ;  /* 0x00000005040eb2a4 */ /* 0x000fe4000f8e020e */
[----:B------:R-:W-:Y:S01]  /*5460*/  @!UP3 UIMAD UR13, UR6, UR10, UR13 ;  /* 0x0000000a060db2a4 */ /* 0x000fe2000f8e020d */
[----:B------:R-:W-:Y:S11]  /*5470*/  BRA.U UP4, `(.L_x_93) ;  /* 0x0000000104107547 */ /* 0x000ff6000b800000 */
[----:B-1----:R-:W-:Y:S04]  /*5480*/  MOV R0, UR52 ;  /* 0x0000003400007c02 */ /* 0x002fe80008000f00 */
[----:B------:R-:W-:Y:S04]  /*5490*/  SHF.L.U32 R5, R0, 0x1f, RZ ;  /* 0x0000001f00057819 */ /* 0x000fe800000006ff */
[----:B------:R-:W1:Y:S02]  /*54a0*/  SYNCS.PHASECHK.TRANS64.TRYWAIT P1, [UR21+0xc8], R5 ;  /* 0x0000c805ff0075a7 */ /* 0x000e640008021115 */
[----:B-1----:R-:W-:Y:S05]  /*54b0*/  @!P1 BRA `(.L_x_94) ;  /* 0x0000007800649947 */ /* 0x002fea0003800000 */
.L_x_93:
[----:B------:R-:W-:Y:S05]  /*54c0*/  BRA.U !UP6, `(.L_x_95) ;  /* 0x000000010e387547 */ /* 0x000fea000b800000 */
[----:B------:R-:W-:Y:S01]  /*54d0*/  UPLOP3.LUT UP1, UPT, UPT, UPT, UP5, 0x80, 0x8 ;  /* 0x000000000008789c */ /* 0x000fe20003f2f050 */
[----:B-1----:R-:W-:Y:S01]  /*54e0*/  HFMA2 R0, -RZ, RZ, 0, 5.9604644775390625e-08 ;  /* 0x00000001ff007431 */ /* 0x002fe200000001ff */
[----:B------:R-:W1:Y:S01]  /*54f0*/  LDCU.64 UR8, c[0x0][0x358] ;  /* 0x00006b00ff0877ac */ /* 0x000e620008000a00 */
[----:B------:R-:W-:Y:S03]  /*5500*/  IMAD.MOV.U32 R139, RZ, RZ, 0x1 ;  /* 0x00000001ff8b7424 */ /* 0x000fe600078e00ff */
[----:B------:R-:W-:Y:S05]  /*5510*/  PLOP3.LUT P1, PT, PT, PT, UP1, 0x80, 0x8 ;  /* 0x000000000008781c */ /* 0x000fea0003f2f018 */
[----:B------:R-:W3:Y:S01]  /*5520*/  @UP1 LDCU.64 UR4, c[0x0][0xc88] ;  /* 0x00019100ff0417ac */ /* 0x000ee20008000a00 */
[----:B------:R-:W-:Y:S07]  /*5530*/  @UP1 UIMAD UR6, UR36, UR38, URZ ;  /* 0x00000026240612a4 */ /* 0x000fee000f8e02ff */
[----:B------:R-:W-:Y:S01]  /*5540*/  @!P1 PRMT R139, R0, 0x7610, R139 ;  /* 0x00007610008b9816 */ /* 0x000fe2000000008b */
[----:B---3--:R-:W-:Y:S06]  /*5550*/  @UP1 UIMAD.WIDE UR4, UR6, 0x4, UR4 ;  /* 0x00000004060418a5 */ /* 0x008fec000f8e0204 */
[----:B------:R-:W-:Y:S01]  /*5560*/  IMAD.U32 R6, RZ, RZ, UR4 ;  /* 0x00000004ff067e24 */ /* 0x000fe2000f8e00ff */
[----:B------:R-:W-:Y:S04]  /*5570*/  MOV R7, UR5 ;  /* 0x0000000500077c02 */ /* 0x000fe80008000f00 */
[----:B------:R-:W3:Y:S01]  /*5580*/  @!UP1 LDCU UR4, c[0x0][0xc80] ;  /* 0x00019000ff0497ac */ /* 0x000ee20008000800 */
[----:B-1---5:R4:W5:Y:S02]  /*5590*/  @P1 LDG.E R71, desc[UR8][R6.64] ;  /* 0x0000000806471981 */ /* 0x022964000c1e1900 */
[----:B---34-:R-:W-:Y:S07]  /*55a0*/  @!P1 IMAD.U32 R71, RZ, RZ, UR4 ;  /* 0x00000004ff479e24 */ /* 0x018fee000f8e00ff */
.L_x_95:
[----:B-----5:R-:W-:Y:S01]  /*55b0*/  @!P0 FSETP.EQ.AND P2, PT, R71, RZ, PT ;  /* 0x000000ff4700820b */ /* 0x020fe20003f42000 */
[----:B------:R-:W-:Y:S01]  /*55c0*/  @!UPT UIADD3 URZ, UPT, UPT, URZ, URZ, URZ ;  /* 0x000000fffffff290 */ /* 0x000fe2000fffe0ff */
[----:B------:R-:W-:Y:S11]  /*55d0*/  @!P0 BRA `(.L_x_96) ;  /* 0x0000000000148947 */ /* 0x000ff60003800000 */
[----:B------:R-:W-:Y:S02]  /*55e0*/  LOP3.LUT P0, RZ, R139, 0xff, RZ, 0xc0, !PT ;  /* 0x000000ff8bff7812 */ /* 0x000fe4000780c0ff */
[----:B------:R-:W-:Y:S04]  /*55f0*/  PLOP3.LUT P2, PT, PT, PT, UP1, 0x80, 0x8 ;  /* 0x000000000008781c */ /* 0x000fe80003f4f018 */
[----:B------:R-:W-:Y:S07]  /*5600*/  PLOP3.LUT P2, PT, P2, PT, PT, 0x8, 0x80 ;  /* 0x000000000080781c */ /* 0x000fee000174e170 */
[----:B------:R-:W-:Y:S11]  /*5610*/  @P0 FSETP.EQ.AND P2, PT, R71, RZ, PT ;  /* 0x000000ff4700020b */ /* 0x000ff60003f42000 */
[----:B------:R-:W-:Y:S02]  /*5620*/  @!UPT UIADD3 URZ, UPT, UPT, URZ, URZ, URZ ;  /* 0x000000fffffff290 */ /* 0x000fe4000fffe0ff */
.L_x_96:
[----:B------:R-:W3:Y:S01]  /*5630*/  SYNCS.PHASECHK.TRANS64.TRYWAIT P0, [UR21+0xa0], R4 ;  /* 0x0000a004ff0075a7 */ /* 0x000ee20008001115 */
[----:B------:R-:W-:Y:S04]  /*5640*/  ELECT P1, URZ, PT ;  /* 0x0000000000ff782f */ /* 0x000fe80003820000 */
[----:B------:R-:W-:Y:S01]  /*5650*/  PLOP3.LUT P1, PT, P2, P1, PT, 0xf2, 0x2f ;  /* 0x00000000002f781c */ /* 0x000fe20001723e72 */
[----:B------:R-:W-:Y:S01]  /*5660*/  @!UPT UIADD3 URZ, UPT, UPT, URZ, URZ, URZ ;  /* 0x000000fffffff290 */ /* 0x000fe2000fffe0ff */
[----:B---3--:R-:W-:Y:S11]  /*5670*/  @!P0 BRA `(.L_x_97) ;  /* 0x00000078000c8947 */ /* 0x008ff60003800000 */
.L_x_191:
[----:B------:R-:W-:Y:S01]  /*5680*/  @!P1 IADD3 R2, P0, PT, R12, 0x980, RZ ;  /* 0x000009800c029810 */ /* 0x000fe20007f1e0ff */
[----:B------:R-:W-:Y:S01]  /*5690*/  ULOP3.LUT UR4, UR29, 0x1, URZ, 0xc0, !UPT ;  /* 0x000000011d047892 */ /* 0x000fe2000f8ec0ff */
[----:B------:R-:W-:Y:S02]  /*56a0*/  VOTEU.ALL UP0, P1 ;  /* 0x0000000000ff7886 */ /* 0x000fe40000800000 */
[----:B------:R-:W-:Y:S01]  /*56b0*/  @!P1 R2UR UR6, R2 ;  /* 0x00000000020692ca */ /* 0x000fe200000e0000 */
[----:B-1----:R-:W-:Y:S01]  /*56c0*/  @!P1 IMAD.X R0, RZ, RZ, R13, P0 ;  /* 0x000000ffff009224 */ /* 0x002fe200000e060d */
[----:B------:R-:W-:Y:S01]  /*56d0*/  UMOV UR10, 0x0 ;  /* 0x00000000000a7882 */ /* 0x000fe20000000000 */
[----:B------:R-:W-:Y:S01]  /*56e0*/  ISETP.NE.AND P0, PT, RZ, UR4, !P1 ;  /* 0x00000004ff007c0c */ /* 0x000fe2000cf05270 */
[----:B------:R-:W-:Y:S02]  /*56f0*/  @!UP0 UIADD3 UR8, UPT, UPT, UR7, 0xc0, URZ ;  /* 0x000000c007088890 */ /* 0x000fe4000fffe0ff */
[----:B------:R-:W-:Y:S01]  /*5700*/  @!P1 R2UR UR5, R0 ;  /* 0x00000000000592ca */ /* 0x000fe200000e0000 */
[----:B------:R-:W-:Y:S01]  /*5710*/  @!UP0 UIADD3 UR32, UPT, UPT, UR21, 0x400, URZ ;  /* 0x0000040015208890 */ /* 0x000fe2000fffe0ff */
[----:B------:R-:W-:Y:S02]  /*5720*/  VOTEU.ALL UP0, P1 ;  /* 0x0000000000ff7886 */ /* 0x000fe40000800000 */
[----:B------:R-:W-:Y:S01]  /*5730*/  @!P1 IMAD.U32 R0, RZ, RZ, UR8 ;  /* 0x00000008ff009e24 */ /* 0x000fe2000f8e00ff */
[----:B------:R-:W-:Y:S02]  /*5740*/  UMOV UR11, 0x10000000 ;  /* 0x10000000000b7882 */ /* 0x000fe40000000000 */
[----:B------:R-:W-:Y:S03]  /*5750*/  IMAD.U32 R6, RZ, RZ, UR6 ;  /* 0x00000006ff067e24 */ /* 0x000fe6000f8e00ff */
[----:B------:R-:W-:Y:S01]  /*5760*/  @P0 IMAD R0, RZ, RZ, UR7 ;  /* 0x00000007ff000e24 */ /* 0x000fe2000f8e02ff */
[----:B------:R-:W-:Y:S02]  /*5770*/  PLOP3.LUT P0, PT, P1, PT, PT, 0x8, 0x80 ;  /* 0x000000000080781c */ /* 0x000fe40000f0e170 */
[----:B------:R-:W-:Y:S01]  /*5780*/  IMAD.U32 R7, RZ, RZ, UR5 ;  /* 0x00000005ff077e24 */ /* 0x000fe2000f8e00ff */
[----:B------:R-:W-:Y:S10]  /*5790*/  @!P1 R2UR UR8, R6 ;  /* 0x00000000060892ca */ /* 0x000ff400000e0000 */
[----:B------:R-:W-:Y:S01]  /*57a0*/  @P0 R2UR.BROADCAST UR34, R0 ;  /* 0x00000000002202ca */ /* 0x000fe200008e0000 */
[----:B------:R-:W-:Y:S01]  /*57b0*/  @!P1 IMAD.MOV.U32 R0, RZ, RZ, 0x4000 ;  /* 0x00004000ff009424 */ /* 0x000fe200078e00ff */
[----:B------:R-:W-:Y:S11]  /*57c0*/  @!P1 R2UR UR9, R7 ;  /* 0x00000000070992ca */ /* 0x000ff600000e0000 */
[----:B------:R-:W-:Y:S02]  /*57d0*/  @!UPT UIADD3 URZ, UPT, UPT, URZ, URZ, URZ ;  /* 0x000000fffffff290 */ /* 0x000fe4000fffe0ff */
[----:B------:R1:W-:Y:S01]  /*57e0*/  @!UP0 UTMALDG.3D [UR32], [UR8], desc[UR10] ;  /* 0x00000a20080085b4 */ /* 0x0003e20008011000 */
[----:B------:R1:W-:Y:S01]  /*57f0*/  @!P1 SYNCS.ARRIVE.TRANS64.RED.A0TR RZ, [UR21+0x80], R0 ;  /* 0x00008000ffff99a7 */ /* 0x0003e20008300415 */
[----:B------:R-:W-:Y:S01]  /*5800*/  SYNCS.ARRIVE.TRANS64.RED.A1T0 RZ, [UR48], RZ ;  /* 0x000000ffffff79a7 */ /* 0x000fe20008100430 */
[----:B------:R-:W3:Y:S02]  /*5810*/  SYNCS.PHASECHK.TRANS64.TRYWAIT P0, [UR21+0xa8], R4 ;  /* 0x0000a804ff0075a7 */ /* 0x000ee40008001115 */
[----:B-1-3--:R-:W-:Y:S05]  /*5820*/  @!P0 BRA `(.L_x_98) ;  /* 0x0000007400b88947 */ /* 0x00afea0003800000 */
.L_x_193:
[----:B------:R-:W-:Y:S01]  /*5830*/  VOTEU.ALL UP0, P1 ;  /* 0x0000000000ff7886 */ /* 0x000fe20000800000 */
[----:B------:R-:W-:Y:S01]  /*5840*/  @!P1 IADD3 R2, P0, PT, R12, 0x980, RZ ;  /* 0x000009800c029810 */ /* 0x000fe20007f1e0ff */
[----:B------:R-:W-:Y:S01]  /*5850*/  UMOV UR10, 0x0 ;  /* 0x00000000000a7882 */ /* 0x000fe20000000000 */
[----:B------:R-:W-:Y:S01]  /*5860*/  UMOV UR11, 0x10000000 ;  /* 0x10000000000b7882 */ /* 0x000fe20000000000 */
[----:B------:R-:W-:Y:S01]  /*5870*/  UMOV UR27, UR35 ;  /* 0x00000023001b7c82 */ /* 0x000fe20008000000 */
[----:B------:R-:W-:Y:S01]  /*5880*/  @!UP0 UIMAD UR5, UR4, -0x40, UR7 ;  /* 0xffffffc0040588a4 */ /* 0x000fe2000f8e0207 */
[----:B------:R-:W-:Y:S01]  /*5890*/  @!P1 IMAD.X R0, RZ, RZ, R13, P0 ;  /* 0x000000ffff009224 */ /* 0x000fe200000e060d */
[----:B------:R-:W-:Y:S01]  /*58a0*/  @!P1 R2UR UR6, R2 ;  /* 0x00000000020692ca */ /* 0x000fe200000e0000 */
[----:B------:R-:W-:Y:S02]  /*58b0*/  @!UP0 UIADD3 UR24, UPT, UPT, UR21, 0x4400, URZ ;  /* 0x0000440015188890 */ /* 0x000fe4000fffe0ff */
[----:B------:R-:W-:Y:S02]  /*58c0*/  @!UP0 UIADD3 UR26, UPT, UPT, UR5, 0x80, URZ ;  /* 0x00000080051a8890 */ /* 0x000fe4000fffe0ff */
[----:B------:R-:W-:Y:S01]  /*58d0*/  @!P1 R2UR UR5, R0 ;  /* 0x00000000000592ca */ /* 0x000fe200000e0000 */
[----:B------:R-:W-:Y:S01]  /*58e0*/  VOTEU.ALL UP0, P1 ;  /* 0x0000000000ff7886 */ /* 0x000fe20000800000 */
[----:B------:R-:W-:Y:S01]  /*58f0*/  @!P1 IMAD.MOV.U32 R0, RZ, RZ, 0x4000 ;  /* 0x00004000ff009424 */ /* 0x000fe200078e00ff */
[----:B------:R-:W-:Y:S05]  /*5900*/  UMOV UR28, UR36 ;  /* 0x00000024001c7c82 */ /* 0x000fea0008000000 */
[----:B------:R-:W-:Y:S05]  /*5910*/  IMAD.U32 R6, RZ, RZ, UR6 ;  /* 0x00000006ff067e24 */ /* 0x000fea000f8e00ff */
[----:B------:R-:W-:Y:S01]  /*5920*/  IMAD.U32 R7, RZ, RZ, UR5 ;  /* 0x00000005ff077e24 */ /* 0x000fe2000f8e00ff */
[----:B------:R-:W-:Y:S04]  /*5930*/  @!P1 R2UR UR8, R6 ;  /* 0x00000000060892ca */ /* 0x000fe800000e0000 */
[----:B------:R-:W-:Y:S11]  /*5940*/  @!P1 R2UR UR9, R7 ;  /* 0x00000000070992ca */ /* 0x000ff600000e0000 */
[----:B------:R-:W-:Y:S02]  /*5950*/  @!UPT UIADD3 URZ, UPT, UPT, URZ, URZ, URZ ;  /* 0x000000fffffff290 */ /* 0x000fe4000fffe0ff */
[----:B------:R3:W-:Y:S01]  /*5960*/  @!UP0 UTMALDG.3D [UR24], [UR8], desc[UR10] ;  /* 0x00000a18080085b4 */ /* 0x0007e20008011000 */
[----:B------:R3:W-:Y:S01]  /*5970*/  @!P1 SYNCS.ARRIVE.TRANS64.RED.A0TR RZ, [UR21+0x88], R0 ;  /* 0x00008800ffff99a7 */ /* 0x0007e20008300415 */
[----:B------:R-:W-:Y:S01]  /*5980*/  SYNCS.ARRIVE.TRANS64.RED.A1T0 RZ, [UR47], RZ ;  /* 0x000000ffffff79a7 */ /* 0x000fe2000810042f */
[----:B------:R-:W4:Y:S02]  /*5990*/  SYNCS.PHASECHK.TRANS64.TRYWAIT P0, [UR21+0xb0], R4 ;  /* 0x0000b004ff0075a7 */ /* 0x000f240008001115 */
[----:B---34-:R-:W-:Y:S05]  /*59a0*/  @!P0 BRA `(.L_x_99) ;  /* 0x0000007400708947 */ /* 0x018fea0003800000 */
.L_x_195:
[----:B------:R-:W-:Y:S01]  /*59b0*/  VOTEU.ALL UP0, P1 ;  /* 0x0000000000ff7886 */ /* 0x000fe20000800000 */
[----:B------:R-:W-:Y:S01]  /*59c0*/  @!P1 IADD3 R2, P0, PT, R12, 0x980, RZ ;  /* 0x000009800c029810 */ /* 0x000fe20007f1e0ff */
[----:B------:R-:W-:Y:S01]  /*59d0*/  UMOV UR10, 0x0 ;  /* 0x00000000000a7882 */ /* 0x000fe20000000000 */
[----:B------:R-:W-:Y:S01]  /*59e0*/  UMOV UR11, 0x10000000 ;  /* 0x10000000000b7882 */ /* 0x000fe20000000000 */
[----:B------:R-:W-:Y:S01]  /*59f0*/  UMOV UR19, UR35 ;  /* 0x0000002300137c82 */ /* 0x000fe20008000000 */
[----:B------:R-:W-:Y:S01]  /*5a00*/  @!UP0 ULEA UR5, UR4, UR7, 0x6 ;  /* 0x0000000704058291 */ /* 0x000fe2000f8e30ff */
        /* <DEDUP_REMOVED lines=18> */
.L_x_197:
[----:B------:R-:W-:Y:S01]  /*5b30*/  @!P1 IADD3 R2, P0, PT, R12, 0x980, RZ ;  /* 0x000009800c029810 */ /* 0x000fe20007f1e0ff */
[----:B------:R-:W-:Y:S01]  /*5b40*/  UMOV UR11, UR35 ;  /* 0x00000023000b7c82 */ /* 0x000fe20008000000 */
[----:B------:R-:W-:Y:S01]  /*5b50*/  R2UR UR18, R141 ;  /* 0x000000008d1272ca */ /* 0x000fe200000e0000 */
[----:B------:R-:W-:Y:S01]  /*5b60*/  UMOV UR12, UR36 ;  /* 0x00000024000c7c82 */ /* 0x000fe20008000000 */
[----:B------:R-:W-:Y:S01]  /*5b70*/  @!P1 R2UR UR6, R2 ;  /* 0x00000000020692ca */ /* 0x000fe200000e0000 */
[----:B------:R-:W-:Y:S01]  /*5b80*/  @!P1 IMAD.X R0, RZ, RZ, R13, P0 ;  /* 0x000000ffff009224 */ /* 0x000fe200000e060d */
[----:B------:R-:W-:Y:S01]  /*5b90*/  ISETP.NE.OR P0, PT, RZ, UR4, P1 ;  /* 0x00000004ff007c0c */ /* 0x000fe20008f05670 */
[----:B------:R-:W-:Y:S01]  /*5ba0*/  VOTEU.ALL UP0, P1 ;  /* 0x0000000000ff7886 */ /* 0x000fe20000800000 */
[----:B------:R-:W-:Y:S01]  /*5bb0*/  VIADD R10, R10, 0x1 ;  /* 0x000000010a0a7836 */ /* 0x000fe20000000000 */
[----:B------:R-:W-:Y:S01]  /*5bc0*/  R2UR UR16, R142 ;  /* 0x000000008e1072ca */ /* 0x000fe200000e0000 */
[----:B------:R-:W-:Y:S01]  /*5bd0*/  UIADD3 UR29, UPT, UPT, UR29, 0x1, URZ ;  /* 0x000000011d1d7890 */ /* 0x000fe2000fffe0ff */
[----:B------:R-:W-:Y:S01]  /*5be0*/  @!P1 R2UR UR5, R0 ;  /* 0x00000000000592ca */ /* 0x000fe200000e0000 */
[----:B------:R-:W-:Y:S01]  /*5bf0*/  @!UP0 UIADD3 UR10, UPT, UPT, UR7, 0xc0, URZ ;  /* 0x000000c0070a8890 */ /* 0x000fe2000fffe0ff */
[----:B------:R-:W-:Y:S01]  /*5c00*/  LOP3.LUT R11, R11, 0x1, RZ, 0x3c, !PT ;  /* 0x000000010b0b7812 */ /* 0x000fe200078e3cff */
[----:B------:R-:W-:Y:S02]  /*5c10*/  @!UP0 UIADD3 UR8, UPT, UPT, UR21, 0xc400, URZ ;  /* 0x0000c40015088890 */ /* 0x000fe4000fffe0ff */
[----:B------:R-:W-:Y:S01]  /*5c20*/  @!UP0 UIADD3 UR9, UPT, UPT, UR21, 0x98, URZ ;  /* 0x0000009815098890 */ /* 0x000fe2000fffe0ff */
[----:B-1----:R-:W-:Y:S01]  /*5c30*/  IMAD.U32 R4, RZ, RZ, UR6 ;  /* 0x00000006ff047e24 */ /* 0x002fe2000f8e00ff */
[----:B------:R-:W-:Y:S01]  /*5c40*/  VOTEU.ALL UP0, P1 ;  /* 0x0000000000ff7886 */ /* 0x000fe20000800000 */
[----:B------:R-:W-:Y:S01]  /*5c50*/  @!P1 IMAD.U32 R0, RZ, RZ, UR10 ;  /* 0x0000000aff009e24 */ /* 0x000fe2000f8e00ff */
[----:B------:R-:W-:Y:S01]  /*5c60*/  UMOV UR6, 0x0 ;  /* 0x0000000000067882 */ /* 0x000fe20000000000 */
[----:B------:R-:W-:Y:S01]  /*5c70*/  @!P0 IMAD R0, RZ, RZ, UR7 ;  /* 0x00000007ff008e24 */ /* 0x000fe2000f8e02ff */
[----:B------:R-:W-:Y:S01]  /*5c80*/  @!P1 R2UR UR4, R4 ;  /* 0x00000000040492ca */ /* 0x000fe200000e0000 */
[----:B------:R-:W-:Y:S01]  /*5c90*/  UMOV UR7, 0x10000000 ;  /* 0x1000000000077882 */ /* 0x000fe20000000000 */
[----:B------:R-:W-:Y:S01]  /*5ca0*/  IMAD.U32 R5, RZ, RZ, UR5 ;  /* 0x00000005ff057e24 */ /* 0x000fe2000f8e00ff */
[----:B------:R-:W-:Y:S01]  /*5cb0*/  PLOP3.LUT P0, PT, P1, PT, PT, 0x8, 0x80 ;  /* 0x000000000080781c */ /* 0x000fe20000f0e170 */
[----:B------:R-:W-:Y:S11]  /*5cc0*/  UIADD3 UR20, UPT, UPT, UR13, UR18, URZ ;  /* 0x000000120d147290 */ /* 0x000ff6000fffe0ff */
[----:B------:R-:W-:Y:S01]  /*5cd0*/  @!UPT UIADD3 URZ, UPT, UPT, URZ, URZ, URZ ;  /* 0x000000fffffff290 */ /* 0x000fe2000fffe0ff */
[----:B------:R-:W-:Y:S01]  /*5ce0*/  @P0 R2UR.BROADCAST UR10, R0 ;  /* 0x00000000000a02ca */ /* 0x000fe200008e0000 */
[----:B------:R-:W-:Y:S01]  /*5cf0*/  UIADD3 UR28, UPT, UPT, UR14, UR16, URZ ;  /* 0x000000100e1c7290 */ /* 0x000fe2000fffe0ff */
[----:B------:R-:W-:Y:S01]  /*5d00*/  @!P1 R2UR UR5, R5 ;  /* 0x00000000050592ca */ /* 0x000fe200000e0000 */
[----:B------:R-:W-:Y:S01]  /*5d10*/  UMOV UR36, UR30 ;  /* 0x0000001e00247c82 */ /* 0x000fe20008000000 */
[C---:B------:R-:W-:Y:S01]  /*5d20*/  ISETP.NE.AND P0, PT, R10.reuse, 0x2, PT ;  /* 0x000000020a00780c */ /* 0x040fe20003f05270 */
[----:B------:R-:W-:Y:S03]  /*5d30*/  UPLOP3.LUT UP4, UPT, UPT, UPT, UPT, 0x80, 0x8 ;  /* 0x000000000008789c */ /* 0x000fe60003f8f070 */
[----:B------:R-:W-:Y:S02]  /*5d40*/  SEL R0, RZ, 0x1, P0 ;  /* 0x00000001ff007807 */ /* 0x000fe40000000000 */
[----:B------:R-:W-:Y:S02]  /*5d50*/  SEL R10, R10, RZ, P0 ;  /* 0x000000ff0a0a7207 */ /* 0x000fe40000000000 */
[----:B------:R-:W-:Y:S03]  /*5d60*/  LOP3.LUT R9, R9, R0, RZ, 0x3c, !PT ;  /* 0x0000000009097212 */ /* 0x000fe600078e3cff */
[----:B------:R1:W-:Y:S01]  /*5d70*/  @!UP0 UTMALDG.3D [UR8], [UR4], desc[UR6] ;  /* 0x00000608040085b4 */ /* 0x0003e20008011000 */
[----:B------:R1:W-:Y:S01]  /*5d80*/  @!P1 SYNCS.ARRIVE.TRANS64.RED.A0TR RZ, [UR21+0x98], R3 ;  /* 0x00009803ffff99a7 */ /* 0x0003e20008300415 */
[----:B------:R-:W-:Y:S01]  /*5d90*/  SYNCS.ARRIVE.TRANS64.RED.A1T0 RZ, [UR45], RZ ;  /* 0x000000ffffff79a7 */ /* 0x000fe2000810042d */
[----:B------:R-:W-:Y:S05]  /*5da0*/  BRA.U UP2, `(.L_x_101) ;  /* 0xfffffff1021c7547 */ /* 0x000fea000b83ffff */
[----:B-1----:R-:W-:-:S04]  /*5db0*/  SHF.L.U32 R3, R11, 0x1f, RZ ;  /* 0x0000001f0b037819 */ /* 0x002fc800000006ff */
[----:B------:R-:W1:Y:S02]  /*5dc0*/  SYNCS.PHASECHK.TRANS64.TRYWAIT P0, [UR21+0xa0], R3 ;  /* 0x0000a003ff0075a7 */ /* 0x000e640008001115 */
[----:B-1----:R-:W-:Y:S05]  /*5dd0*/  @!P0 BRA `(.L_x_102) ;  /* 0x0000007000948947 */ /* 0x002fea0003800000 */
.L_x_199:
[----:B------:R-:W3:Y:S02]  /*5de0*/  SYNCS.PHASECHK.TRANS64.TRYWAIT P0, [UR21+0xa8], R3 ;  /* 0x0000a803ff0075a7 */ /* 0x000ee40008001115 */
[----:B---3--:R-:W-:Y:S05]  /*5df0*/  @!P0 BRA `(.L_x_103) ;  /* 0x0000007000a48947 */ /* 0x008fea0003800000 */
.L_x_201:
[----:B------:R-:W3:Y:S02]  /*5e00*/  SYNCS.PHASECHK.TRANS64.TRYWAIT P0, [UR21+0xb0], R3 ;  /* 0x0000b003ff0075a7 */ /* 0x000ee40008001115 */
[----:B---3--:R-:W-:Y:S05]  /*5e10*/  @!P0 BRA `(.L_x_104) ;  /* 0x0000007000b48947 */ /* 0x008fea0003800000 */
.L_x_203:
[----:B-1----:R-:W-:-:S07]  /*5e20*/  MOV R0, UR21 ;  /* 0x0000001500007c02 */ /* 0x002fce0008000f00 */
.L_x_105:
[----:B-1----:R-:W-:-:S04]  /*5e30*/  SHF.L.U32 R3, R11, 0x1f, RZ ;  /* 0x0000001f0b037819 */ /* 0x002fc800000006ff */
[----:B------:R1:W3:Y:S03]  /*5e40*/  SYNCS.PHASECHK.TRANS64.TRYWAIT P0, [R0+URZ+0xb8], R3 ;  /* 0x0000b803000075a7 */ /* 0x0002e600080011ff */
[----:B---3--:R-:W-:Y:S05]  /*5e50*/  @!P0 NANOSLEEP.SYNCS 0x989680 ;  /* 0x009896800000895d */ /* 0x008fea0003900000 */
[----:B------:R-:W3:Y:S02]  /*5e60*/  @!P0 SYNCS.PHASECHK.TRANS64 P0, [R0+URZ+0xb8], R3 ;  /* 0x0000b803000085a7 */ /* 0x000ee400080010ff */
[----:B--23--:R-:W-:Y:S05]  /*5e70*/  @P0 EXIT ;  /* 0x000000000000094d */ /* 0x00cfea0003800000 */
[----:B------:R-:W-:Y:S05]  /*5e80*/  BRA `(.L_x_105) ;  /* 0xfffffffc00e87947 */ /* 0x000fea000383ffff */
.L_x_90:
[----:B------:R-:W-:-:S06]  /*5e90*/  UISETP.GE.AND UP0, UPT, UR18, 0x4, UPT ;  /* 0x000000041200788c */ /* 0x000fcc000bf06270 */
[----:B------:R-:W-:-:S13]  /*5ea0*/  PLOP3.LUT P0, PT, PT, PT, UP0, 0x80, 0x8 ;  /* 0x000000000008781c */ /* 0x000fda0003f0f008 */
[----:B------:R-:W-:Y:S05]  /*5eb0*/  @!P0 EXIT ;  /* 0x000000000000894d */ /* 0x000fea0003800000 */
[----:B------:R-:W1:Y:S08]  /*5ec0*/  S2UR UR4, SR_CgaCtaId ;  /* 0x00000000000479c3 */ /* 0x000e700000008800 */
[----:B------:R-:W-:Y:S01]  /*5ed0*/  BAR.SYNC.DEFER_BLOCKING 0x6, 0xa0 ;  /* 0x0182800000007b1d */ /* 0x000fe20000010000 */
[C---:B------:R-:W-:Y:S01]  /*5ee0*/  IMAD.SHL.U32 R0, R152.reuse, 0x40, RZ ;  /* 0x0000004098007824 */ /* 0x040fe200078e00ff */
[C---:B------:R-:W-:Y:S01]  /*5ef0*/  LOP3.LUT R138, R152.reuse, 0x1, RZ, 0xc0, !PT ;  /* 0x00000001988a7812 */ /* 0x040fe200078ec0ff */
[----:B------:R-:W-:-:S02]  /*5f00*/  IMAD.SHL.U32 R133, R152, 0x8, RZ ;  /* 0x0000000898857824 */ /* 0x000fc400078e00ff */
[----:B------:R-:W-:Y:S02]  /*5f10*/  HFMA2 R151, -RZ, RZ, 0, 1.1920928955078125e-07 ;  /* 0x00000002ff977431 */ /* 0x000fe400000001ff */
[----:B------:R-:W-:Y:S01]  /*5f20*/  IMAD.U32 R2, R152, 0x10000, RZ ;  /* 0x0001000098027824 */ /* 0x000fe200078e00ff */
[----:B------:R-:W-:Y:S01]  /*5f30*/  UMOV UR46, 0x400 ;  /* 0x00000400002e7882 */ /* 0x000fe20000000000 */
[----:B------:R-:W2:Y:S01]  /*5f40*/  LDC.64 R136, c[0x0][0xcb0] ;  /* 0x00032c00ff887b82 */ /* 0x000ea20000000a00 */
[----:B------:R-:W-:Y:S01]  /*5f50*/  LOP3.LUT R4, R0, 0x1c0, RZ, 0xc0, !PT ;  /* 0x000001c000047812 */ /* 0x000fe200078ec0ff */
[----:B------:R-:W-:Y:S01]  /*5f60*/  IMAD.MOV.U32 R150, RZ, RZ, 0x4 ;  /* 0x00000004ff967424 */ /* 0x000fe200078e00ff */
[----:B------:R-:W-:Y:S01]  /*5f70*/  ISETP.NE.U32.AND P0, PT, R138, 0x1, PT ;  /* 0x000000018a00780c */ /* 0x000fe20003f05070 */
[----:B------:R-:W-:Y:S01]  /*5f80*/  IMAD.MOV.U32 R149, RZ, RZ, 0x1 ;  /* 0x00000001ff957424 */ /* 0x000fe200078e00ff */
[----:B------:R-:W-:Y:S01]  /*5f90*/  LOP3.LUT R133, R4, 0x38, R133, 0xf8, !PT ;  /* 0x0000003804857812 */ /* 0x000fe200078ef885 */
[----:B------:R-:W-:Y:S01]  /*5fa0*/  IMAD.MOV.U32 R146, RZ, RZ, RZ ;  /* 0x000000ffff927224 */ /* 0x000fe200078e00ff */
[----:B------:R-:W-:Y:S01]  /*5fb0*/  LOP3.LUT R2, R2, 0x600000, RZ, 0xc0, !PT ;  /* 0x0060000002027812 */ /* 0x000fe200078ec0ff */
[----:B------:R-:W3:Y:S01]  /*5fc0*/  LDC.64 R134, c[0x0][0xca8] ;  /* 0x00032a00ff867b82 */ /* 0x000ee20000000a00 */
[----:B------:R-:W-:Y:S01]  /*5fd0*/  R2P PR, R152, 0x6 ;  /* 0x0000000698007804 */ /* 0x000fe20000000000 */
[----:B------:R-:W4:Y:S01]  /*5fe0*/  LDCU UR62, c[0x0][0x370] ;  /* 0x00006e00ff3e77ac */ /* 0x000f220008000800 */
[----:B------:R-:W-:-:S02]  /*5ff0*/  LOP3.LUT R133, R133, 0x1e00, R0, 0xf8, !PT ;  /* 0x00001e0085857812 */ /* 0x000fc400078ef800 */
[----:B------:R-:W-:Y:S01]  /*6000*/  P2R R0, PR, RZ, 0x1 ;  /* 0x00000001ff007803 */ /* 0x000fe20000000000 */
[----:B------:R-:W-:Y:S01]  /*6010*/  UMOV UR39, URZ ;  /* 0x000000ff00277c82 */ /* 0x000fe20008000000 */
[----:B------:R-:W-:Y:S01]  /*6020*/  LOP3.LUT R152, R152, 0x60, RZ, 0xc0, !PT ;  /* 0x0000006098987812 */ /* 0x000fe200078ec0ff */
[----:B-1----:R-:W-:Y:S01]  /*6030*/  ULEA UR46, UR4, UR46, 0x18 ;  /* 0x0000002e042e7291 */ /* 0x002fe2000f8ec0ff */
[----:B------:R-:W-:Y:S01]  /*6040*/  MOV R148, RZ ;  /* 0x000000ff00947202 */ /* 0x000fe20000000f00 */
[----:B------:R-:W1:Y:S01]  /*6050*/  LDCU.64 UR4, c[0x0][0xc90] ;  /* 0x00019200ff0477ac */ /* 0x000e620008000a00 */
[----:B------:R-:W-:Y:S02]  /*6060*/  SEL R151, R151, 0xfffffffe, !P1 ;  /* 0xfffffffe97977807 */ /* 0x000fe40004800000 */
[----:B------:R-:W-:Y:S01]  /*6070*/  SEL R150, R150, 0xfffffffc, !P2 ;  /* 0xfffffffc96967807 */ /* 0x000fe20005000000 */
[----:B------:R-:W2:Y:S03]  /*6080*/  LDCU UR45, c[0x0][0xf0c] ;  /* 0x0001e180ff2d77ac */ /* 0x000ea60008000800 */
[----:B------:R-:W4:Y:S01]  /*6090*/  LDS R3, [UR46+0x150] ;  /* 0x0001502eff037984 */ /* 0x000f220008000800 */
[----:B------:R-:W2:Y:S01]  /*60a0*/  LDCU UR41, c[0x0][0xf30] ;  /* 0x0001e600ff2977ac */ /* 0x000ea20008000800 */
[----:B------:R-:W2:Y:S01]  /*60b0*/  LDCU.64 UR60, c[0x0][0xc88] ;  /* 0x00019100ff3c77ac */ /* 0x000ea20008000a00 */
[----:B------:R-:W2:Y:S01]  /*60c0*/  LDCU.64 UR42, c[0x0][0xf28] ;  /* 0x0001e500ff2a77ac */ /* 0x000ea20008000a00 */
[----:B-1----:R-:W-:Y:S01]  /*60d0*/  IMAD.U32 R153, RZ, RZ, UR5 ;  /* 0x00000005ff997e24 */ /* 0x002fe2000f8e00ff */
[----:B------:R-:W-:Y:S01]  /*60e0*/  UIADD3 UR5, UPT, UPT, UR46, 0xf8, URZ ;  /* 0x000000f82e057890 */ /* 0x000fe2000fffe0ff */
[----:B------:R-:W-:Y:S01]  /*60f0*/  IMAD.U32 R154, RZ, RZ, UR4 ;  /* 0x00000004ff9a7e24 */ /* 0x000fe2000f8e00ff */
[----:B------:R-:W-:-:S02]  /*6100*/  UIADD3 UR4, UPT, UPT, UR46, 0x400, URZ ;  /* 0x000004002e047890 */ /* 0x000fc4000fffe0ff */
[----:B------:R-:W-:Y:S01]  /*6110*/  ULOP3.LUT UR5, UR5, 0xfefffff8, URZ, 0xc0, !UPT ;  /* 0xfefffff805057892 */ /* 0x000fe2000f8ec0ff */
[----:B------:R-:W1:Y:S03]  /*6120*/  LDCU.128 UR56, c[0x0][0xf10] ;  /* 0x0001e200ff3877ac */ /* 0x000e660008000c00 */
[----:B------:R-:W-:Y:S02]  /*6130*/  IMAD.U32 R144, RZ, RZ, UR4 ;  /* 0x00000004ff907e24 */ /* 0x000fe4000f8e00ff */
[----:B------:R-:W-:Y:S01]  /*6140*/  IMAD.U32 R155, RZ, RZ, UR5 ;  /* 0x00000005ff9b7e24 */ /* 0x000fe2000f8e00ff */
[----:B------:R-:W1:Y:S01]  /*6150*/  LDCU UR55, c[0x0][0x374] ;  /* 0x00006e80ff3777ac */ /* 0x000e620008000800 */
[----:B------:R-:W-:Y:S01]  /*6160*/  UMOV UR54, URZ ;  /* 0x000000ff00367c82 */ /* 0x000fe20008000000 */
[----:B------:R-:W-:Y:S01]  /*6170*/  UMOV UR52, URZ ;  /* 0x000000ff00347c82 */ /* 0x000fe20008000000 */
[----:B--234-:R-:W-:-:S07]  /*6180*/  IMAD.IADD R2, R3, 0x1, R2 ;  /* 0x0000000103027824 */ /* 0x01cfce00078e0202 */
.L_x_150:
[----:B-1----:R-:W-:Y:S02]  /*6190*/  LEA R8, R146, UR46, 0x3 ;  /* 0x0000002e92087c11 */ /* 0x002fe4000f8e18ff */
[----:B------:R-:W-:Y:S02]  /*61a0*/  SHF.L.U32 R3, R148, 0x1f, RZ ;  /* 0x0000001f94037819 */ /* 0x000fe400000006ff */
[----:B------:R-:W-:Y:S02]  /*61b0*/  LEA R5, R146, UR46, 0x4 ;  /* 0x0000002e92057c11 */ /* 0x000fe4000f8e20ff */
[----:B--2---:R-:W2:Y:S02]  /*61c0*/  SYNCS.PHASECHK.TRANS64.TRYWAIT P0, [R8+URZ+0xd0], R3 ;  /* 0x0000d003080075a7 */ /* 0x004ea400080011ff */
[----:B--2---:R-:W-:Y:S05]  /*61d0*/  @!P0 BRA `(.L_x_106) ;  /* 0x0000006c00dc8947 */ /* 0x004fea0003800000 */
.L_x_204:
[----:B------:R-:W3:Y:S01]  /*61e0*/  LDS.128 R4, [R5+0x130] ;  /* 0x0001300005047984 */ /* 0x000ee20000000c00 */
[----:B------:R-:W-:Y:S01]  /*61f0*/  UISETP.GE.AND UP0, UPT, UR44, 0x1, UPT ;  /* 0x000000012c00788c */ /* 0x000fe2000bf06270 */
[----:B------:R-:W-:Y:S01]  /*6200*/  @!PT LDS RZ, [RZ] ;  /* 0x00000000fffff984 */ /* 0x000fe20000000800 */
[----:B------:R-:W-:Y:S01]  /*6210*/  @!PT LDS RZ, [RZ] ;  /* 0x00000000fffff984 */ /* 0x000fe20000000800 */
[----:B------:R-:W-:Y:S01]  /*6220*/  @!PT LDS RZ, [RZ] ;  /* 0x00000000fffff984 */ /* 0x000fe20000000800 */
[----:B------:R-:W-:Y:S01]  /*6230*/  @!PT LDS RZ, [RZ] ;  /* 0x00000000fffff984 */ /* 0x000fe20000000800 */
[----:B------:R4:W-:Y:S06]  /*6240*/  MEMBAR.ALL.CTA ;  /* 0x0000000000007992 */ /* 0x0009ec0000008000 */
[----:B----4-:R-:W4:Y:S01]  /*6250*/  FENCE.VIEW.ASYNC.S ;  /* 0x00000000000073c6 */ /* 0x010f220000000000 */
[----:B---3--:R-:W-:Y:S11]  /*6260*/  LOP3.LUT P0, RZ, R6, 0x1, RZ, 0xc0, !PT ;  /* 0x0000000106ff7812 */ /* 0x008ff6000780c0ff */
[----:B------:R-:W-:Y:S02]  /*6270*/  @!UPT UIADD3 URZ, UPT, UPT, URZ, URZ, URZ ;  /* 0x000000fffffff290 */ /* 0x000fe4000fffe0ff */
[----:B----4-:R-:W-:Y:S01]  /*6280*/  VOTEU.ANY UP1, P0 ;  /* 0x0000000000ff7886 */ /* 0x010fe20000020100 */
[----:B------:R-:W-:Y:S01]  /*6290*/  PLOP3.LUT P0, PT, PT, PT, UP1, 0x80, 0x8 ;  /* 0x000000000008781c */ /* 0x000fe20003f0f018 */
[----:B------:R-:W-:Y:S06]  /*62a0*/  UP2UR UR4, UPR, URZ, 0x2 ;  /* 0x00000002ff047883 */ /* 0x000fec0008000000 */
[----:B------:R-:W-:Y:S06]  /*62b0*/  IMAD.U32 R156, RZ, RZ, UR4 ;  /* 0x00000004ff9c7e24 */ /* 0x000fec000f8e00ff */
[----:B------:R-:W-:Y:S02]  /*62c0*/  @P0 SHF.R.U32.HI R0, RZ, 0x10, R5 ;  /* 0x00000010ff000819 */ /* 0x000fe40000011605 */
[----:B--2---:R-:W-:Y:S02]  /*62d0*/  @P0 MOV R3, R4 ;  /* 0x0000000400030202 */ /* 0x004fe40000000f00 */
        /* <DEDUP_REMOVED lines=11> */
[----:B------:R-:W3:Y:S01]  /*6390*/  LDCU UR12, c[0x0][0xf20] ;  /* 0x0001e400ff0c77ac */ /* 0x000ee20008000800 */
[----:B-1----:R-:W-:Y:S02]  /*63a0*/  UIMAD.WIDE.U32 UR4, UR55, UR59, URZ ;  /* 0x0000003b370472a5 */ /* 0x002fe4000f8e00ff */
[----:B------:R-:W-:Y:S02]  /*63b0*/  UIMAD.WIDE.U32 UR6, UR62, UR56, URZ ;  /* 0x000000383e0672a5 */ /* 0x000fe4000f8e00ff */
[----:B------:R-:W-:Y:S02]  /*63c0*/  UISETP.NE.AND UP0, UPT, UR58, 0x1, UPT ;  /* 0x000000013a00788c */ /* 0x000fe4000bf05270 */
[----:B------:R-:W-:Y:S02]  /*63d0*/  UIMAD.WIDE.U32 UR8, UR37, UR59, URZ ;  /* 0x0000003b250872a5 */ /* 0x000fe4000f8e00ff */
[----:B------:R-:W-:Y:S02]  /*63e0*/  UISETP.NE.AND UP1, UPT, UR45, 0x1, UPT ;  /* 0x000000012d00788c */ /* 0x000fe4000bf25270 */
[----:B------:R-:W-:Y:S02]  /*63f0*/  UIMAD.WIDE.U32 UR10, UR38, UR56, URZ ;  /* 0x00000038260a72a5 */ /* 0x000fe4000f8e00ff */
[----:B------:R-:W-:Y:S01]  /*6400*/  UISETP.NE.AND UP2, UPT, UR44, 0x1, UPT ;  /* 0x000000012c00788c */ /* 0x000fe2000bf45270 */
[----:B------:R-:W-:Y:S02]  /*6410*/  UMOV UR4, UR5 ;  /* 0x0000000500047c82 */ /* 0x000fe40008000000 */
[----:B---3--:R-:W-:Y:S03]  /*6420*/  USHF.R.U32.HI UR5, URZ, UR12, UR4 ;  /* 0x0000000cff057299 */ /* 0x008fe60008011604 */
[----:B------:R-:W-:Y:S02]  /*6430*/  UMOV UR4, UR7 ;  /* 0x0000000700047c82 */ /* 0x000fe40008000000 */
[----:B------:R-:W-:Y:S02]  /*6440*/  USHF.R.U32.HI UR7, URZ, UR57, UR4 ;  /* 0x00000039ff077299 */ /* 0x000fe40008011604 */
[----:B------:R-:W-:Y:S02]  /*6450*/  USEL UR4, UR55, UR5, !UP0 ;  /* 0x0000000537047287 */ /* 0x000fe4000c000000 */
[----:B------:R-:W-:Y:S01]  /*6460*/  USEL UR7, UR62, UR7, !UP1 ;  /* 0x000000073e077287 */ /* 0x000fe2000c800000 */
[----:B------:R-:W-:Y:S01]  /*6470*/  UMOV UR5, UR9 ;  /* 0x0000000900057c82 */ /* 0x000fe20008000000 */
[----:B------:R-:W-:Y:S02]  /*6480*/  UIMAD.WIDE.U32 UR8, UR4, UR42, URZ ;  /* 0x0000002a040872a5 */ /* 0x000fe4000f8e00ff */
[----:B------:R-:W-:Y:S03]  /*6490*/  USHF.R.U32.HI UR6, URZ, UR12, UR5 ;  /* 0x0000000cff067299 */ /* 0x000fe60008011605 */
[----:B------:R-:W-:Y:S01]  /*64a0*/  UMOV UR5, UR11 ;  /* 0x0000000b00057c82 */ /* 0x000fe20008000000 */
[----:B------:R-:W-:Y:S02]  /*64b0*/  UIMAD.WIDE.U32 UR10, UR7, UR42, URZ ;  /* 0x0000002a070a72a5 */ /* 0x000fe4000f8e00ff */
[----:B------:R-:W-:Y:S02]  /*64c0*/  USEL UR6, UR37, UR6, !UP0 ;  /* 0x0000000625067287 */ /* 0x000fe4000c000000 */
[----:B------:R-:W-:Y:S01]  /*64d0*/  USHF.R.U32.HI UR5, URZ, UR57, UR5 ;  /* 0x00000039ff057299 */ /* 0x000fe20008011605 */
[----:B------:R-:W-:Y:S02]  /*64e0*/  UMOV UR8, UR9 ;  /* 0x0000000900087c82 */ /* 0x000fe40008000000 */
[----:B------:R-:W-:Y:S01]  /*64f0*/  UMOV UR10, UR11 ;  /* 0x0000000b000a7c82 */ /* 0x000fe20008000000 */
[----:B------:R-:W-:Y:S02]  /*6500*/  @UP2 USHF.R.U32.HI UR4, URZ, UR43, UR8 ;  /* 0x0000002bff042299 */ /* 0x000fe40008011608 */
[----:B------:R-:W-:Y:S02]  /*6510*/  @UP2 USHF.R.U32.HI UR7, URZ, UR43, UR10 ;  /* 0x0000002bff072299 */ /* 0x000fe4000801160a */
[----:B------:R-:W-:Y:S02]  /*6520*/  UIMAD UR4, UR44, UR4, URZ ;  /* 0x000000042c0472a4 */ /* 0x000fe4000f8e02ff */
[----:B------:R-:W-:Y:S02]  /*6530*/  UIMAD.WIDE.U32 UR10, UR6, UR42, URZ ;  /* 0x0000002a060a72a5 */ /* 0x000fe4000f8e00ff */
[----:B------:R-:W-:Y:S02]  /*6540*/  USEL UR5, UR38, UR5, !UP1 ;  /* 0x0000000526057287 */ /* 0x000fe4000c800000 */
[----:B------:R-:W-:Y:S02]  /*6550*/  UIMAD UR8, UR44, UR7, URZ ;  /* 0x000000072c0872a4 */ /* 0x000fe4000f8e02ff */
[----:B------:R-:W-:Y:S03]  /*6560*/  UISETP.GE.AND UP0, UPT, UR6, UR4, UPT ;  /* 0x000000040600728c */ /* 0x000fe6000bf06270 */
[----:B------:R-:W-:Y:S01]  /*6570*/  UMOV UR4, UR11 ;  /* 0x0000000b00047c82 */ /* 0x000fe20008000000 */
[----:B------:R-:W-:Y:S02]  /*6580*/  UISETP.GE.OR UP0, UPT, UR5, UR8, UP0 ;  /* 0x000000080500728c */ /* 0x000fe40008706670 */
[----:B------:R-:W-:Y:S02]  /*6590*/  USHF.R.U32.HI UR4, URZ, UR43, UR4 ;  /* 0x0000002bff047299 */ /* 0x000fe40008011604 */
[----:B------:R-:W-:Y:S02]  /*65a0*/  UIMAD.WIDE.U32 UR8, UR5, UR42, URZ ;  /* 0x0000002a050872a5 */ /* 0x000fe4000f8e00ff */
[----:B------:R-:W-:Y:S02]  /*65b0*/  USEL UR11, UR6, UR4, !UP2 ;  /* 0x00000004060b7287 */ /* 0x000fe4000d000000 */
[----:B------:R-:W-:Y:S02]  /*65c0*/  UIADD3 UR8, UPT, UPT, -UR5, URZ, URZ ;  /* 0x000000ff05087290 */ /* 0x000fe4000fffe1ff */
[----:B------:R-:W-:Y:S01]  /*65d0*/  UIADD3 UR10, UPT, UPT, -UR11, URZ, URZ ;  /* 0x000000ff0b0a7290 */ /* 0x000fe2000fffe1ff */
[----:B------:R-:W-:Y:S01]  /*65e0*/  @!UP0 UMOV UR4, UR9 ;  /* 0x0000000900048c82 */ /* 0x000fe20008000000 */
[----:B------:R-:W-:Y:S02]  /*65f0*/  UIADD3 UR9, UPT, UPT, -UR6, URZ, URZ ;  /* 0x000000ff06097290 */ /* 0x000fe4000fffe1ff */
[----:B------:R-:W-:Y:S02]  /*6600*/  @!UP0 USHF.R.U32.HI UR4, URZ, UR43, UR4 ;  /* 0x0000002bff048299 */ /* 0x000fe40008011604 */
[----:B------:R-:W-:Y:S02]  /*6610*/  UIMAD UR10, UR44, UR10, UR6 ;  /* 0x0000000a2c0a72a4 */ /* 0x000fe4000f8e0206 */
[----:B------:R-:W-:Y:S04]  /*6620*/  @!UP0 USEL UR4, UR5, UR4, !UP2 ;  /* 0x0000000405048287 */ /* 0x000fe8000d000000 */
[----:B------:R-:W-:Y:S02]  /*6630*/  @!UP0 UIMAD UR10, UR7, UR10, UR4 ;  /* 0x0000000a070a82a4 */ /* 0x000fe4000f8e0204 */
[----:B------:R-:W-:Y:S02]  /*6640*/  @!UP0 UIADD3 UR11, UPT, UPT, UR11, -UR4, URZ ;  /* 0x800000040b0b8290 */ /* 0x000fe4000fffe0ff */
[----:B------:R-:W-:Y:S02]  /*6650*/  UIMAD UR7, UR45, UR8, UR38 ;  /* 0x000000082d0772a4 */ /* 0x000fe4000f8e0226 */
[----:B------:R-:W-:Y:S02]  /*6660*/  @!UP0 UIMAD UR6, UR11, UR44, UR5 ;  /* 0x0000002c0b0682a4 */ /* 0x000fe4000f8e0205 */
[----:B------:R-:W-:Y:S01]  /*6670*/  UIMAD UR4, UR58, UR9, UR37 ;  /* 0x000000093a0472a4 */ /* 0x000fe2000f8e0225 */
[----:B------:R-:W-:Y:S02]  /*6680*/  @!UP0 UMOV UR5, UR10 ;  /* 0x0000000a00058c82 */ /* 0x000fe40008000000 */
[----:B------:R-:W-:Y:S02]  /*6690*/  UIMAD UR38, UR5, UR45, UR7 ;  /* 0x0000002d052672a4 */ /* 0x000fe4000f8e0207 */
[----:B------:R-:W-:Y:S11]  /*66a0*/  UIMAD UR37, UR6, UR58, UR4 ;  /* 0x0000003a062572a4 */ /* 0x000ff6000f8e0204 */
[----:B------:R-:W-:Y:S01]  /*66b0*/  @!UPT UIADD3 URZ, UPT, UPT, URZ, URZ, URZ ;  /* 0x000000fffffff290 */ /* 0x000fe2000fffe0ff */
.L_x_107:
[----:B------:R-:W-:Y:S01]  /*66c0*/  UISETP.NE.AND UP0, UPT, UR41, 0x1, UPT ;  /* 0x000000012900788c */ /* 0x000fe2000bf05270 */
[----:B------:R-:W-:Y:S01]  /*66d0*/  LOP3.LUT P0, RZ, R144, 0x3f0, RZ, 0xc0, !PT ;  /* 0x000003f090ff7812 */ /* 0x000fe2000780c0ff */
[----:B------:R-:W-:Y:S01]  /*66e0*/  USHF.L.U32 UR53, UR20, 0x8, URZ ;  /* 0x0000000814357899 */ /* 0x000fe200080006ff */
[----:B------:R-:W-:Y:S01]  /*66f0*/  BSSY.RECONVERGENT B6, `(.L_x_108) ;  /* 0x0000034000067945 */ /* 0x000fe20003800200 */
[----:B------:R-:W-:Y:S01]  /*6700*/  USHF.L.U32 UR50, UR28, 0x7, URZ ;  /* 0x000000071c327899 */ /* 0x000fe200080006ff */
[----:B------:R-:W-:Y:S06]  /*6710*/  IADD3 R146, PT, PT, R146, 0x1, RZ ;  /* 0x0000000192927810 */ /* 0x000fec0007ffe0ff */
[----:B------:R-:W3:Y:S01]  /*6720*/  @!UP0 LDCU.128 UR12, c[0x0][0xf10] ;  /* 0x0001e200ff0c87ac */ /* 0x000ee20008000c00 */
[----:B------:R-:W4:Y:S01]  /*6730*/  @!UP0 LDCU UR5, c[0x0][0xf0c] ;  /* 0x0001e180ff0587ac */ /* 0x000f220008000800 */
[----:B------:R-:W1:Y:S01]  /*6740*/  @!UP0 LDCU UR10, c[0x0][0xf20] ;  /* 0x0001e400ff0a87ac */ /* 0x000e620008000800 */
[----:B---3--:R-:W-:Y:S02]  /*6750*/  UIMAD.WIDE.U32 UR8, UR38, UR12, URZ ;  /* 0x0000000c260872a5 */ /* 0x008fe4000f8e00ff */
[----:B------:R-:W-:Y:S02]  /*6760*/  UIMAD.WIDE.U32 UR6, UR37, UR15, URZ ;  /* 0x0000000f250672a5 */ /* 0x000fe4000f8e00ff */
[----:B------:R-:W-:Y:S03]  /*6770*/  @!UP0 UISETP.NE.AND UP1, UPT, UR14, 0x1, UPT ;  /* 0x000000010e00888c */ /* 0x000fe6000bf25270 */
[----:B------:R-:W-:Y:S01]  /*6780*/  @!UP0 UMOV UR4, UR9 ;  /* 0x0000000900048c82 */ /* 0x000fe20008000000 */
[----:B----4-:R-:W-:Y:S02]  /*6790*/  @!UP0 UISETP.NE.AND UP2, UPT, UR5, 0x1, UPT ;  /* 0x000000010500888c */ /* 0x010fe4000bf45270 */
[----:B------:R-:W-:Y:S01]  /*67a0*/  @!UP0 USHF.R.U32.HI UR4, URZ, UR13, UR4 ;  /* 0x0000000dff048299 */ /* 0x000fe20008011604 */
[----:B------:R-:W-:Y:S02]  /*67b0*/  @!UP0 UMOV UR6, UR7 ;  /* 0x0000000700068c82 */ /* 0x000fe40008000000 */
[----:B-1----:R-:W-:Y:S02]  /*67c0*/  @!UP0 USHF.R.U32.HI UR6, URZ, UR10, UR6 ;  /* 0x0000000aff068299 */ /* 0x002fe40008011606 */
[----:B------:R-:W-:Y:S02]  /*67d0*/  @!UP0 USEL UR7, UR38, UR4, !UP2 ;  /* 0x0000000426078287 */ /* 0x000fe4000d000000 */
[----:B------:R-:W-:Y:S04]  /*67e0*/  @!UP0 USEL UR6, UR37, UR6, !UP1 ;  /* 0x0000000625068287 */ /* 0x000fe8000c800000 */
[----:B------:R-:W-:Y:S02]  /*67f0*/  @!UP0 UIADD3 UR4, UPT, UPT, -UR7, UR6, URZ ;  /* 0x0000000607048290 */ /* 0x000fe4000fffe1ff */
[----:B------:R-:W-:Y:S02]  /*6800*/  @!UP0 UIADD3 UR6, UPT, UPT, UR7, -UR6, URZ ;  /* 0x8000000607068290 */ /* 0x000fe4000fffe0ff */
[----:B------:R-:W-:Y:S02]  /*6810*/  @!UP0 UIMAD UR38, UR4, UR5, UR38 ;  /* 0x00000005042682a4 */ /* 0x000fe4000f8e0226 */
[----:B------:R-:W-:Y:S01]  /*6820*/  @!UP0 UIMAD UR37, UR6, UR14, UR37 ;  /* 0x0000000e062582a4 */ /* 0x000fe2000f8e0225 */
[----:B------:R-:W-:Y:S11]  /*6830*/  @!P0 BRA `(.L_x_109) ;  /* 0x00000000007c8947 */ /* 0x000ff60003800000 */
[----:B------:R-:W1:Y:S01]  /*6840*/  LDCU.64 UR8, c[0x4][0x80] ;  /* 0x01001000ff0877ac */ /* 0x000e620008000a00 */
[----:B------:R-:W-:Y:S01]  /*6850*/  MOV R16, 0x0 ;  /* 0x0000000000107802 */ /* 0x000fe20000000f00 */
[----:B------:R-:W-:Y:S02]  /*6860*/  HFMA2 R12, -RZ, RZ, 0, 5.9604644775390625e-08 ;  /* 0x00000001ff0c7431 */ /* 0x000fe400000001ff */
[----:B------:R-:W-:Y:S01]  /*6870*/  IMAD.MOV.U32 R8, RZ, RZ, 0x70 ;  /* 0x00000070ff087424 */ /* 0x000fe200078e00ff */
[----:B------:R3:W4:Y:S01]  /*6880*/  LDC.64 R14, c[0x4][R16] ;  /* 0x01000000100e7b82 */ /* 0x0007220000000a00 */
[----:B------:R-:W2:Y:S01]  /*6890*/  LDCU.64 UR6, c[0x4][0x88] ;  /* 0x01001100ff0677ac */ /* 0x000ea20008000a00 */
[----:B------:R-:W-:Y:S01]  /*68a0*/  IMAD.MOV.U32 R13, RZ, RZ, RZ ;  /* 0x000000ffff0d7224 */ /* 0x000fe200078e00ff */
[----:B------:R-:W2:Y:S01]  /*68b0*/  LDCU.64 UR4, c[0x4][0x8] ;  /* 0x01000100ff0477ac */ /* 0x000ea20008000a00 */
[----:B-1----:R-:W-:Y:S01]  /*68c0*/  MOV R5, UR9 ;  /* 0x0000000900057c02 */ /* 0x002fe20008000f00 */
[----:B------:R-:W-:Y:S01]  /*68d0*/  IMAD.U32 R4, RZ, RZ, UR8 ;  /* 0x00000008ff047e24 */ /* 0x000fe2000f8e00ff */
[----:B--2---:R-:W-:Y:S01]  /*68e0*/  MOV R7, UR7 ;  /* 0x0000000700077c02 */ /* 0x004fe20008000f00 */
[----:B------:R-:W-:Y:S01]  /*68f0*/  IMAD.U32 R6, RZ, RZ, UR6 ;  /* 0x00000006ff067e24 */ /* 0x000fe2000f8e00ff */
[----:B------:R-:W-:Y:S01]  /*6900*/  MOV R11, UR5 ;  /* 0x00000005000b7c02 */ /* 0x000fe20008000f00 */
[----:B------:R-:W-:Y:S02]  /*6910*/  IMAD.U32 R10, RZ, RZ, UR4 ;  /* 0x00000004ff0a7e24 */ /* 0x000fe4000f8e00ff */
[----:B------:R-:W-:Y:S07]  /*6920*/  LEPC R20, `(.L_x_110) ;  /* 0x000000001014794e */ /* 0x000fee0000000000 */
[----:B---345:R-:W-:Y:S05]  /*6930*/  CALL.ABS.NOINC R14 ;  /* 0x000000000e007343 */ /* 0x038fea0003c00000 */
.L_x_110:
[----:B------:R-:W1:Y:S01]  /*6940*/  LDCU.64 UR8, c[0x4][0x80] ;  /* 0x01001000ff0877ac */ /* 0x000e620008000a00 */
[----:B------:R-:W2:Y:S01]  /*6950*/  LDC.64 R16, c[0x4][R16] ;  /* 0x0100000010107b82 */ /* 0x000ea20000000a00 */
[----:B------:R-:W-:Y:S02]  /*6960*/  HFMA2 R12, -RZ, RZ, 0, 5.9604644775390625e-08 ;  /* 0x00000001ff0c7431 */ /* 0x000fe400000001ff */
[----:B------:R-:W-:Y:S02]  /*6970*/  IMAD.MOV.U32 R8, RZ, RZ, 0x70 ;  /* 0x00000070ff087424 */ /* 0x000fe400078e00ff */
[----:B------:R-:W-:Y:S01]  /*6980*/  IMAD.MOV.U32 R13, RZ, RZ, RZ ;  /* 0x000000ffff0d7224 */ /* 0x000fe200078e00ff */
[----:B------:R-:W3:Y:S01]  /*6990*/  LDCU.64 UR6, c[0x4][0x88] ;  /* 0x01001100ff0677ac */ /* 0x000ee20008000a00 */
[----:B------:R-:W4:Y:S01]  /*69a0*/  LDCU.64 UR4, c[0x4][0x8] ;  /* 0x01000100ff0477ac */ /* 0x000f220008000a00 */
[----:B-1----:R-:W-:Y:S02]  /*69b0*/  MOV R4, UR8 ;  /* 0x0000000800047c02 */ /* 0x002fe40008000f00 */
[----:B------:R-:W-:Y:S02]  /*69c0*/  MOV R5, UR9 ;  /* 0x0000000900057c02 */ /* 0x000fe40008000f00 */
[----:B---3--:R-:W-:Y:S01]  /*69d0*/  MOV R7, UR7 ;  /* 0x0000000700077c02 */ /* 0x008fe20008000f00 */
[----:B------:R-:W-:Y:S01]  /*69e0*/  IMAD.U32 R6, RZ, RZ, UR6 ;  /* 0x00000006ff067e24 */ /* 0x000fe2000f8e00ff */
[----:B----4-:R-:W-:Y:S01]  /*69f0*/  MOV R11, UR5 ;  /* 0x00000005000b7c02 */ /* 0x010fe20008000f00 */
[----:B------:R-:W-:Y:S02]  /*6a00*/  IMAD.U32 R10, RZ, RZ, UR4 ;  /* 0x00000004ff0a7e24 */ /* 0x000fe4000f8e00ff */
[----:B------:R-:W-:Y:S07]  /*6a10*/  LEPC R20, `(.L_x_109) ;  /* 0x000000001014794e */ /* 0x000fee0000000000 */
[----:B--2---:R-:W-:Y:S05]  /*6a20*/  CALL.ABS.NOINC R16 ;  /* 0x0000000010007343 */ /* 0x004fea0003c00000 */
.L_x_109:
[----:B------:R-:W-:Y:S05]  /*6a30*/  BSYNC.RECONVERGENT B6 ;  /* 0x0000000000067941 */ /* 0x000fea0003800200 */
.L_x_108:
[----:B------:R-:W-:Y:S02]  /*6a40*/  R2UR UR6, R143 ;  /* 0x000000008f0672ca */ /* 0x000fe400000e0000 */
[----:B------:R-:W-:Y:S02]  /*6a50*/  R2UR UR5, R154 ;  /* 0x000000009a0572ca */ /* 0x000fe400000e0000 */
[----:B------:R-:W-:Y:S02]  /*6a60*/  R2UR UR4, R153 ;  /* 0x00000000990472ca */ /* 0x000fe400000e0000 */
[----:B------:R-:W-:Y:S02]  /*6a70*/  ISETP.NE.U32.AND P4, PT, R136, RZ, PT ;  /* 0x000000ff8800720c */ /* 0x000fe40003f85070 */
[----:B------:R-:W-:Y:S02]  /*6a80*/  ISETP.NE.U32.AND P2, PT, RZ, UR60, PT ;  /* 0x0000003cff007c0c */ /* 0x000fe4000bf45070 */
[----:B------:R-:W-:Y:S02]  /*6a90*/  ISETP.NE.AND.EX P4, PT, R137, RZ, PT, P4 ;  /* 0x000000ff8900720c */ /* 0x000fe40003f85340 */
[----:B------:R-:W-:Y:S01]  /*6aa0*/  ISETP.NE.AND.EX P2, PT, RZ, UR61, PT, P2 ;  /* 0x0000003dff007c0c */ /* 0x000fe2000bf45320 */
[----:B------:R-:W-:Y:S02]  /*6ab0*/  UISETP.NE.AND UP2, UPT, UR6, URZ, UPT ;  /* 0x000000ff0600728c */ /* 0x000fe4000bf45270 */
[----:B------:R-:W-:Y:S04]  /*6ac0*/  UISETP.NE.U32.AND UP0, UPT, UR5, URZ, UPT ;  /* 0x000000ff0500728c */ /* 0x000fe8000bf05070 */
[----:B------:R-:W-:Y:S01]  /*6ad0*/  UISETP.NE.AND.EX UP1, UPT, UR4, URZ, UPT, UP0 ;  /* 0x000000ff0400728c */ /* 0x000fe2000bf25300 */
[----:B------:R-:W-:Y:S01]  /*6ae0*/  PLOP3.LUT P1, PT, PT, PT, UP2, 0x80, 0x8 ;  /* 0x000000000008781c */ /* 0x000fe20003f2f028 */
[----:B------:R-:W-:Y:S03]  /*6af0*/  UPLOP3.LUT UP0, UPT, UPT, UPT, UPT, 0x40, 0x4 ;  /* 0x000000000004789c */ /* 0x000fe60003f0e870 */
[----:B------:R-:W-:Y:S06]  /*6b00*/  @UP2 UPLOP3.LUT UP0, UPT, UPT, UPT, UP1, 0x80, 0x8 ;  /* 0x000000000008289c */ /* 0x000fec0003f0f010 */
[----:B------:R-:W-:Y:S01]  /*6b10*/  PLOP3.LUT P0, PT, PT, PT, UP0, 0x80, 0x8 ;  /* 0x000000000008781c */ /* 0x000fe20003f0f008 */
[----:B------:R-:W-:Y:S01]  /*6b20*/  @!UPT UIADD3 URZ, UPT, UPT, URZ, URZ, URZ ;  /* 0x000000fffffff290 */ /* 0x000fe2000fffe0ff */
[----:B------:R-:W-:Y:S11]  /*6b30*/  BRA.U !UP1, `(.L_x_111) ;  /* 0x0000000109407547 */ /* 0x000ff6000b800000 */
[----:B------:R-:W-:Y:S01]  /*6b40*/  UISETP.NE.U32.AND UP0, UPT, UR60, URZ, UPT ;  /* 0x000000ff3c00728c */ /* 0x000fe2000bf05070 */
[----:B------:R-:W-:Y:S01]  /*6b50*/  R2UR UR6, R154 ;  /* 0x000000009a0672ca */ /* 0x000fe200000e0000 */
[----:B------:R-:W1:Y:S01]  /*6b60*/  LDCU.64 UR8, c[0x0][0x358] ;  /* 0x00006b00ff0877ac */ /* 0x000e620008000a00 */
[----:B------:R-:W-:Y:S02]  /*6b70*/  HFMA2 R139, -RZ, RZ, 0, 5.9604644775390625e-08 ;  /* 0x00000001ff8b7431 */ /* 0x000fe400000001ff */
[----:B--2---:R-:W-:Y:S01]  /*6b80*/  IMAD.MOV.U32 R0, RZ, RZ, 0x1 ;  /* 0x00000001ff007424 */ /* 0x004fe200078e00ff */
[----:B------:R-:W-:Y:S06]  /*6b90*/  UISETP.NE.AND.EX UP0, UPT, UR61, URZ, UPT, UP0 ;  /* 0x000000ff3d00728c */ /* 0x000fec000bf05300 */
[----:B------:R-:W-:Y:S05]  /*6ba0*/  PLOP3.LUT P3, PT, PT, PT, UP0, 0x80, 0x8 ;  /* 0x000000000008781c */ /* 0x000fea0003f6f008 */
[----:B------:R-:W2:Y:S01]  /*6bb0*/  @UP0 LDCU.64 UR4, c[0x0][0xc88] ;  /* 0x00019100ff0407ac */ /* 0x000ea20008000a00 */
[----:B------:R-:W-:Y:S07]  /*6bc0*/  @UP0 UIMAD UR6, UR36, UR6, URZ ;  /* 0x00000006240602a4 */ /* 0x000fee000f8e02ff */
[----:B------:R-:W-:Y:S01]  /*6bd0*/  @!P3 PRMT R139, R0, 0x7610, R139 ;  /* 0x00007610008bb816 */ /* 0x000fe2000000008b */
[----:B--2---:R-:W-:Y:S06]  /*6be0*/  @UP0 UIMAD.WIDE UR4, UR6, 0x4, UR4 ;  /* 0x00000004060408a5 */ /* 0x004fec000f8e0204 */
[----:B------:R-:W-:Y:S02]  /*6bf0*/  IMAD.U32 R4, RZ, RZ, UR4 ;  /* 0x00000004ff047e24 */ /* 0x000fe4000f8e00ff */
[----:B------:R-:W-:Y:S03]  /*6c00*/  IMAD.U32 R5, RZ, RZ, UR5 ;  /* 0x00000005ff057e24 */ /* 0x000fe6000f8e00ff */
[----:B------:R-:W2:Y:S02]  /*6c10*/  @!UP0 LDCU UR4, c[0x0][0xc80] ;  /* 0x00019000ff0487ac */ /* 0x000ea40008000800 */
[----:B-1---5:R1:W5:Y:S02]  /*6c20*/  @P3 LDG.E R71, desc[UR8][R4.64] ;  /* 0x0000000804473981 */ /* 0x022364000c1e1900 */
[----:B-12---:R-:W-:Y:S02]  /*6c30*/  @!P3 MOV R71, UR4 ;  /* 0x000000040047bc02 */ /* 0x006fe40008000f00 */
.L_x_111:
[----:B------:R-:W-:Y:S05]  /*6c40*/  @!P4 BRA `(.L_x_112) ;  /* 0x000000000024c947 */ /* 0x000fea0003800000 */
[----:B------:R-:W-:Y:S01]  /*6c50*/  ISETP.NE.U32.AND P3, PT, R134, RZ, PT ;  /* 0x000000ff8600720c */ /* 0x000fe20003f65070 */
[----:B------:R-:W1:Y:S03]  /*6c60*/  LDCU.64 UR4, c[0x0][0x358] ;  /* 0x00006b00ff0477ac */ /* 0x000e660008000a00 */
[----:B------:R-:W-:Y:S11]  /*6c70*/  ISETP.NE.AND.EX P3, PT, R135, RZ, PT, P3 ;  /* 0x000000ff8700720c */ /* 0x000ff60003f65330 */
[----:B------:R-:W-:Y:S02]  /*6c80*/  @!UPT UIADD3 URZ, UPT, UPT, URZ, URZ, URZ ;  /* 0x000000fffffff290 */ /* 0x000fe4000fffe0ff */
[----:B------:R-:W3:Y:S01]  /*6c90*/  @P3 LDC.64 R4, c[0x0][0xca8] ;  /* 0x00032a00ff043b82 */ /* 0x000ee20000000a00 */
[----:B--2---:R-:W-:Y:S04]  /*6ca0*/  @P3 IMAD R0, R136, UR36, RZ ;  /* 0x0000002488003c24 */ /* 0x004fe8000f8e02ff */
[----:B---3--:R-:W-:Y:S05]  /*6cb0*/  @P3 IMAD.WIDE R4, R0, 0x4, R4 ;  /* 0x0000000400043825 */ /* 0x008fea00078e0204 */
[----:B-1---5:R1:W5:Y:S02]  /*6cc0*/  @P3 LDG.E R68, desc[UR4][R4.64] ;  /* 0x0000000404443981 */ /* 0x022364000c1e1900 */
[----:B-1----:R-:W3:Y:S02]  /*6cd0*/  @!P3 LDC R68, c[0x0][0xca0] ;  /* 0x00032800ff44bb82 */ /* 0x002ee40000000800 */
.L_x_112:
[----:B-----5:R-:W-:Y:S01]  /*6ce0*/  FSETP.NEU.AND P3, PT, R71, RZ, PT ;  /* 0x000000ff4700720b */ /* 0x020fe20003f6d000 */
[----:B------:R-:W-:Y:S01]  /*6cf0*/  IMAD.SHL.U32 R164, R133, 0x2, RZ ;  /* 0x0000000285a47824 */ /* 0x000fe200078e00ff */
[----:B------:R-:W-:Y:S01]  /*6d00*/  SEL R5, RZ, 0xffffffff, P2 ;  /* 0xffffffffff057807 */ /* 0x000fe20001000000 */
[----:B------:R-:W-:Y:S01]  /*6d10*/  IMAD.SHL.U32 R78, R150, 0x10, RZ ;  /* 0x00000010964e7824 */ /* 0x000fe200078e00ff */
[----:B------:R-:W-:Y:S01]  /*6d20*/  @P1 LOP3.LUT P2, RZ, R139, 0xff, RZ, 0xc0, !PT ;  /* 0x000000ff8bff1812 */ /* 0x000fe2000784c0ff */
[----:B------:R-:W-:Y:S01]  /*6d30*/  VIADD R163, R164, UR46 ;  /* 0x0000002ea4a37c36 */ /* 0x000fe20008000000 */
[----:B------:R-:W-:Y:S01]  /*6d40*/  @P1 SEL R4, RZ, 0xffffffff, P3 ;  /* 0xffffffffff041807 */ /* 0x000fe20001800000 */
[----:B------:R-:W-:Y:S01]  /*6d50*/  IMAD.MOV.U32 R94, RZ, RZ, -0x10 ;  /* 0xfffffff0ff5e7424 */ /* 0x000fe200078e00ff */
[----:B------:R-:W-:Y:S01]  /*6d60*/  LOP3.LUT R149, R149, 0x1, RZ, 0x3c, !PT ;  /* 0x0000000195957812 */ /* 0x000fe200078e3cff */
[----:B------:R-:W-:Y:S01]  /*6d70*/  IMAD.SHL.U32 R92, R151, 0x10, RZ ;  /* 0x00000010975c7824 */ /* 0x000fe200078e00ff */
[----:B------:R-:W-:Y:S01]  /*6d80*/  @P0 SEL R4, R5, R4, !P2 ;  /* 0x0000000405040207 */ /* 0x000fe20005000000 */
[C---:B------:R-:W-:Y:S01]  /*6d90*/  IMAD.IADD R147, R163.reuse, 0x1, R78 ;  /* 0x00000001a3937824 */ /* 0x040fe200078e024e */
[----:B------:R-:W-:Y:S01]  /*6da0*/  PLOP3.LUT P0, PT, PT, PT, UP1, 0x80, 0x8 ;  /* 0x000000000008781c */ /* 0x000fe20003f0f018 */
[----:B------:R-:W-:Y:S01]  /*6db0*/  IMAD.U32 R3, RZ, RZ, UR39 ;  /* 0x00000027ff037e24 */ /* 0x000fe2000f8e00ff */
[----:B------:R-:W-:Y:S01]  /*6dc0*/  @P1 LOP3.LUT R4, R4, 0x1, RZ, 0xc0, !PT ;  /* 0x0000000104041812 */ /* 0x000fe200078ec0ff */
[----:B------:R-:W-:Y:S01]  /*6dd0*/  IMAD.IADD R162, R163, 0x1, R92 ;  /* 0x00000001a3a27824 */ /* 0x000fe200078e025c */
[----:B------:R-:W-:Y:S01]  /*6de0*/  LOP3.LUT P4, R145, R139, 0xff, RZ, 0xc0, !PT ;  /* 0x000000ff8b917812 */ /* 0x000fe2000788c0ff */
[--C-:B------:R-:W-:Y:S01]  /*6df0*/  IMAD.IADD R159, R92, 0x1, R147.reuse ;  /* 0x000000015c9f7824 */ /* 0x100fe200078e0293 */
[----:B------:R-:W-:Y:S01]  /*6e00*/  ISETP.NE.U32.OR P5, PT, R4, 0x1, !P1 ;  /* 0x000000010400780c */ /* 0x000fe20004fa5470 */
[----:B------:R-:W-:Y:S01]  /*6e10*/  IMAD.U32 R4, RZ, RZ, UR39 ;  /* 0x00000027ff047e24 */ /* 0x000fe2000f8e00ff */
[----:B------:R-:W-:Y:S01]  /*6e20*/  BSSY B1, `(.L_x_113) ;  /* 0x000004a000017945 */ /* 0x000fe20003800000 */
[----:B------:R-:W-:Y:S01]  /*6e30*/  IMAD.MOV.U32 R79, RZ, RZ, 0x1 ;  /* 0x00000001ff4f7424 */ /* 0x000fe200078e00ff */
[----:B------:R-:W-:Y:S01]  /*6e40*/  P2R R157, PR, RZ, 0x20 ;  /* 0x00000020ff9d7803 */ /* 0x000fe20000000000 */
[----:B------:R-:W-:Y:S01]  /*6e50*/  IMAD.MOV.U32 R77, RZ, RZ, RZ ;  /* 0x000000ffff4d7224 */ /* 0x000fe200078e00ff */
[----:B--2---:R-:W-:Y:S02]  /*6e60*/  SHF.L.U32 R0, R4, 0x1f, RZ ;  /* 0x0000001f04007819 */ /* 0x004fe400000006ff */
[----:B------:R-:W-:Y:S02]  /*6e70*/  CS2R R130, SRZ ;  /* 0x0000000000827805 */ /* 0x000fe4000001ff00 */
[----:B------:R-:W-:Y:S02]  /*6e80*/  SEL R4, RZ, 0xffffffff, P3 ;  /* 0xffffffffff047807 */ /* 0x000fe40001800000 */
[----:B------:R-:W-:Y:S02]  /*6e90*/  CS2R R128, SRZ ;  /* 0x0000000000807805 */ /* 0x000fe4000001ff00 */
[----:B------:R-:W-:Y:S02]  /*6ea0*/  CS2R R122, SRZ ;  /* 0x00000000007a7805 */ /* 0x000fe4000001ff00 */
[----:B------:R-:W-:Y:S02]  /*6eb0*/  CS2R R120, SRZ ;  /* 0x0000000000787805 */ /* 0x000fe4000001ff00 */
[----:B------:R-:W-:Y:S02]  /*6ec0*/  @P0 SEL R4, R5, R4, !P4 ;  /* 0x0000000405040207 */ /* 0x000fe40006000000 */
[----:B------:R-:W-:Y:S02]  /*6ed0*/  CS2R R114, SRZ ;  /* 0x0000000000727805 */ /* 0x000fe4000001ff00 */
[----:B------:R-:W-:Y:S02]  /*6ee0*/  @P5 SHF.L.U32 R6, R149, 0x1f, RZ ;  /* 0x0000001f95065819 */ /* 0x000fe400000006ff */
[----:B------:R-:W-:Y:S02]  /*6ef0*/  CS2R R112, SRZ ;  /* 0x0000000000707805 */ /* 0x000fe4000001ff00 */
[----:B------:R-:W-:Y:S02]  /*6f00*/  LOP3.LUT R4, R4, 0x1, RZ, 0xc0, !PT ;  /* 0x0000000104047812 */ /* 0x000fe400078ec0ff */
[----:B------:R-:W-:Y:S01]  /*6f10*/  CS2R R106, SRZ ;  /* 0x00000000006a7805 */ /* 0x000fe2000001ff00 */
[----:B------:R-:W1:Y:S01]  /*6f20*/  @P5 SYNCS.PHASECHK.TRANS64.TRYWAIT P2, [UR46+0x80], R6 ;  /* 0x00008006ff0055a7 */ /* 0x000e62000804112e */
[----:B------:R-:W-:Y:S02]  /*6f30*/  ISETP.NE.AND P0, PT, RZ, UR39, PT ;  /* 0x00000027ff007c0c */ /* 0x000fe4000bf05270 */
[----:B------:R-:W-:Y:S02]  /*6f40*/  CS2R R104, SRZ ;  /* 0x0000000000687805 */ /* 0x000fe4000001ff00 */
[----:B------:R-:W-:Y:S02]  /*6f50*/  ISETP.NE.U32.AND P3, PT, R4, 0x1, PT ;  /* 0x000000010400780c */ /* 0x000fe40003f65070 */
[----:B------:R-:W-:Y:S02]  /*6f60*/  CS2R R98, SRZ ;  /* 0x0000000000627805 */ /* 0x000fe4000001ff00 */
[----:B------:R-:W-:Y:S02]  /*6f70*/  CS2R R96, SRZ ;  /* 0x0000000000607805 */ /* 0x000fe4000001ff00 */
[----:B------:R-:W-:Y:S02]  /*6f80*/  CS2R R90, SRZ ;  /* 0x00000000005a7805 */ /* 0x000fe4000001ff00 */
[----:B------:R-:W-:Y:S02]  /*6f90*/  P2R R93, PR, RZ, 0x8 ;  /* 0x00000008ff5d7803 */ /* 0x000fe40000000000 */
[----:B------:R-:W-:Y:S02]  /*6fa0*/  CS2R R88, SRZ ;  /* 0x0000000000587805 */ /* 0x000fe4000001ff00 */
[----:B------:R-:W-:Y:S02]  /*6fb0*/  ISETP.NE.U32.AND P3, PT, R138, 0x1, PT ;  /* 0x000000018a00780c */ /* 0x000fe40003f65070 */
[----:B------:R-:W-:Y:S02]  /*6fc0*/  CS2R R82, SRZ ;  /* 0x0000000000527805 */ /* 0x000fe4000001ff00 */
[----:B------:R-:W-:Y:S02]  /*6fd0*/  CS2R R80, SRZ ;  /* 0x0000000000507805 */ /* 0x000fe4000001ff00 */
[----:B------:R-:W-:Y:S02]  /*6fe0*/  CS2R R86, SRZ ;  /* 0x0000000000567805 */ /* 0x000fe4000001ff00 */
[----:B------:R-:W-:Y:S02]  /*6ff0*/  SEL R94, R94, 0x10, !P3 ;  /* 0x000000105e5e7807 */ /* 0x000fe40005800000 */
[----:B------:R-:W-:Y:S01]  /*7000*/  CS2R R84, SRZ ;  /* 0x0000000000547805 */ /* 0x000fe2000001ff00 */
[----:B------:R-:W-:Y:S01]  /*7010*/  IMAD R69, R3, 0xc0, R2 ;  /* 0x000000c003457824 */ /* 0x000fe200078e0202 */
[----:B------:R2:W4:Y:S01]  /*7020*/  SYNCS.PHASECHK.TRANS64.TRYWAIT P1, [UR46+0xf0], R0 ;  /* 0x0000f000ff0075a7 */ /* 0x000522000802112e */
[----:B------:R-:W-:Y:S01]  /*7030*/  SEL R70, RZ, 0xc0, P0 ;  /* 0x000000c0ff467807 */ /* 0x000fe20000000000 */
[----:B------:R-:W-:Y:S02]  /*7040*/  IMAD.IADD R163, R163, 0x1, R94 ;  /* 0x00000001a3a37824 */ /* 0x000fe400078e025e */
[C---:B------:R-:W-:Y:S02]  /*7050*/  IMAD.IADD R161, R94.reuse, 0x1, R162 ;  /* 0x000000015ea17824 */ /* 0x040fe400078e02a2 */
[C---:B------:R-:W-:Y:S02]  /*7060*/  IMAD.IADD R160, R94.reuse, 0x1, R147 ;  /* 0x000000015ea07824 */ /* 0x040fe400078e0293 */
[----:B------:R-:W-:Y:S01]  /*7070*/  IMAD.IADD R158, R94, 0x1, R159 ;  /* 0x000000015e9e7824 */ /* 0x000fe200078e029f */
[----:B-1----:R-:W-:Y:S01]  /*7080*/  @P5 SEL R79, RZ, 0x1, !P2 ;  /* 0x00000001ff4f5807 */ /* 0x002fe20005000000 */
[----:B--2---:R-:W-:Y:S06]  /*7090*/  @!P5 BRA `(.L_x_114) ;  /* 0x000000000088d947 */ /* 0x004fec0003800000 */
[----:B------:R-:W-:Y:S01]  /*70a0*/  IMAD.MOV.U32 R131, RZ, RZ, RZ ;  /* 0x000000ffff837224 */ /* 0x000fe200078e00ff */
[----:B------:R-:W-:Y:S01]  /*70b0*/  ISETP.NE.AND P0, PT, R79, RZ, PT ;  /* 0x000000ff4f00720c */ /* 0x000fe20003f05270 */
[----:B------:R-:W-:Y:S01]  /*70c0*/  BSSY B0, `(.L_x_115) ;  /* 0x0000014000007945 */ /* 0x000fe20003800000 */
[----:B------:R-:W-:Y:S02]  /*70d0*/  CS2R R86, SRZ ;  /* 0x0000000000567805 */ /* 0x000fe4000001ff00 */
        /* <DEDUP_REMOVED lines=13> */
[----:B------:R-:W-:Y:S01]  /*71b0*/  CS2R R128, SRZ ;  /* 0x0000000000807805 */ /* 0x000fe2000001ff00 */
[----:B------:R-:W-:Y:S06]  /*71c0*/  @P0 BRA `(.L_x_116) ;  /* 0x00000000000c0947 */ /* 0x000fec0003800000 */
[----:B------:R-:W-:Y:S04]  /*71d0*/  SHF.L.U32 R4, R149, 0x1f, RZ ;  /* 0x0000001f95047819 */ /* 0x000fe800000006ff */
[----:B------:R-:W1:Y:S02]  /*71e0*/  SYNCS.PHASECHK.TRANS64.TRYWAIT P0, [UR46+0x80], R4 ;  /* 0x00008004ff0075a7 */ /* 0x000e64000800112e */
[----:B-1----:R-:W-:Y:S05]  /*71f0*/  @!P0 BRA `(.L_x_117) ;  /* 0x0000005c00e88947 */ /* 0x002fea0003800000 */
.L_x_116:
[----:B------:R-:W-:Y:S05]  /*7200*/  BSYNC B0 ;  /* 0x0000000000007941 */ /* 0x000fea0003800000 */
.L_x_115:
[----:B------:R-:W-:Y:S01]  /*7210*/  ISETP.NE.AND P0, PT, R93, RZ, PT ;  /* 0x000000ff5d00720c */ /* 0x000fe20003f05270 */
[----:B------:R-:W-:Y:S11]  /*7220*/  HFMA2 R77, -RZ, RZ, 0, 5.9604644775390625e-08 ;  /* 0x00000001ff4d7431 */ /* 0x000ff600000001ff */
[----:B------:R-:W-:Y:S01]  /*7230*/  @!UPT UIADD3 URZ, UPT, UPT, URZ, URZ, URZ ;  /* 0x000000fffffff290 */ /* 0x000fe2000fffe0ff */
[----:B------:R2:W1:Y:S04]  /*7240*/  @P0 LDS.128 R84, [R164+UR46+0x400] ;  /* 0x0004002ea4540984 */ /* 0x0004680008000c00 */
[----:B------:R2:W1:Y:S04]  /*7250*/  @P0 LDS.128 R80, [R163+0x400] ;  /* 0x00040000a3500984 */ /* 0x0004680000000c00 */
[----:B------:R2:W1:Y:S04]  /*7260*/  @P0 LDS.128 R88, [R162+0x400] ;  /* 0x00040000a2580984 */ /* 0x0004680000000c00 */
[----:B------:R2:W1:Y:S04]  /*7270*/  @P0 LDS.128 R96, [R161+0x400] ;  /* 0x00040000a1600984 */ /* 0x0004680000000c00 */
[----:B------:R2:W1:Y:S04]  /*7280*/  @P0 LDS.128 R104, [R147+0x400] ;  /* 0x0004000093680984 */ /* 0x0004680000000c00 */
[----:B------:R2:W1:Y:S04]  /*7290*/  @P0 LDS.128 R112, [R160+0x400] ;  /* 0x00040000a0700984 */ /* 0x0004680000000c00 */
[----:B------:R2:W1:Y:S04]  /*72a0*/  @P0 LDS.128 R120, [R159+0x400] ;  /* 0x000400009f780984 */ /* 0x0004680000000c00 */
[----:B------:R2:W1:Y:S02]  /*72b0*/  @P0 LDS.128 R128, [R158+0x400] ;  /* 0x000400009e800984 */ /* 0x0004640000000c00 */
.L_x_114:
[----:B------:R-:W-:Y:S05]  /*72c0*/  BSYNC B1 ;  /* 0x0000000000017941 */ /* 0x000fea0003800000 */
.L_x_113:
[----:B------:R-:W-:Y:S05]  /*72d0*/  IMAD.IADD R64, R69, 0x1, R70 ;  /* 0x0000000145407824 */ /* 0x000fea00078e0246 */
[----:B-1----:R-:W-:Y:S04]  /*72e0*/  SHF.R.U32.HI R3, RZ, 0x15, R64 ;  /* 0x00000015ff037819 */ /* 0x002fe80000011640 */
[----:B------:R-:W-:Y:S01]  /*72f0*/  LOP3.LUT P0, RZ, R3, 0x3, R140, 0x48, !PT ;  /* 0x0000000303ff7812 */ /* 0x000fe2000780488c */
[----:B------:R-:W-:Y:S01]  /*7300*/  @!UPT UIADD3 URZ, UPT, UPT, URZ, URZ, URZ ;  /* 0x000000fffffff290 */ /* 0x000fe2000fffe0ff */
[----:B----4-:R-:W-:Y:S11]  /*7310*/  @P1 BRA `(.L_x_118) ;  /* 0x0000000000081947 */ /* 0x010ff60003800000 */
[----:B------:R-:W1:Y:S02]  /*7320*/  SYNCS.PHASECHK.TRANS64.TRYWAIT P1, [UR46+0xf0], R0 ;  /* 0x0000f000ff0075a7 */ /* 0x000e64000802112e */
[----:B-1----:R-:W-:Y:S05]  /*7330*/  @!P1 BRA `(.L_x_119) ;  /* 0x0000005c00b09947 */ /* 0x002fea0003800000 */
.L_x_118:
[----:B------:R-:W-:Y:S05]  /*7340*/  @!P0 BRA `(.L_x_120) ;  /* 0x0000000000408947 */ /* 0x000fea0003800000 */
[----:B------:R-:W4:Y:S01]  /*7350*/  LDCU.64 UR8, c[0x4][0x70] ;  /* 0x01000e00ff0877ac */ /* 0x000f220008000a00 */
[----:B------:R-:W-:Y:S01]  /*7360*/  MOV R15, 0x0 ;  /* 0x00000000000f7802 */ /* 0x000fe20000000f00 */
[----:B------:R-:W-:Y:S02]  /*7370*/  HFMA2 R12, -RZ, RZ, 0, 5.9604644775390625e-08 ;  /* 0x00000001ff0c7431 */ /* 0x000fe400000001ff */
[----:B------:R-:W-:Y:S02]  /*7380*/  IMAD.MOV.U32 R8, RZ, RZ, 0x192 ;  /* 0x00000192ff087424 */ /* 0x000fe400078e00ff */
[----:B------:R-:W-:Y:S01]  /*7390*/  IMAD.MOV.U32 R13, RZ, RZ, RZ ;  /* 0x000000ffff0d7224 */ /* 0x000fe200078e00ff */
[----:B------:R-:W5:Y:S01]  /*73a0*/  LDCU.64 UR6, c[0x4][0x78] ;  /* 0x01000f00ff0677ac */ /* 0x000f620008000a00 */
[----:B------:R-:W1:Y:S01]  /*73b0*/  LDC.64 R14, c[0x4][R15] ;  /* 0x010000000f0e7b82 */ /* 0x000e620000000a00 */
[----:B------:R-:W2:Y:S01]  /*73c0*/  LDCU.64 UR4, c[0x4][0x10] ;  /* 0x01000200ff0477ac */ /* 0x000ea20008000a00 */
[----:B----4-:R-:W-:Y:S01]  /*73d0*/  MOV R5, UR9 ;  /* 0x0000000900057c02 */ /* 0x010fe20008000f00 */
[----:B------:R-:W-:Y:S01]  /*73e0*/  IMAD.U32 R4, RZ, RZ, UR8 ;  /* 0x00000008ff047e24 */ /* 0x000fe2000f8e00ff */
[----:B-----5:R-:W-:Y:S01]  /*73f0*/  MOV R7, UR7 ;  /* 0x0000000700077c02 */ /* 0x020fe20008000f00 */
[----:B------:R-:W-:Y:S01]  /*7400*/  IMAD.U32 R6, RZ, RZ, UR6 ;  /* 0x00000006ff067e24 */ /* 0x000fe2000f8e00ff */
[----:B--2---:R-:W-:Y:S01]  /*7410*/  MOV R11, UR5 ;  /* 0x00000005000b7c02 */ /* 0x004fe20008000f00 */
[----:B------:R-:W-:Y:S02]  /*7420*/  IMAD.U32 R10, RZ, RZ, UR4 ;  /* 0x00000004ff0a7e24 */ /* 0x000fe4000f8e00ff */
[----:B------:R-:W-:Y:S07]  /*7430*/  LEPC R20, `(.L_x_120) ;  /* 0x000000001014794e */ /* 0x000fee0000000000 */
[----:B-1-3--:R-:W-:Y:S05]  /*7440*/  CALL.ABS.NOINC R14 ;  /* 0x000000000e007343 */ /* 0x00afea0003c00000 */
.L_x_120:
[----:B------:R-:W-:Y:S01]  /*7450*/  SHF.L.U32 R72, R84, 0x10, RZ ;  /* 0x0000001054487819 */ /* 0x000fe200000006ff */
[----:B------:R-:W-:Y:S05]  /*7460*/  WARPSYNC.ALL ;  /* 0x0000000000007948 */ /* 0x000fea0003800000 */
[----:B------:R-:W-:Y:S01]  /*7470*/  R2UR UR4, R64 ;  /* 0x00000000400472ca */ /* 0x000fe200000e0000 */
[----:B------:R-:W-:Y:S01]  /*7480*/  BSSY.RECONVERGENT B0, `(.L_x_121) ;  /* 0x0000101000007945 */ /* 0x000fe20003800200 */
[----:B------:R-:W-:Y:S02]  /*7490*/  LOP3.LUT R74, R84, 0xffff0000, RZ, 0xc0, !PT ;  /* 0xffff0000544a7812 */ /* 0x000fe400078ec0ff */
[----:B------:R-:W-:Y:S02]  /*74a0*/  LOP3.LUT R76, R85, 0xffff0000, RZ, 0xc0, !PT ;  /* 0xffff0000554c7812 */ /* 0x000fe400078ec0ff */
[----:B------:R-:W-:Y:S02]  /*74b0*/  SHF.L.U32 R73, R86, 0x10, RZ ;  /* 0x0000001056497819 */ /* 0x000fe400000006ff */
[----:B------:R-:W-:Y:S02]  /*74c0*/  SHF.L.U32 R75, R80, 0x10, RZ ;  /* 0x00000010504b7819 */ /* 0x000fe400000006ff */
[----:B------:R-:W-:Y:S02]  /*74d0*/  R2UR UR5, R155 ;  /* 0x000000009b0572ca */ /* 0x000fe400000e0000 */
[----:B------:R-:W-:Y:S01]  /*74e0*/  ISETP.NE.AND P0, PT, R152, RZ, PT ;  /* 0x000000ff9800720c */ /* 0x000fe20003f05270 */
[----:B------:R-:W4:Y:S01]  /*74f0*/  LDTM.x64 R4, tmem[UR4] ;  /* 0x00000004000479ee */ /* 0x000f220008340000 */
[----:B------:R-:W-:Y:S09]  /*7500*/  NOP ;  /* 0x0000000000007918 */ /* 0x000ff20000000000 */
[----:B----4-:R-:W-:Y:S01]  /*7510*/  SYNCS.ARRIVE.TRANS64.RED.A1T0 RZ, [UR5], RZ ;  /* 0x000000ffffff79a7 */ /* 0x010fe20008100405 */
[C---:B-1-3--:R-:W-:Y:S01]  /*7520*/  FMUL R0, R68.reuse, R4 ;  /* 0x0000000444007220 */ /* 0x04afe20000400000 */
[C---:B------:R-:W-:Y:S01]  /*7530*/  FMUL R3, R68.reuse, R5 ;  /* 0x0000000544037220 */ /* 0x040fe20000400000 */
[C---:B------:R-:W-:Y:S01]  /*7540*/  FMUL R6, R68.reuse, R6 ;  /* 0x0000000644067220 */ /* 0x040fe20000400000 */
[C---:B------:R-:W-:Y:S01]  /*7550*/  FMUL R7, R68.reuse, R7 ;  /* 0x0000000744077220 */ /* 0x040fe20000400000 */
[----:B------:R-:W-:Y:S01]  /*7560*/  FFMA R0, R71, R72, R0 ;  /* 0x0000004847007223 */ /* 0x000fe20000000000 */
[----:B------:R-:W-:Y:S01]  /*7570*/  SHF.L.U32 R72, R85, 0x10, RZ ;  /* 0x0000001055487819 */ /* 0x000fe200000006ff */
[C---:B------:R-:W-:Y:S01]  /*7580*/  FMUL R4, R68.reuse, R8 ;  /* 0x0000000844047220 */ /* 0x040fe20000400000 */
[----:B------:R-:W-:Y:S01]  /*7590*/  FFMA R3, R71, R74, R3 ;  /* 0x0000004a47037223 */ /* 0x000fe20000000003 */
[----:B------:R-:W-:Y:S01]  /*75a0*/  LOP3.LUT R74, R87, 0xffff0000, RZ, 0xc0, !PT ;  /* 0xffff0000574a7812 */ /* 0x000fe200078ec0ff */
[----:B------:R-:W-:Y:S01]  /*75b0*/  FMUL R5, R68, R9 ;  /* 0x0000000944057220 */ /* 0x000fe20000400000 */
[C---:B------:R-:W-:Y:S01]  /*75c0*/  FFMA R6, R71.reuse, R72, R6 ;  /* 0x0000004847067223 */ /* 0x040fe20000000006 */
[----:B------:R-:W-:Y:S01]  /*75d0*/  LOP3.LUT R72, R86, 0xffff0000, RZ, 0xc0, !PT ;  /* 0xffff000056487812 */ /* 0x000fe200078ec0ff */
[----:B------:R-:W-:Y:S01]  /*75e0*/  FFMA R7, R71, R76, R7 ;  /* 0x0000004c47077223 */ /* 0x000fe20000000007 */
[----:B------:R-:W-:Y:S01]  /*75f0*/  LOP3.LUT R76, R83, 0xffff0000, RZ, 0xc0, !PT ;  /* 0xffff0000534c7812 */ /* 0x000fe200078ec0ff */
[----:B------:R-:W-:Y:S01]  /*7600*/  FFMA R4, R71, R73, R4 ;  /* 0x0000004947047223 */ /* 0x000fe20000000004 */
[----:B------:R-:W-:Y:S01]  /*7610*/  SHF.L.U32 R73, R87, 0x10, RZ ;  /* 0x0000001057497819 */ /* 0x000fe200000006ff */
[----:B------:R-:W-:Y:S01]  /*7620*/  FMUL R10, R68, R10 ;  /* 0x0000000a440a7220 */ /* 0x000fe20000400000 */
[----:B------:R-:W-:Y:S01]  /*7630*/  F2FP.BF16.F32.PACK_AB R100, R3, R0 ;  /* 0x000000000364723e */ /* 0x000fe200000010ff */
[----:B------:R-:W-:Y:S01]  /*7640*/  FFMA R5, R71, R72, R5 ;  /* 0x0000004847057223 */ /* 0x000fe20000000005 */
[----:B------:R-:W-:Y:S01]  /*7650*/  LOP3.LUT R72, R80, 0xffff0000, RZ, 0xc0, !PT ;  /* 0xffff000050487812 */ /* 0x000fe200078ec0ff */
[C---:B------:R-:W-:Y:S01]  /*7660*/  FMUL R11, R68.reuse, R11 ;  /* 0x0000000b440b7220 */ /* 0x040fe20000400000 */
[----:B------:R-:W-:Y:S01]  /*7670*/  F2FP.BF16.F32.PACK_AB R101, R7, R6 ;  /* 0x000000060765723e */ /* 0x000fe200000010ff */
[C---:B------:R-:W-:Y:S01]  /*7680*/  FMUL R8, R68.reuse, R12 ;  /* 0x0000000c44087220 */ /* 0x040fe20000400000 */
[----:B------:R-:W-:Y:S01]  /*7690*/  F2FP.BF16.F32.PACK_AB R102, R5, R4 ;  /* 0x000000040566723e */ /* 0x000fe200000010ff */
[----:B------:R-:W-:Y:S01]  /*76a0*/  FFMA R10, R71, R73, R10 ;  /* 0x00000049470a7223 */ /* 0x000fe2000000000a */
[----:B------:R-:W-:Y:S01]  /*76b0*/  SHF.L.U32 R73, R81, 0x10, RZ ;  /* 0x0000001051497819 */ /* 0x000fe200000006ff */
[----:B------:R-:W-:Y:S01]  /*76c0*/  FMUL R9, R68, R13 ;  /* 0x0000000d44097220 */ /* 0x000fe20000400000 */
[C---:B------:R-:W-:Y:S01]  /*76d0*/  FFMA R11, R71.reuse, R74, R11 ;  /* 0x0000004a470b7223 */ /* 0x040fe2000000000b */
[----:B------:R-:W-:Y:S01]  /*76e0*/  LOP3.LUT R74, R82, 0xffff0000, RZ, 0xc0, !PT ;  /* 0xffff0000524a7812 */ /* 0x000fe200078ec0ff */
[----:B------:R-:W-:Y:S01]  /*76f0*/  FMUL R14, R68, R14 ;  /* 0x0000000e440e7220 */ /* 0x000fe20000400000 */
[----:B------:R-:W-:Y:S01]  /*7700*/  FFMA R8, R71, R75, R8 ;  /* 0x0000004b47087223 */ /* 0x000fe20000000008 */
[----:B------:R-:W-:Y:S01]  /*7710*/  SHF.L.U32 R75, R83, 0x10, RZ ;  /* 0x00000010534b7819 */ /* 0x000fe200000006ff */
[----:B------:R-:W-:Y:S01]  /*7720*/  FFMA R9, R71, R72, R9 ;  /* 0x0000004847097223 */ /* 0x000fe20000000009 */
[----:B------:R-:W-:Y:S01]  /*7730*/  LOP3.LUT R72, R81, 0xffff0000, RZ, 0xc0, !PT ;  /* 0xffff000051487812 */ /* 0x000fe200078ec0ff */
[----:B------:R-:W-:Y:S01]  /*7740*/  FFMA R14, R71, R73, R14 ;  /* 0x00000049470e7223 */ /* 0x000fe2000000000e */
[----:B------:R-:W-:Y:S01]  /*7750*/  SHF.L.U32 R73, R82, 0x10, RZ ;  /* 0x0000001052497819 */ /* 0x000fe200000006ff */
[C---:B------:R-:W-:Y:S01]  /*7760*/  FMUL R15, R68.reuse, R15 ;  /* 0x0000000f440f7220 */ /* 0x040fe20000400000 */
[----:B------:R-:W-:Y:S01]  /*7770*/  F2FP.BF16.F32.PACK_AB R103, R11, R10 ;  /* 0x0000000a0b67723e */ /* 0x000fe200000010ff */
[C---:B------:R-:W-:Y:S01]  /*7780*/  FMUL R12, R68.reuse, R16 ;  /* 0x00000010440c7220 */ /* 0x040fe20000400000 */
[----:B------:R-:W-:Y:S01]  /*7790*/  F2FP.BF16.F32.PACK_AB R108, R9, R8 ;  /* 0x00000008096c723e */ /* 0x000fe200000010ff */
[----:B------:R-:W-:Y:S01]  /*77a0*/  FMUL R13, R68, R17 ;  /* 0x00000011440d7220 */ /* 0x000fe20000400000 */
[C---:B------:R-:W-:Y:S01]  /*77b0*/  FFMA R15, R71.reuse, R72, R15 ;  /* 0x00000048470f7223 */ /* 0x040fe2000000000f */
[----:B------:R-:W-:Y:S01]  /*77c0*/  SHF.L.U32 R72, R88, 0x10, RZ ;  /* 0x0000001058487819 */ /* 0x000fe200000006ff */
[C---:B------:R-:W-:Y:S01]  /*77d0*/  FMUL R18, R68.reuse, R18 ;  /* 0x0000001244127220 */ /* 0x040fe20000400000 */
[----:B------:R-:W-:Y:S01]  /*77e0*/  FMUL R19, R68, R19 ;  /* 0x0000001344137220 */ /* 0x000fe20000400000 */
[----:B------:R-:W-:Y:S01]  /*77f0*/  FFMA R12, R71, R73, R12 ;  /* 0x00000049470c7223 */ /* 0x000fe2000000000c */
[----:B------:R-:W-:Y:S01]  /*7800*/  SHF.L.U32 R73, R90, 0x10, RZ ;  /* 0x000000105a497819 */ /* 0x000fe200000006ff */
[----:B------:R-:W-:Y:S01]  /*7810*/  FMUL R16, R68, R20 ;  /* 0x0000001444107220 */ /* 0x000fe20000400000 */
[----:B------:R-:W-:Y:S01]  /*7820*/  F2FP.BF16.F32.PACK_AB R109, R15, R14 ;  /* 0x0000000e0f6d723e */ /* 0x000fe200000010ff */
[C---:B------:R-:W-:Y:S01]  /*7830*/  FFMA R13, R71.reuse, R74, R13 ;  /* 0x0000004a470d7223 */ /* 0x040fe2000000000d */
[----:B------:R-:W-:Y:S01]  /*7840*/  LOP3.LUT R74, R88, 0xffff0000, RZ, 0xc0, !PT ;  /* 0xffff0000584a7812 */ /* 0x000fe200078ec0ff */
        /* <DEDUP_REMOVED lines=8> */
[----:B------:R-:W-:Y:S01]  /*78d0*/  FMUL R22, R68, R22 ;  /* 0x0000001644167220 */ /* 0x000fe20000400000 */
[----:B------:R-:W-:Y:S01]  /*78e0*/  F2FP.BF16.F32.PACK_AB R111, R19, R18 ;  /* 0x00000012136f723e */ /* 0x000fe200000010ff */
[C---:B------:R-:W-:Y:S01]  /*78f0*/  FFMA R17, R71.reuse, R74, R17 ;  /* 0x0000004a47117223 */ /* 0x040fe20000000011 */
[----:B------:R-:W-:Y:S01]  /*7900*/  LOP3.LUT R74, R90, 0xffff0000, RZ, 0xc0, !PT ;  /* 0xffff00005a4a7812 */ /* 0x000fe200078ec0ff */
[----:B------:R-:W-:Y:S01]  /*7910*/  FFMA R22, R71, R72, R22 ;  /* 0x0000004847167223 */ /* 0x000fe20000000016 */
[----:B------:R-:W-:Y:S01]  /*7920*/  LOP3.LUT R72, R89, 0xffff0000, RZ, 0xc0, !PT ;  /* 0xffff000059487812 */ /* 0x000fe200078ec0ff */
[C---:B------:R-:W-:Y:S01]  /*7930*/  FMUL R23, R68.reuse, R23 ;  /* 0x0000001744177220 */ /* 0x040fe20000400000 */
[----:B------:R-:W-:Y:S01]  /*7940*/  F2FP.BF16.F32.PACK_AB R116, R17, R16 ;  /* 0x000000101174723e */ /* 0x000fe200000010ff */
[C---:B------:R-:W-:Y:S01]  /*7950*/  FMUL R20, R68.reuse, R24 ;  /* 0x0000001844147220 */ /* 0x040fe20000400000 */
[----:B------:R-:W-:Y:S01]  /*7960*/  FMUL R21, R68, R25 ;  /* 0x0000001944157220 */ /* 0x000fe20000400000 */
[C---:B------:R-:W-:Y:S01]  /*7970*/  FFMA R23, R71.reuse, R72, R23 ;  /* 0x0000004847177223 */ /* 0x040fe20000000017 */
[----:B------:R-:W-:Y:S01]  /*7980*/  SHF.L.U32 R72, R96, 0x10, RZ ;  /* 0x0000001060487819 */ /* 0x000fe200000006ff */
[C---:B------:R-:W-:Y:S01]  /*7990*/  FMUL R26, R68.reuse, R26 ;  /* 0x0000001a441a7220 */ /* 0x040fe20000400000 */
[C---:B------:R-:W-:Y:S01]  /*79a0*/  FMUL R27, R68.reuse, R27 ;  /* 0x0000001b441b7220 */ /* 0x040fe20000400000 */
        /* <DEDUP_REMOVED lines=9> */
[----:B------:R-:W-:Y:S01]  /*7a40*/  F2FP.BF16.F32.PACK_AB R118, R21, R20 ;  /* 0x000000141576723e */ /* 0x000fe200000010ff */
[----:B------:R-:W-:Y:S01]  /*7a50*/  FFMA R24, R71, R72, R24 ;  /* 0x0000004847187223 */ /* 0x000fe20000000018 */
[----:B------:R-:W-:Y:S01]  /*7a60*/  LOP3.LUT R72, R97, 0xffff0000, RZ, 0xc0, !PT ;  /* 0xffff000061487812 */ /* 0x000fe200078ec0ff */
[C---:B------:R-:W-:Y:S01]  /*7a70*/  FMUL R25, R68.reuse, R29 ;  /* 0x0000001d44197220 */ /* 0x040fe20000400000 */
[----:B------:R-:W-:Y:S01]  /*7a80*/  F2FP.BF16.F32.PACK_AB R119, R27, R26 ;  /* 0x0000001a1b77723e */ /* 0x000fe200000010ff */
[C---:B------:R-:W-:Y:S01]  /*7a90*/  FMUL R30, R68.reuse, R30 ;  /* 0x0000001e441e7220 */ /* 0x040fe20000400000 */
[----:B------:R-:W-:Y:S01]  /*7aa0*/  LOP3.LUT R76, R131, 0xffff0000, RZ, 0xc0, !PT ;  /* 0xffff0000834c7812 */ /* 0x000fe200078ec0ff */
[----:B------:R-:W-:Y:S01]  /*7ab0*/  FMUL R31, R68, R31 ;  /* 0x0000001f441f7220 */ /* 0x000fe20000400000 */
[----:B------:R-:W-:Y:S01]  /*7ac0*/  FFMA R25, R71, R74, R25 ;  /* 0x0000004a47197223 */ /* 0x000fe20000000019 */
[----:B------:R-:W-:Y:S01]  /*7ad0*/  LOP3.LUT R74, R99, 0xffff0000, RZ, 0xc0, !PT ;  /* 0xffff0000634a7812 */ /* 0x000fe200078ec0ff */
[C---:B------:R-:W-:Y:S01]  /*7ae0*/  FFMA R30, R71.reuse, R73, R30 ;  /* 0x00000049471e7223 */ /* 0x040fe2000000001e */
[C---:B------:R-:W-:Y:S01]  /*7af0*/  SHF.L.U32 R73, R98.reuse, 0x10, RZ ;  /* 0x0000001062497819 */ /* 0x040fe200000006ff */
[C---:B------:R-:W-:Y:S01]  /*7b00*/  FFMA R31, R71.reuse, R72, R31 ;  /* 0x00000048471f7223 */ /* 0x040fe2000000001f */
[----:B------:R-:W-:Y:S01]  /*7b10*/  LOP3.LUT R72, R98, 0xffff0000, RZ, 0xc0, !PT ;  /* 0xffff000062487812 */ /* 0x000fe200078ec0ff */
[C---:B------:R-:W-:Y:S01]  /*7b20*/  FMUL R28, R68.reuse, R32 ;  /* 0x00000020441c7220 */ /* 0x040fe20000400000 */
[C---:B------:R-:W-:Y:S01]  /*7b30*/  FMUL R29, R68.reuse, R33 ;  /* 0x00000021441d7220 */ /* 0x040fe20000400000 */
[C---:B------:R-:W-:Y:S01]  /*7b40*/  FMUL R34, R68.reuse, R34 ;  /* 0x0000002244227220 */ /* 0x040fe20000400000 */
[----:B------:R-:W-:Y:S01]  /*7b50*/  FMUL R35, R68, R35 ;  /* 0x0000002344237220 */ /* 0x000fe20000400000 */
[----:B------:R-:W-:Y:S01]  /*7b60*/  FFMA R28, R71, R73, R28 ;  /* 0x00000049471c7223 */ /* 0x000fe2000000001c */
[----:B------:R-:W-:Y:S01]  /*7b70*/  SHF.L.U32 R73, R105, 0x10, RZ ;  /* 0x0000001069497819 */ /* 0x000fe200000006ff */
[C---:B------:R-:W-:Y:S01]  /*7b80*/  FFMA R29, R71.reuse, R72, R29 ;  /* 0x00000048471d7223 */ /* 0x040fe2000000001d */
[C---:B------:R-:W-:Y:S01]  /*7b90*/  SHF.L.U32 R72, R104.reuse, 0x10, RZ ;  /* 0x0000001068487819 */ /* 0x040fe200000006ff */
[----:B------:R-:W-:Y:S01]  /*7ba0*/  FFMA R34, R71, R75, R34 ;  /* 0x0000004b47227223 */ /* 0x000fe20000000022 */
[----:B------:R-:W-:Y:S01]  /*7bb0*/  SHF.L.U32 R75, R107, 0x10, RZ ;  /* 0x000000106b4b7819 */ /* 0x000fe200000006ff */
[C---:B------:R-:W-:Y:S01]  /*7bc0*/  FFMA R35, R71.reuse, R74, R35 ;  /* 0x0000004a47237223 */ /* 0x040fe20000000023 */
[----:B------:R-:W-:Y:S01]  /*7bd0*/  LOP3.LUT R74, R104, 0xffff0000, RZ, 0xc0, !PT ;  /* 0xffff0000684a7812 */ /* 0x000fe200078ec0ff */
[C---:B------:R-:W-:Y:S01]  /*7be0*/  FMUL R32, R68.reuse, R36 ;  /* 0x0000002444207220 */ /* 0x040fe20000400000 */
[C---:B------:R-:W-:Y:S01]  /*7bf0*/  FMUL R33, R68.reuse, R37 ;  /* 0x0000002544217220 */ /* 0x040fe20000400000 */
[----:B------:R-:W-:Y:S01]  /*7c00*/  FMUL R38, R68, R38 ;  /* 0x0000002644267220 */ /* 0x000fe20000400000 */
[----:B------:R1:W-:Y:S01]  /*7c10*/  STS.128 [R164+UR46+0x400], R100 ;  /* 0x00040064a4007988 */ /* 0x0003e20008000c2e */
[----:B------:R-:W-:Y:S01]  /*7c20*/  FFMA R32, R71, R72, R32 ;  /* 0x0000004847207223 */ /* 0x000fe20000000020 */
[----:B------:R-:W-:Y:S01]  /*7c30*/  LOP3.LUT R72, R105, 0xffff0000, RZ, 0xc0, !PT ;  /* 0xffff000069487812 */ /* 0x000fe200078ec0ff */
[C---:B------:R-:W-:Y:S01]  /*7c40*/  FFMA R33, R71.reuse, R74, R33 ;  /* 0x0000004a47217223 */ /* 0x040fe20000000021 */
[----:B------:R-:W-:Y:S01]  /*7c50*/  LOP3.LUT R74, R106, 0xffff0000, RZ, 0xc0, !PT ;  /* 0xffff00006a4a7812 */ /* 0x000fe200078ec0ff */
[----:B------:R-:W-:Y:S01]  /*7c60*/  FMUL R39, R68, R39 ;  /* 0x0000002744277220 */ /* 0x000fe20000400000 */
[C---:B------:R-:W-:Y:S01]  /*7c70*/  FFMA R38, R71.reuse, R73, R38 ;  /* 0x0000004947267223 */ /* 0x040fe20000000026 */
[----:B------:R-:W-:Y:S01]  /*7c80*/  SHF.L.U32 R73, R106, 0x10, RZ ;  /* 0x000000106a497819 */ /* 0x000fe200000006ff */
[C---:B------:R-:W-:Y:S01]  /*7c90*/  FMUL R36, R68.reuse, R40 ;  /* 0x0000002844247220 */ /* 0x040fe20000400000 */
[----:B------:R-:W-:Y:S01]  /*7ca0*/  FFMA R39, R71, R72, R39 ;  /* 0x0000004847277223 */ /* 0x000fe20000000027 */
[----:B------:R-:W-:Y:S01]  /*7cb0*/  LOP3.LUT R72, R107, 0xffff0000, RZ, 0xc0, !PT ;  /* 0xffff00006b487812 */ /* 0x000fe200078ec0ff */
[C---:B------:R-:W-:Y:S01]  /*7cc0*/  FMUL R37, R68.reuse, R41 ;  /* 0x0000002944257220 */ /* 0x040fe20000400000 */
[C---:B------:R-:W-:Y:S01]  /*7cd0*/  FMUL R42, R68.reuse, R42 ;  /* 0x0000002a442a7220 */ /* 0x040fe20000400000 */
[----:B------:R-:W-:Y:S01]  /*7ce0*/  FMUL R43, R68, R43 ;  /* 0x0000002b442b7220 */ /* 0x000fe20000400000 */
[C---:B------:R-:W-:Y:S01]  /*7cf0*/  FFMA R36, R71.reuse, R73, R36 ;  /* 0x0000004947247223 */ /* 0x040fe20000000024 */
[C---:B------:R-:W-:Y:S01]  /*7d00*/  SHF.L.U32 R73, R112.reuse, 0x10, RZ ;  /* 0x0000001070497819 */ /* 0x040fe200000006ff */
[----:B------:R3:W-:Y:S01]  /*7d10*/  STS.128 [R163+0x400], R108 ;  /* 0x0004006ca3007388 */ /* 0x0007e20000000c00 */
[----:B------:R-:W-:Y:S01]  /*7d20*/  FFMA R37, R71, R74, R37 ;  /* 0x0000004a47257223 */ /* 0x000fe20000000025 */
[----:B------:R-:W-:Y:S01]  /*7d30*/  LOP3.LUT R74, R113, 0xffff0000, RZ, 0xc0, !PT ;  /* 0xffff0000714a7812 */ /* 0x000fe200078ec0ff */
[----:B------:R-:W-:Y:S01]  /*7d40*/  FFMA R42, R71, R75, R42 ;  /* 0x0000004b472a7223 */ /* 0x000fe2000000002a */
[----:B------:R-:W-:Y:S01]  /*7d50*/  SHF.L.U32 R75, R113, 0x10, RZ ;  /* 0x00000010714b7819 */ /* 0x000fe200000006ff */
        /* <DEDUP_REMOVED lines=8> */
[----:B------:R4:W-:Y:S01]  /*7de0*/  STS.128 [R162+0x400], R116 ;  /* 0x00040074a2007388 */ /* 0x0009e20000000c00 */
[C---:B------:R-:W-:Y:S01]  /*7df0*/  FFMA R41, R71.reuse, R72, R41 ;  /* 0x0000004847297223 */ /* 0x040fe20000000029 */
[C---:B------:R-:W-:Y:S01]  /*7e00*/  SHF.L.U32 R72, R114.reuse, 0x10, RZ ;  /* 0x0000001072487819 */ /* 0x040fe200000006ff */
[----:B------:R-:W-:Y:S01]  /*7e10*/  FFMA R46, R71, R75, R46 ;  /* 0x0000004b472e7223 */ /* 0x000fe2000000002e */
[----:B------:R-:W-:Y:S01]  /*7e20*/  SHF.L.U32 R75, R121, 0x10, RZ ;  /* 0x00000010794b7819 */ /* 0x000fe200000006ff */
[----:B------:R-:W-:Y:S01]  /*7e30*/  FFMA R47, R71, R74, R47 ;  /* 0x0000004a472f7223 */ /* 0x000fe2000000002f */
[----:B------:R-:W-:Y:S01]  /*7e40*/  LOP3.LUT R74, R114, 0xffff0000, RZ, 0xc0, !PT ;  /* 0xffff0000724a7812 */ /* 0x000fe200078ec0ff */
[C---:B------:R-:W-:Y:S01]  /*7e50*/  FMUL R44, R68.reuse, R48 ;  /* 0x00000030442c7220 */ /* 0x040fe20000400000 */
[----:B-1----:R-:W-:Y:S01]  /*7e60*/  F2FP.BF16.F32.PACK_AB R100, R25, R24 ;  /* 0x000000181964723e */ /* 0x002fe200000010ff */
[C---:B------:R-:W-:Y:S01]  /*7e70*/  FMUL R45, R68.reuse, R49 ;  /* 0x00000031442d7220 */ /* 0x040fe20000400000 */
[----:B------:R-:W-:Y:S01]  /*7e80*/  F2FP.BF16.F32.PACK_AB R101, R31, R30 ;  /* 0x0000001e1f65723e */ /* 0x000fe200000010ff */
[----:B------:R-:W-:Y:S01]  /*7e90*/  FMUL R50, R68, R50 ;  /* 0x0000003244327220 */ /* 0x000fe20000400000 */
[----:B------:R-:W-:Y:S01]  /*7ea0*/  F2FP.BF16.F32.PACK_AB R102, R29, R28 ;  /* 0x0000001c1d66723e */ /* 0x000fe200000010ff */
[----:B------:R-:W-:Y:S01]  /*7eb0*/  FFMA R44, R71, R72, R44 ;  /* 0x00000048472c7223 */ /* 0x000fe2000000002c */
[----:B------:R-:W-:Y:S01]  /*7ec0*/  LOP3.LUT R72, R115, 0xffff0000, RZ, 0xc0, !PT ;  /* 0xffff000073487812 */ /* 0x000fe200078ec0ff */
[----:B------:R-:W-:Y:S01]  /*7ed0*/  FFMA R45, R71, R74, R45 ;  /* 0x0000004a472d7223 */ /* 0x000fe2000000002d */
[----:B------:R-:W-:Y:S01]  /*7ee0*/  LOP3.LUT R74, R120, 0xffff0000, RZ, 0xc0, !PT ;  /* 0xffff0000784a7812 */ /* 0x000fe200078ec0ff */
[----:B------:R-:W-:Y:S01]  /*7ef0*/  FMUL R51, R68, R51 ;  /* 0x0000003344337220 */ /* 0x000fe20000400000 */
[----:B------:R-:W-:Y:S01]  /*7f00*/  F2FP.BF16.F32.PACK_AB R103, R35, R34 ;  /* 0x000000222367723e */ /* 0x000fe200000010ff */
[----:B------:R-:W-:Y:S01]  /*7f10*/  FFMA R50, R71, R73, R50 ;  /* 0x0000004947327223 */ /* 0x000fe20000000032 */
[----:B------:R-:W-:Y:S01]  /*7f20*/  SHF.L.U32 R73, R120, 0x10, RZ ;  /* 0x0000001078497819 */ /* 0x000fe200000006ff */
[C---:B------:R-:W-:Y:S01]  /*7f30*/  FMUL R48, R68.reuse, R52 ;  /* 0x0000003444307220 */ /* 0x040fe20000400000 */
[----:B---3--:R-:W-:Y:S01]  /*7f40*/  F2FP.BF16.F32.PACK_AB R108, R33, R32 ;  /* 0x00000020216c723e */ /* 0x008fe200000010ff */
[----:B------:R-:W-:Y:S01]  /*7f50*/  FFMA R51, R71, R72, R51 ;  /* 0x0000004847337223 */ /* 0x000fe20000000033 */
[----:B------:R-:W-:Y:S01]  /*7f60*/  LOP3.LUT R72, R121, 0xffff0000, RZ, 0xc0, !PT ;  /* 0xffff000079487812 */ /* 0x000fe200078ec0ff */
[----:B------:R1:W-:Y:S01]  /*7f70*/  STS.128 [R161+0x400], R100 ;  /* 0x00040064a1007388 */ /* 0x0003e20000000c00 */
[----:B------:R-:W-:Y:S01]  /*7f80*/  F2FP.BF16.F32.PACK_AB R109, R39, R38 ;  /* 0x00000026276d723e */ /* 0x000fe200000010ff */
[C---:B------:R-:W-:Y:S01]  /*7f90*/  FMUL R49, R68.reuse, R53 ;  /* 0x0000003544317220 */ /* 0x040fe20000400000 */
[----:B------:R-:W-:Y:S01]  /*7fa0*/  F2FP.BF16.F32.PACK_AB R110, R37, R36 ;  /* 0x00000024256e723e */ /* 0x000fe200000010ff */
[C---:B------:R-:W-:Y:S01]  /*7fb0*/  FMUL R54, R68.reuse, R54 ;  /* 0x0000003644367220 */ /* 0x040fe20000400000 */
[----:B------:R-:W-:Y:S01]  /*7fc0*/  F2FP.BF16.F32.PACK_AB R111, R43, R42 ;  /* 0x0000002a2b6f723e */ /* 0x000fe200000010ff */
[----:B------:R-:W-:Y:S01]  /*7fd0*/  FMUL R55, R68, R55 ;  /* 0x0000003744377220 */ /* 0x000fe20000400000 */
[----:B----4-:R-:W-:Y:S01]  /*7fe0*/  F2FP.BF16.F32.PACK_AB R116, R41, R40 ;  /* 0x000000282974723e */ /* 0x010fe200000010ff */
[C---:B------:R-:W-:Y:S01]  /*7ff0*/  FFMA R48, R71.reuse, R73, R48 ;  /* 0x0000004947307223 */ /* 0x040fe20000000030 */
[C---:B------:R-:W-:Y:S01]  /*8000*/  FFMA R49, R71.reuse, R74, R49 ;  /* 0x0000004a47317223 */ /* 0x040fe20000000031 */
[----:B------:R1:W-:Y:S01]  /*8010*/  STS.128 [R147+0x400], R108 ;  /* 0x0004006c93007388 */ /* 0x0003e20000000c00 */
[C---:B------:R-:W-:Y:S01]  /*8020*/  SHF.L.U32 R73, R122.reuse, 0x10, RZ ;  /* 0x000000107a497819 */ /* 0x040fe200000006ff */
[----:B------:R-:W-:Y:S01]  /*8030*/  FFMA R54, R71, R75, R54 ;  /* 0x0000004b47367223 */ /* 0x000fe20000000036 */
[----:B------:R-:W-:Y:S01]  /*8040*/  SHF.L.U32 R75, R123, 0x10, RZ ;  /* 0x000000107b4b7819 */ /* 0x000fe200000006ff */
[----:B------:R-:W-:Y:S01]  /*8050*/  FFMA R55, R71, R72, R55 ;  /* 0x0000004847377223 */ /* 0x000fe20000000037 */
[----:B------:R-:W-:Y:S01]  /*8060*/  LOP3.LUT R72, R122, 0xffff0000, RZ, 0xc0, !PT ;  /* 0xffff00007a487812 */ /* 0x000fe200078ec0ff */
[C---:B------:R-:W-:Y:S01]  /*8070*/  FMUL R52, R68.reuse, R56 ;  /* 0x0000003844347220 */ /* 0x040fe20000400000 */
[----:B------:R-:W-:Y:S01]  /*8080*/  LOP3.LUT R74, R123, 0xffff0000, RZ, 0xc0, !PT ;  /* 0xffff00007b4a7812 */ /* 0x000fe200078ec0ff */
[C---:B------:R-:W-:Y:S01]  /*8090*/  FMUL R53, R68.reuse, R57 ;  /* 0x0000003944357220 */ /* 0x040fe20000400000 */
[C---:B------:R-:W-:Y:S01]  /*80a0*/  FMUL R58, R68.reuse, R58 ;  /* 0x0000003a443a7220 */ /* 0x040fe20000400000 */
[----:B------:R-:W-:Y:S01]  /*80b0*/  FMUL R59, R68, R59 ;  /* 0x0000003b443b7220 */ /* 0x000fe20000400000 */
[C---:B------:R-:W-:Y:S01]  /*80c0*/  FFMA R52, R71.reuse, R73, R52 ;  /* 0x0000004947347223 */ /* 0x040fe20000000034 */
[C---:B------:R-:W-:Y:S01]  /*80d0*/  FFMA R53, R71.reuse, R72, R53 ;  /* 0x0000004847357223 */ /* 0x040fe20000000035 */
[C---:B------:R-:W-:Y:S01]  /*80e0*/  FFMA R58, R71.reuse, R75, R58 ;  /* 0x0000004b473a7223 */ /* 0x040fe2000000003a */
[----:B------:R-:W-:Y:S01]  /*80f0*/  FFMA R59, R71, R74, R59 ;  /* 0x0000004a473b7223 */ /* 0x000fe2000000003b */
[----:B------:R-:W-:Y:S01]  /*8100*/  SHF.L.U32 R72, R128, 0x10, RZ ;  /* 0x0000001080487819 */ /* 0x000fe200000006ff */
[----:B------:R-:W-:Y:S01]  /*8110*/  FMUL R56, R68, R60 ;  /* 0x0000003c44387220 */ /* 0x000fe20000400000 */
[----:B------:R-:W-:Y:S01]  /*8120*/  LOP3.LUT R74, R128, 0xffff0000, RZ, 0xc0, !PT ;  /* 0xffff0000804a7812 */ /* 0x000fe200078ec0ff */
[C---:B------:R-:W-:Y:S01]  /*8130*/  FMUL R57, R68.reuse, R61 ;  /* 0x0000003d44397220 */ /* 0x040fe20000400000 */
[----:B------:R-:W-:Y:S01]  /*8140*/  SHF.L.U32 R73, R129, 0x10, RZ ;  /* 0x0000001081497819 */ /* 0x000fe200000006ff */
[C---:B------:R-:W-:Y:S01]  /*8150*/  FMUL R62, R68.reuse, R62 ;  /* 0x0000003e443e7220 */ /* 0x040fe20000400000 */
[----:B------:R-:W-:Y:S01]  /*8160*/  F2FP.BF16.F32.PACK_AB R117, R47, R46 ;  /* 0x0000002e2f75723e */ /* 0x000fe200000010ff */
[----:B------:R-:W-:Y:S01]  /*8170*/  FFMA R56, R71, R72, R56 ;  /* 0x0000004847387223 */ /* 0x000fe20000000038 */
[----:B------:R-:W-:Y:S01]  /*8180*/  F2FP.BF16.F32.PACK_AB R118, R45, R44 ;  /* 0x0000002c2d76723e */ /* 0x000fe200000010ff */
[----:B------:R-:W-:Y:S01]  /*8190*/  FFMA R57, R71, R74, R57 ;  /* 0x0000004a47397223 */ /* 0x000fe20000000039 */
[----:B------:R-:W-:Y:S01]  /*81a0*/  F2FP.BF16.F32.PACK_AB R119, R51, R50 ;  /* 0x000000323377723e */ /* 0x000fe200000010ff */
[----:B------:R-:W-:Y:S01]  /*81b0*/  FFMA R62, R71, R73, R62 ;  /* 0x00000049473e7223 */ /* 0x000fe2000000003e */
[----:B------:R-:W-:Y:S01]  /*81c0*/  LOP3.LUT R72, R129, 0xffff0000, RZ, 0xc0, !PT ;  /* 0xffff000081487812 */ /* 0x000fe200078ec0ff */
[----:B------:R-:W-:Y:S01]  /*81d0*/  FMUL R63, R68, R63 ;  /* 0x0000003f443f7220 */ /* 0x000fe20000400000 */
[----:B------:R-:W-:Y:S01]  /*81e0*/  SHF.L.U32 R73, R130, 0x10, RZ ;  /* 0x0000001082497819 */ /* 0x000fe200000006ff */
[----:B------:R1:W-:Y:S01]  /*81f0*/  STS.128 [R160+0x400], R116 ;  /* 0x00040074a0007388 */ /* 0x0003e20000000c00 */
[----:B------:R-:W-:Y:S01]  /*8200*/  FMUL R60, R68, R64 ;  /* 0x00000040443c7220 */ /* 0x000fe20000400000 */
[----:B------:R-:W-:Y:S01]  /*8210*/  LOP3.LUT R74, R130, 0xffff0000, RZ, 0xc0, !PT ;  /* 0xffff0000824a7812 */ /* 0x000fe200078ec0ff */
[C---:B------:R-:W-:Y:S01]  /*8220*/  FMUL R61, R68.reuse, R65 ;  /* 0x00000041443d7220 */ /* 0x040fe20000400000 */
[----:B------:R-:W-:Y:S01]  /*8230*/  SHF.L.U32 R75, R131, 0x10, RZ ;  /* 0x00000010834b7819 */ /* 0x000fe200000006ff */
[C---:B------:R-:W-:Y:S01]  /*8240*/  FMUL R66, R68.reuse, R66 ;  /* 0x0000004244427220 */ /* 0x040fe20000400000 */
[----:B------:R-:W-:Y:S01]  /*8250*/  FFMA R63, R71, R72, R63 ;  /* 0x00000048473f7223 */ /* 0x000fe2000000003f */
[----:B------:R-:W-:Y:S01]  /*8260*/  FMUL R67, R68, R67 ;  /* 0x0000004344437220 */ /* 0x000fe20000400000 */
[----:B------:R-:W-:Y:S01]  /*8270*/  F2FP.BF16.F32.PACK_AB R124, R49, R48 ;  /* 0x00000030317c723e */ /* 0x000fe200000010ff */
[----:B------:R-:W-:Y:S01]  /*8280*/  FFMA R60, R71, R73, R60 ;  /* 0x00000049473c7223 */ /* 0x000fe2000000003c */
[----:B------:R-:W-:Y:S01]  /*8290*/  F2FP.BF16.F32.PACK_AB R125, R55, R54 ;  /* 0x00000036377d723e */ /* 0x000fe200000010ff */
[----:B------:R-:W-:Y:S01]  /*82a0*/  FFMA R61, R71, R74, R61 ;  /* 0x0000004a473d7223 */ /* 0x000fe2000000003d */
[----:B------:R-:W-:Y:S01]  /*82b0*/  F2FP.BF16.F32.PACK_AB R126, R53, R52 ;  /* 0x00000034357e723e */ /* 0x000fe200000010ff */
[----:B------:R-:W-:Y:S01]  /*82c0*/  FFMA R66, R71, R75, R66 ;  /* 0x0000004b47427223 */ /* 0x000fe20000000042 */
[----:B------:R-:W-:Y:S01]  /*82d0*/  F2FP.BF16.F32.PACK_AB R127, R59, R58 ;  /* 0x0000003a3b7f723e */ /* 0x000fe200000010ff */
[----:B------:R-:W-:Y:S01]  /*82e0*/  FFMA R67, R71, R76, R67 ;  /* 0x0000004c47437223 */ /* 0x000fe20000000043 */
[----:B------:R-:W-:Y:S02]  /*82f0*/  F2FP.BF16.F32.PACK_AB R56, R57, R56 ;  /* 0x000000383938723e */ /* 0x000fe400000010ff */
[----:B------:R-:W-:Y:S01]  /*8300*/  F2FP.BF16.F32.PACK_AB R57, R63, R62 ;  /* 0x0000003e3f39723e */ /* 0x000fe200000010ff */
[----:B------:R1:W-:Y:S01]  /*8310*/  STS.128 [R159+0x400], R124 ;  /* 0x0004007c9f007388 */ /* 0x0003e20000000c00 */
[----:B------:R-:W-:Y:S02]  /*8320*/  F2FP.BF16.F32.PACK_AB R58, R61, R60 ;  /* 0x0000003c3d3a723e */ /* 0x000fe400000010ff */
[----:B------:R-:W-:Y:S05]  /*8330*/  F2FP.BF16.F32.PACK_AB R59, R67, R66 ;  /* 0x00000042433b723e */ /* 0x000fea00000010ff */
[----:B------:R1:W-:Y:S01]  /*8340*/  STS.128 [R158+0x400], R56 ;  /* 0x000400389e007388 */ /* 0x0003e20000000c00 */
[----:B------:R-:W-:Y:S01]  /*8350*/  @!PT LDS RZ, [RZ] ;  /* 0x00000000fffff984 */ /* 0x000fe20000000800 */
[----:B------:R-:W-:Y:S01]  /*8360*/  @!PT LDS RZ, [RZ] ;  /* 0x00000000fffff984 */ /* 0x000fe20000000800 */
[----:B------:R-:W-:Y:S01]  /*8370*/  @!PT LDS RZ, [RZ] ;  /* 0x00000000fffff984 */ /* 0x000fe20000000800 */
[----:B------:R-:W-:Y:S01]  /*8380*/  @!PT LDS RZ, [RZ] ;  /* 0x00000000fffff984 */ /* 0x000fe20000000800 */
[----:B------:R3:W-:Y:S07]  /*8390*/  MEMBAR.ALL.CTA ;  /* 0x0000000000007992 */ /* 0x0007ee0000008000 */
[----:B---3--:R-:W3:Y:S02]  /*83a0*/  FENCE.VIEW.ASYNC.S ;  /* 0x00000000000073c6 */ /* 0x008ee40000000000 */
[----:B---3--:R-:W-:Y:S06]  /*83b0*/  BAR.SYNC.DEFER_BLOCKING 0x1, 0x80 ;  /* 0x0042000000007b1d */ /* 0x008fec0000010000 */
[----:B------:R-:W-:Y:S05]  /*83c0*/  @P0 BRA `(.L_x_122) ;  /* 0x0000000000300947 */ /* 0x000fea0003800000 */
[----:B------:R-:W3:Y:S01]  /*83d0*/  LDCU.64 UR6, c[0x0][0x348] ;  /* 0x00006900ff0677ac */ /* 0x000ee20008000a00 */
[----:B------:R-:W-:Y:S01]  /*83e0*/  R2UR UR5, R70 ;  /* 0x00000000460572ca */ /* 0x000fe200000e0000 */
[----:B------:R-:W-:Y:S01]  /*83f0*/  UIADD3 UR4, UPT, UPT, UR46, 0x400, URZ ;  /* 0x000004002e047890 */ /* 0x000fe2000fffe0ff */
[----:B------:R-:W-:Y:S05]  /*8400*/  UMOV UR51, UR36 ;  /* 0x0000002400337c82 */ /* 0x000fea0008000000 */
[----:B------:R-:W-:Y:S06]  /*8410*/  IMAD.U32 R144, RZ, RZ, UR4 ;  /* 0x00000004ff907e24 */ /* 0x000fec000f8e00ff */
[----:B------:R-:W-:Y:S01]  /*8420*/  UIADD3 UR49, UPT, UPT, UR53, UR5, URZ ;  /* 0x0000000535317290 */ /* 0x000fe2000fffe0ff */
[----:B------:R-:W-:Y:S01]  /*8430*/  R2UR UR48, R144 ;  /* 0x00000000903072ca */ /* 0x000fe200000e0000 */
[----:B---3--:R-:W-:Y:S04]  /*8440*/  UIADD3 UR4, UP0, UPT, UR6, 0xa80, URZ ;  /* 0x00000a8006047890 */ /* 0x008fe8000ff1e0ff */
[----:B------:R-:W-:Y:S09]  /*8450*/  UIADD3.X UR5, UPT, UPT, URZ, UR7, URZ, UP0, !UPT ;  /* 0x00000007ff057290 */ /* 0x000ff200087fe4ff */
[----:B------:R3:W-:Y:S01]  /*8460*/  UTMASTG.3D [UR48], [UR4] ;  /* 0x00000030040073b5 */ /* 0x0007e20008010000 */
[----:B------:R0:W-:Y:S01]  /*8470*/  UTMACMDFLUSH ;  /* 0x00000000000079b7 */ /* 0x0001e20000000000 */
[----:B---3--:R-:W-:Y:S04]  /*8480*/  DEPBAR.LE SB0, 0x1 ;  /* 0x000080400000791a */ /* 0x008fe80000000000 */
.L_x_122:
[----:B------:R-:W-:Y:S05]  /*8490*/  BSYNC.RECONVERGENT B0 ;  /* 0x0000000000007941 */ /* 0x000fea0003800200 */
.L_x_121:
[----:B------:R-:W-:Y:S01]  /*84a0*/  BAR.SYNC.DEFER_BLOCKING 0x1, 0x80 ;  /* 0x0042000000007b1d */ /* 0x000fe20000010000 */
[----:B------:R-:W-:Y:S01]  /*84b0*/  ISETP.NE.AND P1, PT, R157, RZ, PT ;  /* 0x000000ff9d00720c */ /* 0x000fe20003f25270 */
[----:B------:R-:W-:Y:S01]  /*84c0*/  UISETP.NE.AND UP0, UPT, UR54, URZ, UPT ;  /* 0x000000ff3600728c */ /* 0x000fe2000bf05270 */
[----:B------:R-:W-:Y:S11]  /*84d0*/  LEA R3, R77, UR46, 0x3 ;  /* 0x0000002e4d037c11 */ /* 0x000ff6000f8e18ff */
[----:B------:R-:W-:Y:S01]  /*84e0*/  @P1 SHF.L.U32 R6, R149, 0x1f, RZ ;  /* 0x0000001f95061819 */ /* 0x000fe200000006ff */
[----:B------:R-:W-:Y:S06]  /*84f0*/  BRA.U !UP0, `(.L_x_123) ;  /* 0x0000000108247547 */ /* 0x000fec000b800000 */
[----:B------:R-:W3:Y:S01]  /*8500*/  S2R R0, SR_CgaCtaId ;  /* 0x0000000000007919 */ /* 0x000ee20000008800 */
[----:B------:R-:W-:Y:S01]  /*8510*/  IMAD.U32 R4, RZ, RZ, UR52 ;  /* 0x00000034ff047e24 */ /* 0x000fe2000f8e00ff */
[----:B------:R-:W-:Y:S04]  /*8520*/  UIADD3 UR4, UPT, UPT, UR52, 0x1, URZ ;  /* 0x0000000134047890 */ /* 0x000fe8000fffe0ff */
[----:B------:R-:W-:Y:S01]  /*8530*/  @P1 LEA R4, R4, UR46, 0x3 ;  /* 0x0000002e04041c11 */ /* 0x000fe2000f8e18ff */
[----:B------:R-:W-:Y:S04]  /*8540*/  UISETP.NE.AND UP0, UPT, UR4, 0x4, UPT ;  /* 0x000000040400788c */ /* 0x000fe8000bf05270 */
[----:B------:R-:W-:Y:S01]  /*8550*/  @P1 VIADD R5, R4, 0xa0 ;  /* 0x000000a004051836 */ /* 0x000fe20000000000 */
[----:B------:R-:W-:Y:S04]  /*8560*/  USEL UR52, UR4, URZ, UP0 ;  /* 0x000000ff04347287 */ /* 0x000fe80008000000 */
[----:B---3--:R-:W-:Y:S04]  /*8570*/  @P1 PRMT R0, R0, 0x654, R5 ;  /* 0x0000065400001816 */ /* 0x008fe80000000005 */
[----:B------:R3:W-:Y:S04]  /*8580*/  @P1 SYNCS.ARRIVE.TRANS64.RED.A1T0 RZ, [R0+URZ], RZ ;  /* 0x000000ff00ff19a7 */ /* 0x0007e800081004ff */
.L_x_123:
[----:B------:R-:W4:Y:S01]  /*8590*/  @P1 SYNCS.PHASECHK.TRANS64.TRYWAIT P0, [R3+URZ+0x80], R6 ;  /* 0x00008006030015a7 */ /* 0x000f2200080011ff */
[----:B------:R-:W-:Y:S01]  /*85a0*/  UISETP.NE.AND UP0, UPT, UR39, URZ, UPT ;  /* 0x000000ff2700728c */ /* 0x000fe2000bf05270 */
[----:B------:R-:W-:Y:S01]  /*85b0*/  BSSY B1, `(.L_x_124) ;  /* 0x0000021000017945 */ /* 0x000fe20003800000 */
[----:B------:R-:W-:Y:S02]  /*85c0*/  UMOV UR4, 0x80 ;  /* 0x0000008000047882 */ /* 0x000fe40000000000 */
[----:B------:R-:W-:Y:S01]  /*85d0*/  USEL UR40, UR4, 0x40, !UP0 ;  /* 0x0000004004287887 */ /* 0x000fe2000c000000 */
[----:B----4-:R-:W-:Y:S01]  /*85e0*/  @P1 SEL R79, RZ, 0x1, !P0 ;  /* 0x00000001ff4f1807 */ /* 0x010fe20004000000 */
[----:B------:R-:W-:Y:S10]  /*85f0*/  @!P1 BRA `(.L_x_125) ;  /* 0x0000000000709947 */ /* 0x000ff40003800000 */
[----:B------:R-:W-:Y:S01]  /*8600*/  ISETP.NE.AND P1, PT, R93, RZ, PT ;  /* 0x000000ff5d00720c */ /* 0x000fe20003f25270 */
[----:B------:R-:W-:Y:S01]  /*8610*/  BSSY B0, `(.L_x_126) ;  /* 0x000000b000007945 */ /* 0x000fe20003800000 */
[----:B------:R-:W-:Y:S11]  /*8620*/  ISETP.NE.AND P0, PT, R79, RZ, PT ;  /* 0x000000ff4f00720c */ /* 0x000ff60003f05270 */
[----:B------:R-:W-:Y:S05]  /*8630*/  @P1 IMAD R6, R77, 0x4000, R164 ;  /* 0x000040004d061824 */ /* 0x000fea00078e02a4 */
[----:B------:R-:W-:Y:S04]  /*8640*/  @P1 IADD3 R9, PT, PT, R6, UR46, RZ ;  /* 0x0000002e06091c10 */ /* 0x000fe8000fffe0ff */
[----:B------:R-:W-:Y:S01]  /*8650*/  @P1 IADD3 R7, PT, PT, R92, R9, RZ ;  /* 0x000000095c071210 */ /* 0x000fe20007ffe0ff */
[--C-:B------:R-:W-:Y:S02]  /*8660*/  @P1 IMAD.IADD R5, R78, 0x1, R9.reuse ;  /* 0x000000014e051824 */ /* 0x100fe400078e0209 */
[----:B------:R-:W-:Y:S01]  /*8670*/  @P1 IMAD.IADD R4, R94, 0x1, R9 ;  /* 0x000000015e041824 */ /* 0x000fe200078e0209 */
[----:B------:R-:W-:Y:S06]  /*8680*/  @P0 BRA `(.L_x_127) ;  /* 0x00000000000c0947 */ /* 0x000fec0003800000 */
[----:B---3--:R-:W-:Y:S04]  /*8690*/  SHF.L.U32 R0, R149, 0x1f, RZ ;  /* 0x0000001f95007819 */ /* 0x008fe800000006ff */
[----:B------:R-:W3:Y:S02]  /*86a0*/  SYNCS.PHASECHK.TRANS64.TRYWAIT P0, [R3+URZ+0x80], R0 ;  /* 0x00008000030075a7 */ /* 0x000ee400080011ff */
[----:B---3--:R-:W-:Y:S05]  /*86b0*/  @!P0 BRA `(.L_x_128) ;  /* 0x0000004800e88947 */ /* 0x008fea0003800000 */
.L_x_127:
[----:B------:R-:W-:Y:S05]  /*86c0*/  BSYNC B0 ;  /* 0x0000000000007941 */ /* 0x000fea0003800000 */
.L_x_126:
[----:B------:R-:W-:Y:S01]  /*86d0*/  ISETP.NE.AND P0, PT, R93, RZ, PT ;  /* 0x000000ff5d00720c */ /* 0x000fe20003f05270 */
[----:B------:R-:W-:Y:S11]  /*86e0*/  VIADD R77, R77, 0x1 ;  /* 0x000000014d4d7836 */ /* 0x000ff60000000000 */
[----:B------:R-:W-:Y:S01]  /*86f0*/  @!UPT UIADD3 URZ, UPT, UPT, URZ, URZ, URZ ;  /* 0x000000fffffff290 */ /* 0x000fe2000fffe0ff */
[----:B------:R4:W1:Y:S01]  /*8700*/  @P0 LDS.128 R84, [R6+UR46+0x400] ;  /* 0x0004002e06540984 */ /* 0x0008620008000c00 */
[--C-:B---3--:R-:W-:Y:S01]  /*8710*/  @P0 IMAD.IADD R3, R92, 0x1, R5.reuse ;  /* 0x000000015c030824 */ /* 0x108fe200078e0205 */
[C---:B------:R-:W-:Y:S01]  /*8720*/  @P0 IADD3 R0, PT, PT, R94.reuse, R7, RZ ;  /* 0x000000075e000210 */ /* 0x040fe20007ffe0ff */
[C---:B------:R-:W-:Y:S01]  /*8730*/  @P0 IMAD.IADD R8, R94.reuse, 0x1, R5 ;  /* 0x000000015e080824 */ /* 0x040fe200078e0205 */
[----:B------:R4:W3:Y:S02]  /*8740*/  @P0 LDS.128 R80, [R4+0x400] ;  /* 0x0004000004500984 */ /* 0x0008e40000000c00 */
[----:B------:R-:W-:Y:S02]  /*8750*/  @P0 IADD3 R9, PT, PT, R94, R3, RZ ;  /* 0x000000035e090210 */ /* 0x000fe40007ffe0ff */
[----:B------:R4:W1:Y:S04]  /*8760*/  @P0 LDS.128 R88, [R7+0x400] ;  /* 0x0004000007580984 */ /* 0x0008680000000c00 */
[----:B------:R4:W1:Y:S04]  /*8770*/  @P0 LDS.128 R96, [R0+0x400] ;  /* 0x0004000000600984 */ /* 0x0008680000000c00 */
[----:B------:R4:W1:Y:S04]  /*8780*/  @P0 LDS.128 R104, [R5+0x400] ;  /* 0x0004000005680984 */ /* 0x0008680000000c00 */
[----:B------:R4:W1:Y:S04]  /*8790*/  @P0 LDS.128 R112, [R8+0x400] ;  /* 0x0004000008700984 */ /* 0x0008680000000c00 */
[----:B------:R4:W1:Y:S04]  /*87a0*/  @P0 LDS.128 R120, [R3+0x400] ;  /* 0x0004000003780984 */ /* 0x0008680000000c00 */
[----:B------:R4:W1:Y:S02]  /*87b0*/  @P0 LDS.128 R128, [R9+0x400] ;  /* 0x0004000009800984 */ /* 0x0008640000000c00 */
.L_x_125:
[----:B------:R-:W-:Y:S05]  /*87c0*/  BSYNC B1 ;  /* 0x0000000000017941 */ /* 0x000fea0003800000 */
.L_x_124:
[----:B------:R-:W-:Y:S05]  /*87d0*/  VIADD R50, R69, UR40 ;  /* 0x0000002845327c36 */ /* 0x000fea0008000000 */
[----:B----4-:R-:W-:Y:S04]  /*87e0*/  SHF.R.U32.HI R3, RZ, 0x15, R50 ;  /* 0x00000015ff037819 */ /* 0x010fe80000011632 */
[----:B------:R-:W-:Y:S11]  /*87f0*/  LOP3.LUT P0, RZ, R3, 0x3, R140, 0x48, !PT ;  /* 0x0000000303ff7812 */ /* 0x000ff6000780488c */
[----:B------:R-:W-:Y:S02]  /*8800*/  @!UPT UIADD3 URZ, UPT, UPT, URZ, URZ, URZ ;  /* 0x000000fffffff290 */ /* 0x000fe4000fffe0ff */
        /* <DEDUP_REMOVED lines=17> */
.L_x_129:
[----:B-1----:R-:W-:Y:S01]  /*8920*/  SHF.L.U32 R70, R84, 0x10, RZ ;  /* 0x0000001054467819 */ /* 0x002fe200000006ff */
[----:B------:R-:W-:Y:S05]  /*8930*/  WARPSYNC.ALL ;  /* 0x0000000000007948 */ /* 0x000fea0003800000 */
[----:B------:R-:W-:Y:S01]  /*8940*/  R2UR UR4, R50 ;  /* 0x00000000320472ca */ /* 0x000fe200000e0000 */
[----:B------:R-:W1:Y:S01]  /*8950*/  S2R R165, SR_CgaCtaId ;  /* 0x0000000000a57919 */ /* 0x000e620000008800 */
[----:B------:R-:W-:Y:S01]  /*8960*/  LOP3.LUT R72, R84, 0xffff0000, RZ, 0xc0, !PT ;  /* 0xffff000054487812 */ /* 0x000fe200078ec0ff */
[----:B------:R-:W-:Y:S01]  /*8970*/  BSSY.RECONVERGENT B0, `(.L_x_130) ;  /* 0x0000102000007945 */ /* 0x000fe20003800200 */
[----:B------:R-:W-:Y:S02]  /*8980*/  SHF.L.U32 R73, R85, 0x10, RZ ;  /* 0x0000001055497819 */ /* 0x000fe400000006ff */
[----:B------:R-:W-:Y:S02]  /*8990*/  LOP3.LUT R74, R87, 0xffff0000, RZ, 0xc0, !PT ;  /* 0xffff0000574a7812 */ /* 0x000fe400078ec0ff */
[----:B------:R-:W-:Y:S02]  /*89a0*/  ISETP.NE.AND P6, PT, R157, RZ, PT ;  /* 0x000000ff9d00720c */ /* 0x000fe40003fc5270 */
[----:B------:R-:W-:Y:S02]  /*89b0*/  ISETP.NE.AND P0, PT, R152, RZ, PT ;  /* 0x000000ff9800720c */ /* 0x000fe40003f05270 */
[----:B------:R-:W-:Y:S01]  /*89c0*/  LEA R95, R77, UR46, 0x3 ;  /* 0x0000002e4d5f7c11 */ /* 0x000fe2000f8e18ff */
[----:B------:R-:W3:Y:S02]  /*89d0*/  LDTM.x64 R4, tmem[UR4] ;  /* 0x00000004000479ee */ /* 0x000ee40008340000 */
[C---:B---3--:R-:W-:Y:S01]  /*89e0*/  FMUL R0, R68.reuse, R4 ;  /* 0x0000000444007220 */ /* 0x048fe20000400000 */
[C---:B------:R-:W-:Y:S01]  /*89f0*/  FMUL R3, R68.reuse, R5 ;  /* 0x0000000544037220 */ /* 0x040fe20000400000 */
[C---:B------:R-:W-:Y:S01]  /*8a00*/  FMUL R6, R68.reuse, R6 ;  /* 0x0000000644067220 */ /* 0x040fe20000400000 */
[----:B------:R-:W-:Y:S01]  /*8a10*/  FMUL R7, R68, R7 ;  /* 0x0000000744077220 */ /* 0x000fe20000400000 */
[----:B------:R-:W-:Y:S01]  /*8a20*/  FFMA R0, R71, R70, R0 ;  /* 0x0000004647007223 */ /* 0x000fe20000000000 */
[----:B------:R-:W-:Y:S01]  /*8a30*/  LOP3.LUT R70, R85, 0xffff0000, RZ, 0xc0, !PT ;  /* 0xffff000055467812 */ /* 0x000fe200078ec0ff */
[----:B------:R-:W-:Y:S01]  /*8a40*/  FFMA R3, R71, R72, R3 ;  /* 0x0000004847037223 */ /* 0x000fe20000000003 */
[----:B------:R-:W-:Y:S01]  /*8a50*/  SHF.L.U32 R72, R87, 0x10, RZ ;  /* 0x0000001057487819 */ /* 0x000fe200000006ff */
[C---:B------:R-:W-:Y:S01]  /*8a60*/  FFMA R6, R71.reuse, R73, R6 ;  /* 0x0000004947067223 */ /* 0x040fe20000000006 */
[----:B------:R-:W-:Y:S01]  /*8a70*/  SHF.L.U32 R73, R86, 0x10, RZ ;  /* 0x0000001056497819 */ /* 0x000fe200000006ff */
[----:B------:R-:W-:Y:S01]  /*8a80*/  FFMA R7, R71, R70, R7 ;  /* 0x0000004647077223 */ /* 0x000fe20000000007 */
[----:B------:R-:W-:Y:S01]  /*8a90*/  F2FP.BF16.F32.PACK_AB R100, R3, R0 ;  /* 0x000000000364723e */ /* 0x000fe200000010ff */
[----:B------:R-:W-:Y:S01]  /*8aa0*/  FMUL R4, R68, R8 ;  /* 0x0000000844047220 */ /* 0x000fe20000400000 */
[----:B------:R-:W-:Y:S01]  /*8ab0*/  LOP3.LUT R70, R86, 0xffff0000, RZ, 0xc0, !PT ;  /* 0xffff000056467812 */ /* 0x000fe200078ec0ff */
[C---:B------:R-:W-:Y:S01]  /*8ac0*/  FMUL R0, R68.reuse, R9 ;  /* 0x0000000944007220 */ /* 0x040fe20000400000 */
[----:B------:R-:W-:Y:S01]  /*8ad0*/  F2FP.BF16.F32.PACK_AB R101, R7, R6 ;  /* 0x000000060765723e */ /* 0x000fe200000010ff */
[----:B------:R-:W-:Y:S01]  /*8ae0*/  FMUL R3, R68, R10 ;  /* 0x0000000a44037220 */ /* 0x000fe20000400000 */
[C---:B------:R-:W-:Y:S01]  /*8af0*/  FFMA R4, R71.reuse, R73, R4 ;  /* 0x0000004947047223 */ /* 0x040fe20000000004 */
[----:B------:R-:W-:Y:S01]  /*8b00*/  SHF.L.U32 R73, R82, 0x10, RZ ;  /* 0x0000001052497819 */ /* 0x000fe200000006ff */
[----:B------:R-:W-:Y:S01]  /*8b10*/  FMUL R5, R68, R11 ;  /* 0x0000000b44057220 */ /* 0x000fe20000400000 */
[C---:B------:R-:W-:Y:S01]  /*8b20*/  FFMA R0, R71.reuse, R70, R0 ;  /* 0x0000004647007223 */ /* 0x040fe20000000000 */
[C---:B------:R-:W-:Y:S01]  /*8b30*/  SHF.L.U32 R70, R80.reuse, 0x10, RZ ;  /* 0x0000001050467819 */ /* 0x040fe200000006ff */
[C---:B------:R-:W-:Y:S01]  /*8b40*/  FFMA R3, R71.reuse, R72, R3 ;  /* 0x0000004847037223 */ /* 0x040fe20000000003 */
[----:B------:R-:W-:Y:S01]  /*8b50*/  LOP3.LUT R72, R80, 0xffff0000, RZ, 0xc0, !PT ;  /* 0xffff000050487812 */ /* 0x000fe200078ec0ff */
[----:B------:R-:W-:Y:S01]  /*8b60*/  FMUL R6, R68, R12 ;  /* 0x0000000c44067220 */ /* 0x000fe20000400000 */
[----:B------:R-:W-:Y:S01]  /*8b70*/  F2FP.BF16.F32.PACK_AB R102, R0, R4 ;  /* 0x000000040066723e */ /* 0x000fe200000010ff */
[C---:B------:R-:W-:Y:S01]  /*8b80*/  FFMA R5, R71.reuse, R74, R5 ;  /* 0x0000004a47057223 */ /* 0x040fe20000000005 */
[C---:B------:R-:W-:Y:S01]  /*8b90*/  FMUL R7, R68.reuse, R13 ;  /* 0x0000000d44077220 */ /* 0x040fe20000400000 */
[----:B------:R-:W-:Y:S01]  /*8ba0*/  FFMA R6, R71, R70, R6 ;  /* 0x0000004647067223 */ /* 0x000fe20000000006 */
[----:B------:R-:W-:Y:S01]  /*8bb0*/  SHF.L.U32 R70, R81, 0x10, RZ ;  /* 0x0000001051467819 */ /* 0x000fe200000006ff */
[C---:B------:R-:W-:Y:S01]  /*8bc0*/  FMUL R0, R68.reuse, R14 ;  /* 0x0000000e44007220 */ /* 0x040fe20000400000 */
[----:B------:R-:W-:Y:S01]  /*8bd0*/  F2FP.BF16.F32.PACK_AB R103, R5, R3 ;  /* 0x000000030567723e */ /* 0x000fe200000010ff */
[----:B------:R-:W-:Y:S01]  /*8be0*/  FFMA R7, R71, R72, R7 ;  /* 0x0000004847077223 */ /* 0x000fe20000000007 */
[----:B------:R-:W-:Y:S01]  /*8bf0*/  LOP3.LUT R72, R81, 0xffff0000, RZ, 0xc0, !PT ;  /* 0xffff000051487812 */ /* 0x000fe200078ec0ff */
[C---:B------:R-:W-:Y:S01]  /*8c00*/  FMUL R3, R68.reuse, R15 ;  /* 0x0000000f44037220 */ /* 0x040fe20000400000 */
[----:B------:R-:W-:Y:S01]  /*8c10*/  FMUL R4, R68, R16 ;  /* 0x0000001044047220 */ /* 0x000fe20000400000 */
[C---:B------:R-:W-:Y:S01]  /*8c20*/  FFMA R0, R71.reuse, R70, R0 ;  /* 0x0000004647007223 */ /* 0x040fe20000000000 */
[----:B------:R-:W-:Y:S01]  /*8c30*/  LOP3.LUT R70, R82, 0xffff0000, RZ, 0xc0, !PT ;  /* 0xffff000052467812 */ /* 0x000fe200078ec0ff */
[----:B------:R-:W-:Y:S01]  /*8c40*/  FFMA R3, R71, R72, R3 ;  /* 0x0000004847037223 */ /* 0x000fe20000000003 */
[----:B------:R-:W-:Y:S01]  /*8c50*/  F2FP.BF16.F32.PACK_AB R108, R7, R6 ;  /* 0x00000006076c723e */ /* 0x000fe200000010ff */
[----:B------:R-:W-:Y:S01]  /*8c60*/  FFMA R4, R71, R73, R4 ;  /* 0x0000004947047223 */ /* 0x000fe20000000004 */
[C---:B------:R-:W-:Y:S01]  /*8c70*/  SHF.L.U32 R73, R83.reuse, 0x10, RZ ;  /* 0x0000001053497819 */ /* 0x040fe200000006ff */
[C---:B------:R-:W-:Y:S01]  /*8c80*/  FMUL R5, R68.reuse, R17 ;  /* 0x0000001144057220 */ /* 0x040fe20000400000 */
[----:B------:R-:W-:Y:S01]  /*8c90*/  LOP3.LUT R72, R83, 0xffff0000, RZ, 0xc0, !PT ;  /* 0xffff000053487812 */ /* 0x000fe200078ec0ff */
[C---:B------:R-:W-:Y:S01]  /*8ca0*/  FMUL R6, R68.reuse, R18 ;  /* 0x0000001244067220 */ /* 0x040fe20000400000 */
[----:B------:R-:W-:Y:S01]  /*8cb0*/  F2FP.BF16.F32.PACK_AB R109, R3, R0 ;  /* 0x00000000036d723e */ /* 0x000fe200000010ff */
[----:B------:R-:W-:Y:S01]  /*8cc0*/  FMUL R7, R68, R19 ;  /* 0x0000001344077220 */ /* 0x000fe20000400000 */
[C---:B------:R-:W-:Y:S01]  /*8cd0*/  FFMA R5, R71.reuse, R70, R5 ;  /* 0x0000004647057223 */ /* 0x040fe20000000005 */
[C---:B------:R-:W-:Y:S01]  /*8ce0*/  SHF.L.U32 R70, R88.reuse, 0x10, RZ ;  /* 0x0000001058467819 */ /* 0x040fe200000006ff */
[----:B------:R-:W-:Y:S01]  /*8cf0*/  FFMA R6, R71, R73, R6 ;  /* 0x0000004947067223 */ /* 0x000fe20000000006 */
[----:B------:R-:W-:Y:S01]  /*8d00*/  SHF.L.U32 R73, R91, 0x10, RZ ;  /* 0x000000105b497819 */ /* 0x000fe200000006ff */
        /* <DEDUP_REMOVED lines=8> */
[----:B------:R-:W-:Y:S01]  /*8d90*/  FFMA R3, R71, R72, R3 ;  /* 0x0000004847037223 */ /* 0x000fe20000000003 */
[----:B------:R-:W-:Y:S01]  /*8da0*/  LOP3.LUT R72, R91, 0xffff0000, RZ, 0xc0, !PT ;  /* 0xffff00005b487812 */ /* 0x000fe200078ec0ff */
[C---:B------:R-:W-:Y:S01]  /*8db0*/  FMUL R4, R68.reuse, R22 ;  /* 0x0000001644047220 */ /* 0x040fe20000400000 */
[----:B------:R3:W-:Y:S01]  /*8dc0*/  STS.128 [R164+UR46+0x4400], R100 ;  /* 0x00440064a4007988 */ /* 0x0007e20008000c2e */
[C---:B------:R-:W-:Y:S01]  /*8dd0*/  FMUL R5, R68.reuse, R23 ;  /* 0x0000001744057220 */ /* 0x040fe20000400000 */
[----:B------:R-:W-:Y:S01]  /*8de0*/  F2FP.BF16.F32.PACK_AB R116, R3, R0 ;  /* 0x000000000374723e */ /* 0x000fe200000010ff */
[----:B------:R-:W-:Y:S01]  /*8df0*/  FFMA R4, R71, R70, R4 ;  /* 0x0000004647047223 */ /* 0x000fe20000000004 */
[----:B------:R-:W-:Y:S01]  /*8e00*/  LOP3.LUT R0, R89, 0xffff0000, RZ, 0xc0, !PT ;  /* 0xffff000059007812 */ /* 0x000fe200078ec0ff */
[----:B------:R-:W-:Y:S01]  /*8e10*/  FMUL R6, R68, R24 ;  /* 0x0000001844067220 */ /* 0x000fe20000400000 */
[----:B------:R-:W-:Y:S01]  /*8e20*/  SHF.L.U32 R3, R90, 0x10, RZ ;  /* 0x000000105a037819 */ /* 0x000fe200000006ff */
[----:B------:R-:W-:Y:S01]  /*8e30*/  FMUL R7, R68, R25 ;  /* 0x0000001944077220 */ /* 0x000fe20000400000 */
[----:B------:R-:W-:Y:S01]  /*8e40*/  LOP3.LUT R70, R90, 0xffff0000, RZ, 0xc0, !PT ;  /* 0xffff00005a467812 */ /* 0x000fe200078ec0ff */
        /* <DEDUP_REMOVED lines=21> */
[----:B------:R4:W-:Y:S01]  /*8fa0*/  STS.128 [R163+0x4400], R108 ;  /* 0x0044006ca3007388 */ /* 0x0009e20000000c00 */
[----:B------:R-:W-:Y:S01]  /*8fb0*/  FFMA R11, R71, R70, R11 ;  /* 0x00000046470b7223 */ /* 0x000fe2000000000b */
[----:B------:R-:W-:Y:S01]  /*8fc0*/  LOP3.LUT R70, R99, 0xffff0000, RZ, 0xc0, !PT ;  /* 0xffff000063467812 */ /* 0x000fe200078ec0ff */
[C---:B------:R-:W-:Y:S01]  /*8fd0*/  FFMA R12, R71.reuse, R3, R12 ;  /* 0x00000003470c7223 */ /* 0x040fe2000000000c */
[C---:B------:R-:W-:Y:S01]  /*8fe0*/  SHF.L.U32 R3, R98.reuse, 0x10, RZ ;  /* 0x0000001062037819 */ /* 0x040fe200000006ff */
[----:B------:R-:W-:Y:S01]  /*8ff0*/  FFMA R13, R71, R0, R13 ;  /* 0x00000000470d7223 */ /* 0x000fe2000000000d */
[----:B------:R-:W-:Y:S01]  /*9000*/  LOP3.LUT R0, R98, 0xffff0000, RZ, 0xc0, !PT ;  /* 0xffff000062007812 */ /* 0x000fe200078ec0ff */
[C---:B------:R-:W-:Y:S01]  /*9010*/  FMUL R14, R68.reuse, R32 ;  /* 0x00000020440e7220 */ /* 0x040fe20000400000 */
[----:B---3--:R-:W-:Y:S01]  /*9020*/  F2FP.BF16.F32.PACK_AB R100, R11, R10 ;  /* 0x0000000a0b64723e */ /* 0x008fe200000010ff */
[C---:B------:R-:W-:Y:S01]  /*9030*/  FMUL R15, R68.reuse, R33 ;  /* 0x00000021440f7220 */ /* 0x040fe20000400000 */
[----:B------:R-:W-:Y:S01]  /*9040*/  F2FP.BF16.F32.PACK_AB R101, R13, R12 ;  /* 0x0000000c0d65723e */ /* 0x000fe200000010ff */
        /* <DEDUP_REMOVED lines=14> */
[----:B------:R-:W-:Y:S01]  /*9130*/  FMUL R20, R68, R38 ;  /* 0x0000002644147220 */ /* 0x000fe20000400000 */
[----:B------:R-:W-:Y:S01]  /*9140*/  FFMA R18, R71, R0, R18 ;  /* 0x0000000047127223 */ /* 0x000fe20000000012 */
[----:B------:R-:W-:Y:S01]  /*9150*/  LOP3.LUT R0, R105, 0xffff0000, RZ, 0xc0, !PT ;  /* 0xffff000069007812 */ /* 0x000fe200078ec0ff */
[C---:B------:R-:W-:Y:S01]  /*9160*/  FFMA R19, R71.reuse, R70, R19 ;  /* 0x0000004647137223 */ /* 0x040fe20000000013 */
[C---:B------:R-:W-:Y:S01]  /*9170*/  LOP3.LUT R70, R106.reuse, 0xffff0000, RZ, 0xc0, !PT ;  /* 0xffff00006a467812 */ /* 0x040fe200078ec0ff */
[----:B------:R-:W-:Y:S01]  /*9180*/  FFMA R20, R71, R3, R20 ;  /* 0x0000000347147223 */ /* 0x000fe20000000014 */
[----:B------:R-:W-:Y:S01]  /*9190*/  SHF.L.U32 R3, R106, 0x10, RZ ;  /* 0x000000106a037819 */ /* 0x000fe200000006ff */
[C---:B------:R-:W-:Y:S01]  /*91a0*/  FMUL R21, R68.reuse, R39 ;  /* 0x0000002744157220 */ /* 0x040fe20000400000 */
[----:B----4-:R-:W-:Y:S01]  /*91b0*/  F2FP.BF16.F32.PACK_AB R108, R19, R18 ;  /* 0x00000012136c723e */ /* 0x010fe200000010ff */
[C---:B------:R-:W-:Y:S01]  /*91c0*/  FMUL R22, R68.reuse, R40 ;  /* 0x0000002844167220 */ /* 0x040fe20000400000 */
[----:B------:R-:W-:Y:S01]  /*91d0*/  STS.128 [R162+0x4400], R116 ;  /* 0x00440074a2007388 */ /* 0x000fe20000000c00 */
[C---:B------:R-:W-:Y:S01]  /*91e0*/  FMUL R23, R68.reuse, R41 ;  /* 0x0000002944177220 */ /* 0x040fe20000400000 */
[----:B------:R-:W-:Y:S01]  /*91f0*/  FMUL R24, R68, R42 ;  /* 0x0000002a44187220 */ /* 0x000fe20000400000 */
[C---:B------:R-:W-:Y:S01]  /*9200*/  FFMA R21, R71.reuse, R0, R21 ;  /* 0x0000000047157223 */ /* 0x040fe20000000015 */
[----:B------:R-:W-:Y:S01]  /*9210*/  SHF.L.U32 R0, R112, 0x10, RZ ;  /* 0x0000001070007819 */ /* 0x000fe200000006ff */
[----:B------:R-:W-:Y:S01]  /*9220*/  FMUL R25, R68, R43 ;  /* 0x0000002b44197220 */ /* 0x000fe20000400000 */
[----:B------:R-:W-:Y:S01]  /*9230*/  FFMA R22, R71, R3, R22 ;  /* 0x0000000347167223 */ /* 0x000fe20000000016 */
[----:B------:R-:W-:Y:S01]  /*9240*/  SHF.L.U32 R3, R113, 0x10, RZ ;  /* 0x0000001071037819 */ /* 0x000fe200000006ff */
[----:B------:R-:W-:Y:S01]  /*9250*/  FFMA R23, R71, R70, R23 ;  /* 0x0000004647177223 */ /* 0x000fe20000000017 */
[----:B------:R-:W-:Y:S01]  /*9260*/  LOP3.LUT R70, R112, 0xffff0000, RZ, 0xc0, !PT ;  /* 0xffff000070467812 */ /* 0x000fe200078ec0ff */
[C---:B------:R-:W-:Y:S01]  /*9270*/  FMUL R26, R68.reuse, R44 ;  /* 0x0000002c441a7220 */ /* 0x040fe20000400000 */
[----:B------:R-:W-:Y:S01]  /*9280*/  F2FP.BF16.F32.PACK_AB R109, R21, R20 ;  /* 0x00000014156d723e */ /* 0x000fe200000010ff */
[----:B------:R-:W-:Y:S01]  /*9290*/  FFMA R24, R71, R73, R24 ;  /* 0x0000004947187223 */ /* 0x000fe20000000018 */
[----:B------:R-:W-:Y:S01]  /*92a0*/  F2FP.BF16.F32.PACK_AB R110, R23, R22 ;  /* 0x00000016176e723e */ /* 0x000fe200000010ff */
[----:B------:R-:W-:Y:S01]  /*92b0*/  FFMA R25, R71, R72, R25 ;  /* 0x0000004847197223 */ /* 0x000fe20000000019 */
[----:B------:R-:W-:Y:S01]  /*92c0*/  SHF.L.U32 R73, R115, 0x10, RZ ;  /* 0x0000001073497819 */ /* 0x000fe200000006ff */
[C---:B------:R-:W-:Y:S01]  /*92d0*/  FMUL R27, R68.reuse, R45 ;  /* 0x0000002d441b7220 */ /* 0x040fe20000400000 */
[----:B------:R-:W-:Y:S01]  /*92e0*/  LOP3.LUT R72, R131, 0xffff0000, RZ, 0xc0, !PT ;  /* 0xffff000083487812 */ /* 0x000fe200078ec0ff */
[----:B------:R-:W-:Y:S01]  /*92f0*/  FMUL R28, R68, R46 ;  /* 0x0000002e441c7220 */ /* 0x000fe20000400000 */
[----:B------:R-:W-:Y:S01]  /*9300*/  F2FP.BF16.F32.PACK_AB R111, R25, R24 ;  /* 0x00000018196f723e */ /* 0x000fe200000010ff */
[----:B------:R3:W-:Y:S01]  /*9310*/  STS.128 [R161+0x4400], R100 ;  /* 0x00440064a1007388 */ /* 0x0007e20000000c00 */
        /* <DEDUP_REMOVED lines=12> */
[----:B------:R4:W-:Y:S01]  /*93e0*/  STS.128 [R147+0x4400], R108 ;  /* 0x0044006c93007388 */ /* 0x0009e20000000c00 */
[----:B------:R-:W-:Y:S01]  /*93f0*/  FMUL R33, R68, R51 ;  /* 0x0000003344217220 */ /* 0x000fe20000400000 */
[C---:B------:R-:W-:Y:S01]  /*9400*/  FFMA R30, R71.reuse, R3, R30 ;  /* 0x00000003471e7223 */ /* 0x040fe2000000001e */
[C---:B------:R-:W-:Y:S01]  /*9410*/  SHF.L.U32 R3, R120.reuse, 0x10, RZ ;  /* 0x0000001078037819 */ /* 0x040fe200000006ff */
[C---:B------:R-:W-:Y:S01]  /*9420*/  FFMA R31, R71.reuse, R70, R31 ;  /* 0x00000046471f7223 */ /* 0x040fe2000000001f */
[----:B------:R-:W-:Y:S01]  /*9430*/  LOP3.LUT R70, R120, 0xffff0000, RZ, 0xc0, !PT ;  /* 0xffff000078467812 */ /* 0x000fe200078ec0ff */
[----:B------:R-:W-:Y:S01]  /*9440*/  FFMA R32, R71, R73, R32 ;  /* 0x0000004947207223 */ /* 0x000fe20000000020 */
        /* <DEDUP_REMOVED lines=9> */
[----:B------:R-:W-:Y:S01]  /*94e0*/  FFMA R35, R71, R70, R35 ;  /* 0x0000004647237223 */ /* 0x000fe20000000023 */
[----:B------:R-:W-:Y:S01]  /*94f0*/  LOP3.LUT R70, R123, 0xffff0000, RZ, 0xc0, !PT ;  /* 0xffff00007b467812 */ /* 0x000fe200078ec0ff */
[----:B------:R-:W-:Y:S01]  /*9500*/  FFMA R36, R71, R73, R36 ;  /* 0x0000004947247223 */ /* 0x000fe20000000024 */
[----:B------:R-:W-:Y:S01]  /*9510*/  SHF.L.U32 R73, R123, 0x10, RZ ;  /* 0x000000107b497819 */ /* 0x000fe200000006ff */
[----:B------:R-:W-:Y:S01]  /*9520*/  FFMA R37, R71, R0, R37 ;  /* 0x0000000047257223 */ /* 0x000fe20000000025 */
[----:B------:R-:W-:Y:S01]  /*9530*/  LOP3.LUT R0, R122, 0xffff0000, RZ, 0xc0, !PT ;  /* 0xffff00007a007812 */ /* 0x000fe200078ec0ff */
[C---:B------:R-:W-:Y:S01]  /*9540*/  FMUL R38, R68.reuse, R56 ;  /* 0x0000003844267220 */ /* 0x040fe20000400000 */
[----:B---3--:R-:W-:Y:S01]  /*9550*/  F2FP.BF16.F32.PACK_AB R100, R27, R26 ;  /* 0x0000001a1b64723e */ /* 0x008fe200000010ff */
[C---:B------:R-:W-:Y:S01]  /*9560*/  FMUL R39, R68.reuse, R57 ;  /* 0x0000003944277220 */ /* 0x040fe20000400000 */
[----:B------:R-:W-:Y:S01]  /*9570*/  F2FP.BF16.F32.PACK_AB R101, R29, R28 ;  /* 0x0000001c1d65723e */ /* 0x000fe200000010ff */
[C---:B------:R-:W-:Y:S01]  /*9580*/  FMUL R40, R68.reuse, R58 ;  /* 0x0000003a44287220 */ /* 0x040fe20000400000 */
[----:B------:R-:W-:Y:S01]  /*9590*/  F2FP.BF16.F32.PACK_AB R102, R31, R30 ;  /* 0x0000001e1f66723e */ /* 0x000fe200000010ff */
[----:B------:R-:W-:Y:S01]  /*95a0*/  FMUL R41, R68, R59 ;  /* 0x0000003b44297220 */ /* 0x000fe20000400000 */
[----:B------:R-:W-:Y:S01]  /*95b0*/  F2FP.BF16.F32.PACK_AB R103, R33, R32 ;  /* 0x000000202167723e */ /* 0x000fe200000010ff */
[----:B------:R-:W-:Y:S01]  /*95c0*/  FFMA R38, R71, R3, R38 ;  /* 0x0000000347267223 */ /* 0x000fe20000000026 */
[----:B------:R-:W-:Y:S01]  /*95d0*/  SHF.L.U32 R3, R129, 0x10, RZ ;  /* 0x0000001081037819 */ /* 0x000fe200000006ff */
[----:B------:R-:W-:Y:S01]  /*95e0*/  FFMA R39, R71, R0, R39 ;  /* 0x0000000047277223 */ /* 0x000fe20000000027 */
[C---:B------:R-:W-:Y:S01]  /*95f0*/  SHF.L.U32 R0, R128.reuse, 0x10, RZ ;  /* 0x0000001080007819 */ /* 0x040fe200000006ff */
[----:B------:R3:W-:Y:S01]  /*9600*/  STS.128 [R160+0x4400], R100 ;  /* 0x00440064a0007388 */ /* 0x0007e20000000c00 */
[----:B----4-:R-:W-:Y:S01]  /*9610*/  F2FP.BF16.F32.PACK_AB R108, R35, R34 ;  /* 0x00000022236c723e */ /* 0x010fe200000010ff */
[----:B------:R-:W-:Y:S01]  /*9620*/  FFMA R40, R71, R73, R40 ;  /* 0x0000004947287223 */ /* 0x000fe20000000028 */
[----:B------:R-:W-:Y:S01]  /*9630*/  SHF.L.U32 R73, R131, 0x10, RZ ;  /* 0x0000001083497819 */ /* 0x000fe200000006ff */
[----:B------:R-:W-:Y:S01]  /*9640*/  FFMA R41, R71, R70, R41 ;  /* 0x0000004647297223 */ /* 0x000fe20000000029 */
[----:B------:R-:W-:Y:S01]  /*9650*/  LOP3.LUT R70, R128, 0xffff0000, RZ, 0xc0, !PT ;  /* 0xffff000080467812 */ /* 0x000fe200078ec0ff */
[C---:B------:R-:W-:Y:S01]  /*9660*/  FMUL R42, R68.reuse, R60 ;  /* 0x0000003c442a7220 */ /* 0x040fe20000400000 */
[----:B------:R-:W-:Y:S01]  /*9670*/  F2FP.BF16.F32.PACK_AB R109, R37, R36 ;  /* 0x00000024256d723e */ /* 0x000fe200000010ff */
[C---:B------:R-:W-:Y:S01]  /*9680*/  FMUL R43, R68.reuse, R61 ;  /* 0x0000003d442b7220 */ /* 0x040fe20000400000 */
[C---:B------:R-:W-:Y:S01]  /*9690*/  FMUL R44, R68.reuse, R62 ;  /* 0x0000003e442c7220 */ /* 0x040fe20000400000 */
[----:B------:R-:W-:Y:S01]  /*96a0*/  FFMA R42, R71, R0, R42 ;  /* 0x00000000472a7223 */ /* 0x000fe2000000002a */
[----:B------:R-:W-:Y:S01]  /*96b0*/  LOP3.LUT R0, R129, 0xffff0000, RZ, 0xc0, !PT ;  /* 0xffff000081007812 */ /* 0x000fe200078ec0ff */
[C---:B------:R-:W-:Y:S01]  /*96c0*/  FFMA R43, R71.reuse, R70, R43 ;  /* 0x00000046472b7223 */ /* 0x040fe2000000002b */
[C---:B------:R-:W-:Y:S01]  /*96d0*/  FFMA R44, R71.reuse, R3, R44 ;  /* 0x00000003472c7223 */ /* 0x040fe2000000002c */
[----:B------:R-:W-:Y:S01]  /*96e0*/  FMUL R45, R68, R63 ;  /* 0x0000003f442d7220 */ /* 0x000fe20000400000 */
[----:B------:R-:W-:Y:S01]  /*96f0*/  SHF.L.U32 R3, R130, 0x10, RZ ;  /* 0x0000001082037819 */ /* 0x000fe200000006ff */
[----:B------:R-:W-:Y:S01]  /*9700*/  FMUL R46, R68, R64 ;  /* 0x00000040442e7220 */ /* 0x000fe20000400000 */
[----:B------:R-:W-:Y:S01]  /*9710*/  LOP3.LUT R70, R130, 0xffff0000, RZ, 0xc0, !PT ;  /* 0xffff000082467812 */ /* 0x000fe200078ec0ff */
[C---:B------:R-:W-:Y:S01]  /*9720*/  FMUL R47, R68.reuse, R65 ;  /* 0x00000041442f7220 */ /* 0x040fe20000400000 */
[C---:B------:R-:W-:Y:S01]  /*9730*/  FMUL R48, R68.reuse, R66 ;  /* 0x0000004244307220 */ /* 0x040fe20000400000 */
[----:B------:R-:W-:Y:S01]  /*9740*/  FFMA R45, R71, R0, R45 ;  /* 0x00000000472d7223 */ /* 0x000fe2000000002d */
[----:B------:R-:W-:Y:S01]  /*9750*/  FMUL R49, R68, R67 ;  /* 0x0000004344317220 */ /* 0x000fe20000400000 */
[----:B------:R-:W-:Y:S01]  /*9760*/  F2FP.BF16.F32.PACK_AB R110, R39, R38 ;  /* 0x00000026276e723e */ /* 0x000fe200000010ff */
[----:B------:R-:W-:Y:S01]  /*9770*/  FFMA R46, R71, R3, R46 ;  /* 0x00000003472e7223 */ /* 0x000fe2000000002e */
[----:B------:R-:W-:Y:S01]  /*9780*/  F2FP.BF16.F32.PACK_AB R111, R41, R40 ;  /* 0x00000028296f723e */ /* 0x000fe200000010ff */
[C---:B------:R-:W-:Y:S01]  /*9790*/  FFMA R47, R71.reuse, R70, R47 ;  /* 0x00000046472f7223 */ /* 0x040fe2000000002f */
[C---:B------:R-:W-:Y:S01]  /*97a0*/  FFMA R48, R71.reuse, R73, R48 ;  /* 0x0000004947307223 */ /* 0x040fe20000000030 */
[----:B------:R-:W-:Y:S01]  /*97b0*/  FFMA R49, R71, R72, R49 ;  /* 0x0000004847317223 */ /* 0x000fe20000000031 */
[----:B------:R-:W-:Y:S01]  /*97c0*/  F2FP.BF16.F32.PACK_AB R72, R43, R42 ;  /* 0x0000002a2b48723e */ /* 0x000fe200000010ff */
[----:B------:R3:W-:Y:S01]  /*97d0*/  STS.128 [R159+0x4400], R108 ;  /* 0x0044006c9f007388 */ /* 0x0007e20000000c00 */
[----:B------:R-:W-:Y:S02]  /*97e0*/  F2FP.BF16.F32.PACK_AB R73, R45, R44 ;  /* 0x0000002c2d49723e */ /* 0x000fe400000010ff */
[----:B------:R-:W-:Y:S02]  /*97f0*/  F2FP.BF16.F32.PACK_AB R74, R47, R46 ;  /* 0x0000002e2f4a723e */ /* 0x000fe400000010ff */
[----:B------:R-:W-:Y:S02]  /*9800*/  F2FP.BF16.F32.PACK_AB R75, R49, R48 ;  /* 0x00000030314b723e */ /* 0x000fe400000010ff */
[----:B------:R-:W-:Y:S02]  /*9810*/  MOV R0, UR52 ;  /* 0x0000003400007c02 */ /* 0x000fe40008000f00 */
[----:B------:R-:W-:Y:S01]  /*9820*/  @P6 SHF.L.U32 R70, R149, 0x1f, RZ ;  /* 0x0000001f95466819 */ /* 0x000fe200000006ff */
[----:B------:R3:W-:Y:S01]  /*9830*/  STS.128 [R158+0x4400], R72 ;  /* 0x004400489e007388 */ /* 0x0007e20000000c00 */
[----:B------:R-:W-:Y:S04]  /*9840*/  @P6 LEA R0, R0, UR46, 0x3 ;  /* 0x0000002e00006c11 */ /* 0x000fe8000f8e18ff */
[----:B------:R-:W-:Y:S01]  /*9850*/  @P6 IADD3 R0, PT, PT, R0, 0xa0, RZ ;  /* 0x000000a000006810 */ /* 0x000fe20007ffe0ff */
[----:B------:R-:W-:Y:S01]  /*9860*/  @!PT LDS RZ, [RZ] ;  /* 0x00000000fffff984 */ /* 0x000fe20000000800 */
[----:B------:R-:W-:Y:S01]  /*9870*/  @!PT LDS RZ, [RZ] ;  /* 0x00000000fffff984 */ /* 0x000fe20000000800 */
[----:B------:R-:W-:Y:S01]  /*9880*/  @!PT LDS RZ, [RZ] ;  /* 0x00000000fffff984 */ /* 0x000fe20000000800 */
[----:B------:R-:W-:Y:S01]  /*9890*/  @!PT LDS RZ, [RZ] ;  /* 0x00000000fffff984 */ /* 0x000fe20000000800 */
[----:B------:R4:W-:Y:S06]  /*98a0*/  MEMBAR.ALL.CTA ;  /* 0x0000000000007992 */ /* 0x0009ec0000008000 */
[----:B----4-:R-:W4:Y:S01]  /*98b0*/  FENCE.VIEW.ASYNC.S ;  /* 0x00000000000073c6 */ /* 0x010f220000000000 */
[----:B-1----:R-:W-:Y:S01]  /*98c0*/  @P6 PRMT R0, R165, 0x654, R0 ;  /* 0x00000654a5006816 */ /* 0x002fe20000000000 */
[----:B----4-:R-:W-:Y:S06]  /*98d0*/  BAR.SYNC.DEFER_BLOCKING 0x1, 0x80 ;  /* 0x0042000000007b1d */ /* 0x010fec0000010000 */
[----:B------:R-:W-:Y:S05]  /*98e0*/  @P0 BRA `(.L_x_131) ;  /* 0x0000000000280947 */ /* 0x000fea0003800000 */
[----:B------:R-:W1:Y:S01]  /*98f0*/  LDCU.64 UR6, c[0x0][0x348] ;  /* 0x00006900ff0677ac */ /* 0x000e620008000a00 */
[----:B------:R-:W-:Y:S02]  /*9900*/  UIADD3 UR9, UPT, UPT, UR53, UR40, URZ ;  /* 0x0000002835097290 */ /* 0x000fe4000fffe0ff */
[----:B------:R-:W-:Y:S01]  /*9910*/  UIADD3 UR8, UPT, UPT, UR46, 0x4400, URZ ;  /* 0x000044002e087890 */ /* 0x000fe2000fffe0ff */
[----:B------:R-:W-:Y:S01]  /*9920*/  UMOV UR10, UR50 ;  /* 0x00000032000a7c82 */ /* 0x000fe20008000000 */
[----:B------:R-:W-:Y:S01]  /*9930*/  UMOV UR11, UR36 ;  /* 0x00000024000b7c82 */ /* 0x000fe20008000000 */
[----:B-1----:R-:W-:Y:S04]  /*9940*/  UIADD3 UR4, UP0, UPT, UR6, 0xa80, URZ ;  /* 0x00000a8006047890 */ /* 0x002fe8000ff1e0ff */
[----:B------:R-:W-:Y:S09]  /*9950*/  UIADD3.X UR5, UPT, UPT, URZ, UR7, URZ, UP0, !UPT ;  /* 0x00000007ff057290 */ /* 0x000ff200087fe4ff */
[----:B------:R1:W-:Y:S01]  /*9960*/  UTMASTG.3D [UR8], [UR4] ;  /* 0x00000008040073b5 */ /* 0x0003e20008010000 */
[----:B------:R0:W-:Y:S01]  /*9970*/  UTMACMDFLUSH ;  /* 0x00000000000079b7 */ /* 0x0001e20000000000 */
[----:B-1----:R-:W-:Y:S04]  /*9980*/  DEPBAR.LE SB0, 0x1 ;  /* 0x000080400000791a */ /* 0x002fe80000000000 */
.L_x_131:
[----:B------:R-:W-:Y:S05]  /*9990*/  BSYNC.RECONVERGENT B0 ;  /* 0x0000000000007941 */ /* 0x000fea0003800200 */
.L_x_130:
[----:B------:R-:W-:Y:S01]  /*99a0*/  BAR.SYNC.DEFER_BLOCKING 0x1, 0x80 ;  /* 0x0042000000007b1d */ /* 0x000fe20000010000 */
[----:B------:R-:W-:Y:S02]  /*99b0*/  UIADD3 UR5, UPT, UPT, UR52, 0x1, URZ ;  /* 0x0000000134057890 */ /* 0x000fe4000fffe0ff */
[----:B------:R-:W-:Y:S02]  /*99c0*/  UISETP.NE.AND UP0, UPT, UR39, URZ, UPT ;  /* 0x000000ff2700728c */ /* 0x000fe4000bf05270 */
[----:B------:R-:W-:Y:S04]  /*99d0*/  UISETP.NE.AND UP1, UPT, UR5, 0x4, UPT ;  /* 0x000000040500788c */ /* 0x000fe8000bf25270 */
[----:B------:R-:W-:Y:S01]  /*99e0*/  USEL UR47, UR5, URZ, UP1 ;  /* 0x000000ff052f7287 */ /* 0x000fe20008800000 */
[----:B------:R1:W-:Y:S01]  /*99f0*/  @P6 SYNCS.ARRIVE.TRANS64.RED.A1T0 RZ, [R0+URZ], RZ ;  /* 0x000000ff00ff69a7 */ /* 0x0003e200081004ff */
[----:B------:R-:W-:Y:S01]  /*9a00*/  UMOV UR4, 0x40 ;  /* 0x0000004000047882 */ /* 0x000fe20000000000 */
[----:B------:R-:W-:Y:S01]  /*9a10*/  BSSY B1, `(.L_x_132) ;  /* 0x0000021000017945 */ /* 0x000fe20003800000 */
[----:B------:R-:W-:Y:S01]  /*9a20*/  USEL UR40, UR4, 0x80, !UP0 ;  /* 0x0000008004287887 */ /* 0x000fe2000c000000 */
[----:B------:R-:W4:Y:S02]  /*9a30*/  @P6 SYNCS.PHASECHK.TRANS64.TRYWAIT P0, [R95+URZ+0x80], R70 ;  /* 0x000080465f0065a7 */ /* 0x000f2400080011ff */
[----:B----4-:R-:W-:Y:S01]  /*9a40*/  @P6 SEL R79, RZ, 0x1, !P0 ;  /* 0x00000001ff4f6807 */ /* 0x010fe20004000000 */
[----:B-1----:R-:W-:Y:S08]  /*9a50*/  @!P6 BRA `(.L_x_133) ;  /* 0x000000000070e947 */ /* 0x002ff00003800000 */
        /* <DEDUP_REMOVED lines=9> */
[----:B------:R-:W-:Y:S04]  /*9af0*/  SHF.L.U32 R6, R149, 0x1f, RZ ;  /* 0x0000001f95067819 */ /* 0x000fe800000006ff */
[----:B------:R-:W1:Y:S02]  /*9b00*/  SYNCS.PHASECHK.TRANS64.TRYWAIT P0, [R95+URZ+0x80], R6 ;  /* 0x000080065f0075a7 */ /* 0x000e6400080011ff */
[----:B-1----:R-:W-:Y:S05]  /*9b10*/  @!P0 BRA `(.L_x_136) ;  /* 0x0000003400e48947 */ /* 0x002fea0003800000 */
.L_x_135:
[----:B------:R-:W-:Y:S05]  /*9b20*/  BSYNC B0 ;  /* 0x0000000000007941 */ /* 0x000fea0003800000 */
.L_x_134:
[----:B------:R-:W-:Y:S01]  /*9b30*/  ISETP.NE.AND P0, PT, R93, RZ, PT ;  /* 0x000000ff5d00720c */ /* 0x000fe20003f05270 */
[----:B------:R-:W-:Y:S11]  /*9b40*/  VIADD R77, R77, 0x1 ;  /* 0x000000014d4d7836 */ /* 0x000ff60000000000 */
[----:B------:R-:W-:Y:S01]  /*9b50*/  @!UPT UIADD3 URZ, UPT, UPT, URZ, URZ, URZ ;  /* 0x000000fffffff290 */ /* 0x000fe2000fffe0ff */
[----:B------:R4:W2:Y:S01]  /*9b60*/  @P0 LDS.128 R84, [R4+UR46+0x400] ;  /* 0x0004002e04540984 */ /* 0x0008a20008000c00 */
[--C-:B------:R-:W-:Y:S01]  /*9b70*/  @P0 IMAD.IADD R7, R92, 0x1, R3.reuse ;  /* 0x000000015c070824 */ /* 0x100fe200078e0203 */
[C---:B-1----:R-:W-:Y:S01]  /*9b80*/  @P0 IADD3 R6, PT, PT, R94.reuse, R5, RZ ;  /* 0x000000055e060210 */ /* 0x042fe20007ffe0ff */
[C---:B------:R-:W-:Y:S01]  /*9b90*/  @P0 IMAD.IADD R8, R94.reuse, 0x1, R3 ;  /* 0x000000015e080824 */ /* 0x040fe200078e0203 */
[----:B------:R4:W1:Y:S02]  /*9ba0*/  @P0 LDS.128 R80, [R0+0x400] ;  /* 0x0004000000500984 */ /* 0x0008640000000c00 */
[----:B------:R-:W-:Y:S02]  /*9bb0*/  @P0 IADD3 R9, PT, PT, R94, R7, RZ ;  /* 0x000000075e090210 */ /* 0x000fe40007ffe0ff */
[----:B------:R4:W1:Y:S04]  /*9bc0*/  @P0 LDS.128 R88, [R5+0x400] ;  /* 0x0004000005580984 */ /* 0x0008680000000c00 */
[----:B------:R4:W1:Y:S04]  /*9bd0*/  @P0 LDS.128 R96, [R6+0x400] ;  /* 0x0004000006600984 */ /* 0x0008680000000c00 */
[----:B------:R4:W1:Y:S04]  /*9be0*/  @P0 LDS.128 R104, [R3+0x400] ;  /* 0x0004000003680984 */ /* 0x0008680000000c00 */
[----:B------:R4:W1:Y:S04]  /*9bf0*/  @P0 LDS.128 R112, [R8+0x400] ;  /* 0x0004000008700984 */ /* 0x0008680000000c00 */
[----:B------:R4:W1:Y:S04]  /*9c00*/  @P0 LDS.128 R120, [R7+0x400] ;  /* 0x0004000007780984 */ /* 0x0008680000000c00 */
[----:B------:R4:W1:Y:S02]  /*9c10*/  @P0 LDS.128 R128, [R9+0x400] ;  /* 0x0004000009800984 */ /* 0x0008640000000c00 */
.L_x_133:
[----:B------:R-:W-:Y:S05]  /*9c20*/  BSYNC B1 ;  /* 0x0000000000017941 */ /* 0x000fea0003800000 */
.L_x_132:
        /* <DEDUP_REMOVED lines=21> */
.L_x_137:
[----:B--2---:R-:W-:Y:S01]  /*9d80*/  SHF.L.U32 R70, R84, 0x10, RZ ;  /* 0x0000001054467819 */ /* 0x004fe200000006ff */
[----:B------:R-:W-:Y:S05]  /*9d90*/  WARPSYNC.ALL ;  /* 0x0000000000007948 */ /* 0x000fea0003800000 */
[----:B------:R-:W-:Y:S01]  /*9da0*/  R2UR UR4, R16 ;  /* 0x00000000100472ca */ /* 0x000fe200000e0000 */
[----:B------:R-:W-:Y:S01]  /*9db0*/  BSSY.RECONVERGENT B0, `(.L_x_138) ;  /* 0x0000103000007945 */ /* 0x000fe20003800200 */
[----:B---3--:R-:W-:Y:S02]  /*9dc0*/  LOP3.LUT R72, R87, 0xffff0000, RZ, 0xc0, !PT ;  /* 0xffff000057487812 */ /* 0x008fe400078ec0ff */
[----:B------:R-:W-:Y:S02]  /*9dd0*/  ISETP.NE.AND P6, PT, R157, RZ, PT ;  /* 0x000000ff9d00720c */ /* 0x000fe40003fc5270 */
[----:B------:R-:W-:Y:S07]  /*9de0*/  ISETP.NE.AND P0, PT, R152, RZ, PT ;  /* 0x000000ff9800720c */ /* 0x000fee0003f05270 */
[----:B------:R-:W2:Y:S02]  /*9df0*/  LDTM.x64 R4, tmem[UR4] ;  /* 0x00000004000479ee */ /* 0x000ea40008340000 */
[----:B--2---:R-:W-:Y:S01]  /*9e00*/  FMUL R0, R68, R4 ;  /* 0x0000000444007220 */ /* 0x004fe20000400000 */
[----:B------:R-:W-:Y:S01]  /*9e10*/  LOP3.LUT R4, R84, 0xffff0000, RZ, 0xc0, !PT ;  /* 0xffff000054047812 */ /* 0x000fe200078ec0ff */
[C---:B------:R-:W-:Y:S01]  /*9e20*/  FMUL R3, R68.reuse, R5 ;  /* 0x0000000544037220 */ /* 0x040fe20000400000 */
[----:B------:R-:W-:Y:S01]  /*9e30*/  SHF.L.U32 R5, R85, 0x10, RZ ;  /* 0x0000001055057819 */ /* 0x000fe200000006ff */
[----:B------:R-:W-:Y:S01]  /*9e40*/  FFMA R0, R71, R70, R0 ;  /* 0x0000004647007223 */ /* 0x000fe20000000000 */
[----:B------:R-:W-:Y:S01]  /*9e50*/  LOP3.LUT R70, R85, 0xffff0000, RZ, 0xc0, !PT ;  /* 0xffff000055467812 */ /* 0x000fe200078ec0ff */
[C---:B------:R-:W-:Y:S01]  /*9e60*/  FMUL R6, R68.reuse, R6 ;  /* 0x0000000644067220 */ /* 0x040fe20000400000 */
[C---:B------:R-:W-:Y:S01]  /*9e70*/  FFMA R3, R71.reuse, R4, R3 ;  /* 0x0000000447037223 */ /* 0x040fe20000000003 */
[C---:B------:R-:W-:Y:S01]  /*9e80*/  FMUL R7, R68.reuse, R7 ;  /* 0x0000000744077220 */ /* 0x040fe20000400000 */
[----:B------:R-:W-:Y:S01]  /*9e90*/  FMUL R4, R68, R8 ;  /* 0x0000000844047220 */ /* 0x000fe20000400000 */
[C---:B------:R-:W-:Y:S01]  /*9ea0*/  LOP3.LUT R8, R86.reuse, 0xffff0000, RZ, 0xc0, !PT ;  /* 0xffff000056087812 */ /* 0x040fe200078ec0ff */
[C---:B------:R-:W-:Y:S01]  /*9eb0*/  FFMA R6, R71.reuse, R5, R6 ;  /* 0x0000000547067223 */ /* 0x040fe20000000006 */
[----:B------:R-:W-:Y:S01]  /*9ec0*/  SHF.L.U32 R5, R86, 0x10, RZ ;  /* 0x0000001056057819 */ /* 0x000fe200000006ff */
[----:B------:R-:W-:Y:S01]  /*9ed0*/  FFMA R7, R71, R70, R7 ;  /* 0x0000004647077223 */ /* 0x000fe20000000007 */
[----:B------:R-:W-:Y:S01]  /*9ee0*/  F2FP.BF16.F32.PACK_AB R100, R3, R0 ;  /* 0x000000000364723e */ /* 0x000fe200000010ff */
[----:B------:R-:W-:Y:S01]  /*9ef0*/  FMUL R0, R68, R9 ;  /* 0x0000000944007220 */ /* 0x000fe20000400000 */
[----:B------:R-:W-:Y:S01]  /*9f00*/  SHF.L.U32 R70, R87, 0x10, RZ ;  /* 0x0000001057467819 */ /* 0x000fe200000006ff */
[----:B------:R-:W-:Y:S01]  /*9f10*/  FFMA R4, R71, R5, R4 ;  /* 0x0000000547047223 */ /* 0x000fe20000000004 */
[----:B------:R-:W-:Y:S01]  /*9f20*/  F2FP.BF16.F32.PACK_AB R101, R7, R6 ;  /* 0x000000060765723e */ /* 0x000fe200000010ff */
[C---:B------:R-:W-:Y:S01]  /*9f30*/  FFMA R0, R71.reuse, R8, R0 ;  /* 0x0000000847007223 */ /* 0x040fe20000000000 */
[----:B-1----:R-:W-:Y:S01]  /*9f40*/  SHF.L.U32 R8, R80, 0x10, RZ ;  /* 0x0000001050087819 */ /* 0x002fe200000006ff */
[----:B------:R-:W-:Y:S01]  /*9f50*/  FMUL R3, R68, R10 ;  /* 0x0000000a44037220 */ /* 0x000fe20000400000 */
[----:B------:R-:W-:Y:S01]  /*9f60*/  LOP3.LUT R10, R80, 0xffff0000, RZ, 0xc0, !PT ;  /* 0xffff0000500a7812 */ /* 0x000fe200078ec0ff */
[----:B------:R-:W-:Y:S01]  /*9f70*/  FMUL R5, R68, R11 ;  /* 0x0000000b44057220 */ /* 0x000fe20000400000 */
[----:B------:R-:W-:Y:S01]  /*9f80*/  F2FP.BF16.F32.PACK_AB R102, R0, R4 ;  /* 0x000000040066723e */ /* 0x000fe200000010ff */
[C---:B------:R-:W-:Y:S01]  /*9f90*/  FMUL R6, R68.reuse, R12 ;  /* 0x0000000c44067220 */ /* 0x040fe20000400000 */
[C---:B------:R-:W-:Y:S01]  /*9fa0*/  FMUL R7, R68.reuse, R13 ;  /* 0x0000000d44077220 */ /* 0x040fe20000400000 */
[----:B------:R-:W-:Y:S01]  /*9fb0*/  FFMA R3, R71, R70, R3 ;  /* 0x0000004647037223 */ /* 0x000fe20000000003 */
[----:B------:R-:W-:Y:S01]  /*9fc0*/  SHF.L.U32 R70, R81, 0x10, RZ ;  /* 0x0000001051467819 */ /* 0x000fe200000006ff */
[C---:B------:R-:W-:Y:S01]  /*9fd0*/  FFMA R5, R71.reuse, R72, R5 ;  /* 0x0000004847057223 */ /* 0x040fe20000000005 */
[C---:B------:R-:W-:Y:S01]  /*9fe0*/  FFMA R6, R71.reuse, R8, R6 ;  /* 0x0000000847067223 */ /* 0x040fe20000000006 */
[C---:B------:R-:W-:Y:S01]  /*9ff0*/  FMUL R0, R68.reuse, R14 ;  /* 0x0000000e44007220 */ /* 0x040fe20000400000 */
[----:B------:R-:W-:Y:S01]  /*a000*/  FFMA R7, R71, R10, R7 ;  /* 0x0000000a47077223 */ /* 0x000fe20000000007 */
[C---:B------:R-:W-:Y:S01]  /*a010*/  FMUL R14, R68.reuse, R24 ;  /* 0x00000018440e7220 */ /* 0x040fe20000400000 */
[----:B------:R-:W-:Y:S01]  /*a020*/  F2FP.BF16.F32.PACK_AB R103, R5, R3 ;  /* 0x000000030567723e */ /* 0x000fe200000010ff */
[C---:B------:R-:W-:Y:S01]  /*a030*/  FMUL R24, R68.reuse, R34 ;  /* 0x0000002244187220 */ /* 0x040fe20000400000 */
[C---:B------:R-:W-:Y:S01]  /*a040*/  FMUL R34, R68.reuse, R44 ;  /* 0x0000002c44227220 */ /* 0x040fe20000400000 */
[C---:B------:R-:W-:Y:S01]  /*a050*/  FMUL R44, R68.reuse, R54 ;  /* 0x00000036442c7220 */ /* 0x040fe20000400000 */
[C---:B------:R-:W-:Y:S01]  /*a060*/  FMUL R54, R68.reuse, R64 ;  /* 0x0000004044367220 */ /* 0x040fe20000400000 */
[----:B------:R-:W-:Y:S01]  /*a070*/  F2FP.BF16.F32.PACK_AB R64, R7, R6 ;  /* 0x000000060740723e */ /* 0x000fe200000010ff */
[----:B------:R-:W-:Y:S01]  /*a080*/  STS.128 [R164+UR46+0x8400], R100 ;  /* 0x00840064a4007988 */ /* 0x000fe20008000c2e */
[----:B------:R-:W-:Y:S01]  /*a090*/  LOP3.LUT R6, R81, 0xffff0000, RZ, 0xc0, !PT ;  /* 0xffff000051067812 */ /* 0x000fe200078ec0ff */
[----:B------:R-:W-:Y:S01]  /*a0a0*/  FMUL R3, R68, R15 ;  /* 0x0000000f44037220 */ /* 0x000fe20000400000 */
[----:B------:R-:W-:Y:S01]  /*a0b0*/  SHF.L.U32 R7, R82, 0x10, RZ ;  /* 0x0000001052077819 */ /* 0x000fe200000006ff */
[C---:B------:R-:W-:Y:S01]  /*a0c0*/  FMUL R8, R68.reuse, R18 ;  /* 0x0000001244087220 */ /* 0x040fe20000400000 */
[C---:B------:R-:W-:Y:S01]  /*a0d0*/  FFMA R0, R71.reuse, R70, R0 ;  /* 0x0000004647007223 */ /* 0x040fe20000000000 */
[C---:B------:R-:W-:Y:S01]  /*a0e0*/  FMUL R9, R68.reuse, R19 ;  /* 0x0000001344097220 */ /* 0x040fe20000400000 */
[----:B------:R-:W-:Y:S01]  /*a0f0*/  FMUL R18, R68, R28 ;  /* 0x0000001c44127220 */ /* 0x000fe20000400000 */
[----:B------:R-:W-:Y:S01]  /*a100*/  FFMA R3, R71, R6, R3 ;  /* 0x0000000647037223 */ /* 0x000fe20000000003 */
[----:B------:R-:W-:Y:S01]  /*a110*/  LOP3.LUT R6, R88, 0xffff0000, RZ, 0xc0, !PT ;  /* 0xffff000058067812 */ /* 0x000fe200078ec0ff */
[C---:B------:R-:W-:Y:S01]  /*a120*/  FMUL R10, R68.reuse, R20 ;  /* 0x00000014440a7220 */ /* 0x040fe20000400000 */
        /* <DEDUP_REMOVED lines=10> */
[----:B------:R-:W-:Y:S01]  /*a1d0*/  FMUL R48, R68, R58 ;  /* 0x0000003a44307220 */ /* 0x000fe20000400000 */
[----:B------:R-:W-:Y:S01]  /*a1e0*/  LOP3.LUT R58, R82, 0xffff0000, RZ, 0xc0, !PT ;  /* 0xffff0000523a7812 */ /* 0x000fe200078ec0ff */
[C---:B------:R-:W-:Y:S01]  /*a1f0*/  FMUL R4, R68.reuse, R16 ;  /* 0x0000001044047220 */ /* 0x040fe20000400000 */
[C---:B------:R-:W-:Y:S01]  /*a200*/  FMUL R40, R68.reuse, R50 ;  /* 0x0000003244287220 */ /* 0x040fe20000400000 */
[C---:B------:R-:W-:Y:S01]  /*a210*/  FMUL R45, R68.reuse, R55 ;  /* 0x00000037442d7220 */ /* 0x040fe20000400000 */
[C---:B------:R-:W-:Y:S01]  /*a220*/  FMUL R49, R68.reuse, R59 ;  /* 0x0000003b44317220 */ /* 0x040fe20000400000 */
[----:B------:R-:W-:Y:S01]  /*a230*/  SHF.L.U32 R59, R83, 0x10, RZ ;  /* 0x00000010533b7819 */ /* 0x000fe200000006ff */
[C---:B------:R-:W-:Y:S01]  /*a240*/  FMUL R55, R68.reuse, R65 ;  /* 0x0000004144377220 */ /* 0x040fe20000400000 */
[----:B------:R-:W-:Y:S01]  /*a250*/  F2FP.BF16.F32.PACK_AB R65, R3, R0 ;  /* 0x000000000341723e */ /* 0x000fe200000010ff */
[----:B------:R-:W-:Y:S01]  /*a260*/  FMUL R5, R68, R17 ;  /* 0x0000001144057220 */ /* 0x000fe20000400000 */
[----:B------:R-:W-:Y:S01]  /*a270*/  SHF.L.U32 R0, R88, 0x10, RZ ;  /* 0x0000001058007819 */ /* 0x000fe200000006ff */
[C---:B------:R-:W-:Y:S01]  /*a280*/  FMUL R50, R68.reuse, R60 ;  /* 0x0000003c44327220 */ /* 0x040fe20000400000 */
[----:B------:R-:W-:Y:S01]  /*a290*/  LOP3.LUT R60, R83, 0xffff0000, RZ, 0xc0, !PT ;  /* 0xffff0000533c7812 */ /* 0x000fe200078ec0ff */
[----:B------:R-:W-:Y:S01]  /*a2a0*/  FFMA R4, R71, R7, R4 ;  /* 0x0000000747047223 */ /* 0x000fe20000000004 */
[----:B------:R-:W-:Y:S01]  /*a2b0*/  SHF.L.U32 R3, R89, 0x10, RZ ;  /* 0x0000001059037819 */ /* 0x000fe200000006ff */
[C---:B------:R-:W-:Y:S01]  /*a2c0*/  FFMA R5, R71.reuse, R58, R5 ;  /* 0x0000003a47057223 */ /* 0x040fe20000000005 */
[C---:B------:R-:W-:Y:S01]  /*a2d0*/  FFMA R8, R71.reuse, R59, R8 ;  /* 0x0000003b47087223 */ /* 0x040fe20000000008 */
[C---:B------:R-:W-:Y:S01]  /*a2e0*/  FFMA R9, R71.reuse, R60, R9 ;  /* 0x0000003c47097223 */ /* 0x040fe20000000009 */
[----:B------:R-:W-:Y:S01]  /*a2f0*/  FFMA R10, R71, R0, R10 ;  /* 0x00000000470a7223 */ /* 0x000fe2000000000a */
[----:B------:R-:W-:Y:S01]  /*a300*/  LOP3.LUT R0, R89, 0xffff0000, RZ, 0xc0, !PT ;  /* 0xffff000059007812 */ /* 0x000fe200078ec0ff */
[C---:B------:R-:W-:Y:S01]  /*a310*/  FMUL R11, R68.reuse, R21 ;  /* 0x00000015440b7220 */ /* 0x040fe20000400000 */
[C---:B------:R-:W-:Y:S01]  /*a320*/  FMUL R12, R68.reuse, R22 ;  /* 0x00000016440c7220 */ /* 0x040fe20000400000 */
[C---:B------:R-:W-:Y:S01]  /*a330*/  FMUL R13, R68.reuse, R23 ;  /* 0x00000017440d7220 */ /* 0x040fe20000400000 */
[C---:B------:R-:W-:Y:S01]  /*a340*/  FMUL R16, R68.reuse, R26 ;  /* 0x0000001a44107220 */ /* 0x040fe20000400000 */
[C---:B------:R-:W-:Y:S01]  /*a350*/  FMUL R26, R68.reuse, R36 ;  /* 0x00000024441a7220 */ /* 0x040fe20000400000 */
[----:B------:R-:W-:Y:S01]  /*a360*/  FFMA R11, R71, R6, R11 ;  /* 0x00000006470b7223 */ /* 0x000fe2000000000b */
[----:B------:R-:W-:Y:S01]  /*a370*/  LOP3.LUT R6, R99, 0xffff0000, RZ, 0xc0, !PT ;  /* 0xffff000063067812 */ /* 0x000fe200078ec0ff */
[----:B------:R-:W-:Y:S01]  /*a380*/  FMUL R36, R68, R46 ;  /* 0x0000002e44247220 */ /* 0x000fe20000400000 */
[----:B------:R-:W-:Y:S01]  /*a390*/  FFMA R12, R71, R3, R12 ;  /* 0x00000003470c7223 */ /* 0x000fe2000000000c */
[----:B------:R-:W-:Y:S01]  /*a3a0*/  SHF.L.U32 R3, R90, 0x10, RZ ;  /* 0x000000105a037819 */ /* 0x000fe200000006ff */
[C---:B------:R-:W-:Y:S01]  /*a3b0*/  FMUL R46, R68.reuse, R56 ;  /* 0x00000038442e7220 */ /* 0x040fe20000400000 */
[----:B------:R-:W-:Y:S01]  /*a3c0*/  FMUL R56, R68, R66 ;  /* 0x0000004244387220 */ /* 0x000fe20000400000 */
[----:B------:R-:W-:Y:S01]  /*a3d0*/  F2FP.BF16.F32.PACK_AB R66, R5, R4 ;  /* 0x000000040542723e */ /* 0x000fe200000010ff */
[C---:B------:R-:W-:Y:S01]  /*a3e0*/  FFMA R13, R71.reuse, R0, R13 ;  /* 0x00000000470d7223 */ /* 0x040fe2000000000d */
[----:B------:R-:W-:Y:S01]  /*a3f0*/  LOP3.LUT R0, R90, 0xffff0000, RZ, 0xc0, !PT ;  /* 0xffff00005a007812 */ /* 0x000fe200078ec0ff */
[----:B------:R-:W-:Y:S01]  /*a400*/  FFMA R14, R71, R3, R14 ;  /* 0x00000003470e7223 */ /* 0x000fe2000000000e */
[C---:B------:R-:W-:Y:S01]  /*a410*/  SHF.L.U32 R5, R91.reuse, 0x10, RZ ;  /* 0x000000105b057819 */ /* 0x040fe200000006ff */
[----:B------:R-:W-:Y:S01]  /*a420*/  FMUL R17, R68, R27 ;  /* 0x0000001b44117220 */ /* 0x000fe20000400000 */
[----:B------:R-:W-:Y:S01]  /*a430*/  LOP3.LUT R4, R91, 0xffff0000, RZ, 0xc0, !PT ;  /* 0xffff00005b047812 */ /* 0x000fe200078ec0ff */
[C---:B------:R-:W-:Y:S01]  /*a440*/  FFMA R15, R71.reuse, R0, R15 ;  /* 0x00000000470f7223 */ /* 0x040fe2000000000f */
[C---:B------:R-:W-:Y:S01]  /*a450*/  SHF.L.U32 R0, R96.reuse, 0x10, RZ ;  /* 0x0000001060007819 */ /* 0x040fe200000006ff */
[----:B------:R-:W-:Y:S01]  /*a460*/  FFMA R16, R71, R5, R16 ;  /* 0x0000000547107223 */ /* 0x000fe20000000010 */
[----:B------:R-:W-:Y:S01]  /*a470*/  SHF.L.U32 R3, R97, 0x10, RZ ;  /* 0x0000001061037819 */ /* 0x000fe200000006ff */
[----:B------:R-:W-:Y:S01]  /*a480*/  FFMA R17, R71, R4, R17 ;  /* 0x0000000447117223 */ /* 0x000fe20000000011 */
[----:B------:R-:W-:Y:S01]  /*a490*/  LOP3.LUT R4, R96, 0xffff0000, RZ, 0xc0, !PT ;  /* 0xffff000060047812 */ /* 0x000fe200078ec0ff */
[C---:B------:R-:W-:Y:S01]  /*a4a0*/  FMUL R27, R68.reuse, R37 ;  /* 0x00000025441b7220 */ /* 0x040fe20000400000 */
[----:B------:R-:W-:Y:S01]  /*a4b0*/  SHF.L.U32 R5, R99, 0x10, RZ ;  /* 0x0000001063057819 */ /* 0x000fe200000006ff */
[C---:B------:R-:W-:Y:S01]  /*a4c0*/  FMUL R37, R68.reuse, R47 ;  /* 0x0000002f44257220 */ /* 0x040fe20000400000 */
[C---:B------:R-:W-:Y:S01]  /*a4d0*/  FMUL R47, R68.reuse, R57 ;  /* 0x00000039442f7220 */ /* 0x040fe20000400000 */
[----:B------:R-:W-:Y:S01]  /*a4e0*/  FMUL R57, R68, R67 ;  /* 0x0000004344397220 */ /* 0x000fe20000400000 */
[----:B------:R-:W-:Y:S01]  /*a4f0*/  F2FP.BF16.F32.PACK_AB R67, R9, R8 ;  /* 0x000000080943723e */ /* 0x000fe200000010ff */
[----:B------:R-:W-:Y:S01]  /*a500*/  FFMA R18, R71, R0, R18 ;  /* 0x0000000047127223 */ /* 0x000fe20000000012 */
[----:B------:R-:W-:Y:S01]  /*a510*/  LOP3.LUT R0, R97, 0xffff0000, RZ, 0xc0, !PT ;  /* 0xffff000061007812 */ /* 0x000fe200078ec0ff */
[C---:B------:R-:W-:Y:S01]  /*a520*/  FFMA R19, R71.reuse, R4, R19 ;  /* 0x0000000447137223 */ /* 0x040fe20000000013 */
[C---:B------:R-:W-:Y:S01]  /*a530*/  LOP3.LUT R4, R98.reuse, 0xffff0000, RZ, 0xc0, !PT ;  /* 0xffff000062047812 */ /* 0x040fe200078ec0ff */
[----:B------:R-:W-:Y:S01]  /*a540*/  FFMA R20, R71, R3, R20 ;  /* 0x0000000347147223 */ /* 0x000fe20000000014 */
[----:B------:R-:W-:Y:S01]  /*a550*/  SHF.L.U32 R3, R98, 0x10, RZ ;  /* 0x0000001062037819 */ /* 0x000fe200000006ff */
[C---:B------:R-:W-:Y:S01]  /*a560*/  FMUL R21, R68.reuse, R31 ;  /* 0x0000001f44157220 */ /* 0x040fe20000400000 */
[----:B------:R-:W-:Y:S01]  /*a570*/  F2FP.BF16.F32.PACK_AB R8, R11, R10 ;  /* 0x0000000a0b08723e */ /* 0x000fe200000010ff */
[C---:B------:R-:W-:Y:S01]  /*a580*/  FMUL R22, R68.reuse, R32 ;  /* 0x0000002044167220 */ /* 0x040fe20000400000 */
[----:B------:R-:W-:Y:S01]  /*a590*/  F2FP.BF16.F32.PACK_AB R9, R13, R12 ;  /* 0x0000000c0d09723e */ /* 0x000fe200000010ff */
[----:B------:R-:W-:Y:S01]  /*a5a0*/  STS.128 [R163+0x8400], R64 ;  /* 0x00840040a3007388 */ /* 0x000fe20000000c00 */
[----:B------:R-:W-:Y:S01]  /*a5b0*/  F2FP.BF16.F32.PACK_AB R10, R15, R14 ;  /* 0x0000000e0f0a723e */ /* 0x000fe200000010ff */
[----:B------:R-:W-:Y:S01]  /*a5c0*/  FMUL R23, R68, R33 ;  /* 0x0000002144177220 */ /* 0x000fe20000400000 */
[----:B------:R-:W-:Y:S01]  /*a5d0*/  F2FP.BF16.F32.PACK_AB R11, R17, R16 ;  /* 0x00000010110b723e */ /* 0x000fe200000010ff */
[----:B------:R-:W-:Y:S01]  /*a5e0*/  FFMA R21, R71, R0, R21 ;  /* 0x0000000047157223 */ /* 0x000fe20000000015 */
[----:B------:R-:W-:Y:S01]  /*a5f0*/  F2FP.BF16.F32.PACK_AB R12, R19, R18 ;  /* 0x00000012130c723e */ /* 0x000fe200000010ff */
[C---:B------:R-:W-:Y:S01]  /*a600*/  FFMA R22, R71.reuse, R3, R22 ;  /* 0x0000000347167223 */ /* 0x040fe20000000016 */
[C---:B------:R-:W-:Y:S01]  /*a610*/  SHF.L.U32 R0, R104.reuse, 0x10, RZ ;  /* 0x0000001068007819 */ /* 0x040fe200000006ff */
[----:B------:R-:W-:Y:S01]  /*a620*/  FFMA R23, R71, R4, R23 ;  /* 0x0000000447177223 */ /* 0x000fe20000000017 */
[----:B------:R-:W-:Y:S01]  /*a630*/  F2FP.BF16.F32.PACK_AB R13, R21, R20 ;  /* 0x00000014150d723e */ /* 0x000fe200000010ff */
[C---:B------:R-:W-:Y:S01]  /*a640*/  FFMA R24, R71.reuse, R5, R24 ;  /* 0x0000000547187223 */ /* 0x040fe20000000018 */
[----:B------:R-:W-:Y:S01]  /*a650*/  LOP3.LUT R4, R104, 0xffff0000, RZ, 0xc0, !PT ;  /* 0xffff000068047812 */ /* 0x000fe200078ec0ff */
[----:B------:R-:W-:Y:S01]  /*a660*/  FFMA R25, R71, R6, R25 ;  /* 0x0000000647197223 */ /* 0x000fe20000000019 */
[----:B------:R-:W-:Y:S01]  /*a670*/  F2FP.BF16.F32.PACK_AB R14, R23, R22 ;  /* 0x00000016170e723e */ /* 0x000fe200000010ff */
[----:B------:R1:W-:Y:S01]  /*a680*/  STS.128 [R162+0x8400], R8 ;  /* 0x00840008a2007388 */ /* 0x0003e20000000c00 */
[----:B------:R-:W-:Y:S01]  /*a690*/  SHF.L.U32 R3, R105, 0x10, RZ ;  /* 0x0000001069037819 */ /* 0x000fe200000006ff */
[----:B------:R-:W-:Y:S01]  /*a6a0*/  FFMA R26, R71, R0, R26 ;  /* 0x00000000471a7223 */ /* 0x000fe2000000001a */
[----:B------:R-:W-:Y:S01]  /*a6b0*/  F2FP.BF16.F32.PACK_AB R15, R25, R24 ;  /* 0x00000018190f723e */ /* 0x000fe200000010ff */
[----:B------:R-:W-:Y:S01]  /*a6c0*/  FFMA R27, R71, R4, R27 ;  /* 0x00000004471b7223 */ /* 0x000fe2000000001b */
[----:B------:R-:W-:Y:S01]  /*a6d0*/  LOP3.LUT R0, R105, 0xffff0000, RZ, 0xc0, !PT ;  /* 0xffff000069007812 */ /* 0x000fe200078ec0ff */
[C---:B------:R-:W-:Y:S01]  /*a6e0*/  FFMA R28, R71.reuse, R3, R28 ;  /* 0x00000003471c7223 */ /* 0x040fe2000000001c */
[C---:B------:R-:W-:Y:S01]  /*a6f0*/  SHF.L.U32 R3, R106.reuse, 0x10, RZ ;  /* 0x000000106a037819 */ /* 0x040fe200000006ff */
[----:B------:R2:W-:Y:S01]  /*a700*/  STS.128 [R161+0x8400], R12 ;  /* 0x0084000ca1007388 */ /* 0x0005e20000000c00 */
[----:B------:R-:W-:Y:S01]  /*a710*/  LOP3.LUT R4, R106, 0xffff0000, RZ, 0xc0, !PT ;  /* 0xffff00006a047812 */ /* 0x000fe200078ec0ff */
[----:B------:R-:W-:Y:S01]  /*a720*/  FFMA R29, R71, R0, R29 ;  /* 0x00000000471d7223 */ /* 0x000fe2000000001d */
[C---:B------:R-:W-:Y:S01]  /*a730*/  SHF.L.U32 R5, R107.reuse, 0x10, RZ ;  /* 0x000000106b057819 */ /* 0x040fe200000006ff */
[C---:B------:R-:W-:Y:S01]  /*a740*/  FMUL R31, R68.reuse, R41 ;  /* 0x00000029441f7220 */ /* 0x040fe20000400000 */
[----:B------:R-:W-:Y:S01]  /*a750*/  LOP3.LUT R6, R107, 0xffff0000, RZ, 0xc0, !PT ;  /* 0xffff00006b067812 */ /* 0x000fe200078ec0ff */
[----:B------:R-:W-:Y:S01]  /*a760*/  FMUL R32, R68, R42 ;  /* 0x0000002a44207220 */ /* 0x000fe20000400000 */
[----:B------:R-:W-:Y:S01]  /*a770*/  SHF.L.U32 R0, R112, 0x10, RZ ;  /* 0x0000001070007819 */ /* 0x000fe200000006ff */
[----:B------:R-:W-:Y:S01]  /*a780*/  FMUL R33, R68, R43 ;  /* 0x0000002b44217220 */ /* 0x000fe20000400000 */
[----:B------:R-:W-:Y:S01]  /*a790*/  LEA R16, R77, UR46, 0x3 ;  /* 0x0000002e4d107c11 */ /* 0x000fe2000f8e18ff */
[----:B------:R-:W-:Y:S01]  /*a7a0*/  FFMA R30, R71, R3, R30 ;  /* 0x00000003471e7223 */ /* 0x000fe2000000001e */
[----:B------:R-:W-:Y:S01]  /*a7b0*/  SHF.L.U32 R3, R113, 0x10, RZ ;  /* 0x0000001071037819 */ /* 0x000fe200000006ff */
[C---:B------:R-:W-:Y:S01]  /*a7c0*/  FFMA R31, R71.reuse, R4, R31 ;  /* 0x00000004471f7223 */ /* 0x040fe2000000001f */
[----:B------:R-:W-:Y:S01]  /*a7d0*/  LOP3.LUT R4, R112, 0xffff0000, RZ, 0xc0, !PT ;  /* 0xffff000070047812 */ /* 0x000fe200078ec0ff */
[----:B------:R-:W-:Y:S01]  /*a7e0*/  FFMA R32, R71, R5, R32 ;  /* 0x0000000547207223 */ /* 0x000fe20000000020 */
[----:B------:R-:W-:Y:S01]  /*a7f0*/  SHF.L.U32 R5, R115, 0x10, RZ ;  /* 0x0000001073057819 */ /* 0x000fe200000006ff */
[----:B------:R-:W-:Y:S01]  /*a800*/  FFMA R33, R71, R6, R33 ;  /* 0x0000000647217223 */ /* 0x000fe20000000021 */
[----:B------:R-:W-:Y:S01]  /*a810*/  LOP3.LUT R6, R131, 0xffff0000, RZ, 0xc0, !PT ;  /* 0xffff000083067812 */ /* 0x000fe200078ec0ff */
[----:B------:R-:W-:Y:S01]  /*a820*/  FFMA R34, R71, R0, R34 ;  /* 0x0000000047227223 */ /* 0x000fe20000000022 */
[----:B------:R-:W-:Y:S01]  /*a830*/  LOP3.LUT R0, R113, 0xffff0000, RZ, 0xc0, !PT ;  /* 0xffff000071007812 */ /* 0x000fe200078ec0ff */
[C---:B------:R-:W-:Y:S01]  /*a840*/  FFMA R35, R71.reuse, R4, R35 ;  /* 0x0000000447237223 */ /* 0x040fe20000000023 */
[----:B------:R-:W-:Y:S01]  /*a850*/  LOP3.LUT R4, R120, 0xffff0000, RZ, 0xc0, !PT ;  /* 0xffff000078047812 */ /* 0x000fe200078ec0ff */
[C---:B------:R-:W-:Y:S01]  /*a860*/  FFMA R36, R71.reuse, R3, R36 ;  /* 0x0000000347247223 */ /* 0x040fe20000000024 */
[C---:B------:R-:W-:Y:S01]  /*a870*/  SHF.L.U32 R3, R114.reuse, 0x10, RZ ;  /* 0x0000001072037819 */ /* 0x040fe200000006ff */
[----:B------:R-:W-:Y:S01]  /*a880*/  FFMA R37, R71, R0, R37 ;  /* 0x0000000047257223 */ /* 0x000fe20000000025 */
[----:B------:R-:W-:Y:S01]  /*a890*/  LOP3.LUT R0, R114, 0xffff0000, RZ, 0xc0, !PT ;  /* 0xffff000072007812 */ /* 0x000fe200078ec0ff */
[----:B------:R-:W-:Y:S01]  /*a8a0*/  FMUL R41, R68, R51 ;  /* 0x0000003344297220 */ /* 0x000fe20000400000 */
[----:B-1----:R-:W-:Y:S01]  /*a8b0*/  F2FP.BF16.F32.PACK_AB R8, R35, R34 ;  /* 0x000000222308723e */ /* 0x002fe200000010ff */
[C---:B------:R-:W-:Y:S01]  /*a8c0*/  FFMA R38, R71.reuse, R3, R38 ;  /* 0x0000000347267223 */ /* 0x040fe20000000026 */
[----:B------:R-:W-:Y:S01]  /*a8d0*/  SHF.L.U32 R3, R120, 0x10, RZ ;  /* 0x0000001078037819 */ /* 0x000fe200000006ff */
[----:B------:R-:W-:Y:S01]  /*a8e0*/  FFMA R39, R71, R0, R39 ;  /* 0x0000000047277223 */ /* 0x000fe20000000027 */
[----:B--2---:R-:W-:Y:S01]  /*a8f0*/  F2FP.BF16.F32.PACK_AB R12, R27, R26 ;  /* 0x0000001a1b0c723e */ /* 0x004fe200000010ff */
[----:B------:R-:W-:Y:S01]  /*a900*/  FFMA R40, R71, R5, R40 ;  /* 0x0000000547287223 */ /* 0x000fe20000000028 */
[----:B------:R-:W-:Y:S01]  /*a910*/  F2FP.BF16.F32.PACK_AB R13, R29, R28 ;  /* 0x0000001c1d0d723e */ /* 0x000fe200000010ff */
[C---:B------:R-:W-:Y:S01]  /*a920*/  FMUL R42, R68.reuse, R52 ;  /* 0x00000034442a7220 */ /* 0x040fe20000400000 */
[----:B------:R-:W-:Y:S01]  /*a930*/  F2FP.BF16.F32.PACK_AB R14, R31, R30 ;  /* 0x0000001e1f0e723e */ /* 0x000fe200000010ff */
[C---:B------:R-:W-:Y:S01]  /*a940*/  FMUL R43, R68.reuse, R53 ;  /* 0x00000035442b7220 */ /* 0x040fe20000400000 */
[----:B------:R-:W-:Y:S01]  /*a950*/  F2FP.BF16.F32.PACK_AB R15, R33, R32 ;  /* 0x00000020210f723e */ /* 0x000fe200000010ff */
[C---:B------:R-:W-:Y:S01]  /*a960*/  FMUL R51, R68.reuse, R61 ;  /* 0x0000003d44337220 */ /* 0x040fe20000400000 */
[----:B------:R-:W-:Y:S01]  /*a970*/  LOP3.LUT R0, R115, 0xffff0000, RZ, 0xc0, !PT ;  /* 0xffff000073007812 */ /* 0x000fe200078ec0ff */
[----:B------:R-:W-:Y:S01]  /*a980*/  FMUL R52, R68, R62 ;  /* 0x0000003e44347220 */ /* 0x000fe20000400000 */
[----:B------:R-:W-:Y:S01]  /*a990*/  SHF.L.U32 R5, R121, 0x10, RZ ;  /* 0x0000001079057819 */ /* 0x000fe200000006ff */
[----:B------:R1:W-:Y:S01]  /*a9a0*/  STS.128 [R147+0x8400], R12 ;  /* 0x0084000c93007388 */ /* 0x0003e20000000c00 */
[----:B------:R-:W-:Y:S01]  /*a9b0*/  F2FP.BF16.F32.PACK_AB R9, R37, R36 ;  /* 0x000000242509723e */ /* 0x000fe200000010ff */
[----:B------:R-:W-:Y:S01]  /*a9c0*/  FFMA R41, R71, R0, R41 ;  /* 0x0000000047297223 */ /* 0x000fe20000000029 */
[----:B------:R-:W-:Y:S01]  /*a9d0*/  LOP3.LUT R0, R121, 0xffff0000, RZ, 0xc0, !PT ;  /* 0xffff000079007812 */ /* 0x000fe200078ec0ff */
[C---:B------:R-:W-:Y:S01]  /*a9e0*/  FFMA R42, R71.reuse, R3, R42 ;  /* 0x00000003472a7223 */ /* 0x040fe2000000002a */
[C---:B------:R-:W-:Y:S01]  /*a9f0*/  SHF.L.U32 R3, R122.reuse, 0x10, RZ ;  /* 0x000000107a037819 */ /* 0x040fe200000006ff */
[----:B------:R-:W-:Y:S01]  /*aa00*/  FFMA R43, R71, R4, R43 ;  /* 0x00000004472b7223 */ /* 0x000fe2000000002b */
[----:B------:R-:W-:Y:S01]  /*aa10*/  LOP3.LUT R4, R123, 0xffff0000, RZ, 0xc0, !PT ;  /* 0xffff00007b047812 */ /* 0x000fe200078ec0ff */
[----:B------:R-:W-:Y:S01]  /*aa20*/  FFMA R44, R71, R5, R44 ;  /* 0x00000005472c7223 */ /* 0x000fe2000000002c */
[----:B------:R-:W-:Y:S01]  /*aa30*/  SHF.L.U32 R5, R123, 0x10, RZ ;  /* 0x000000107b057819 */ /* 0x000fe200000006ff */
[C---:B------:R-:W-:Y:S01]  /*aa40*/  FFMA R45, R71.reuse, R0, R45 ;  /* 0x00000000472d7223 */ /* 0x040fe2000000002d */
[----:B------:R-:W-:Y:S01]  /*aa50*/  LOP3.LUT R0, R122, 0xffff0000, RZ, 0xc0, !PT ;  /* 0xffff00007a007812 */ /* 0x000fe200078ec0ff */
[----:B------:R-:W-:Y:S01]  /*aa60*/  FFMA R46, R71, R3, R46 ;  /* 0x00000003472e7223 */ /* 0x000fe2000000002e */
[----:B------:R-:W-:Y:S01]  /*aa70*/  SHF.L.U32 R3, R129, 0x10, RZ ;  /* 0x0000001081037819 */ /* 0x000fe200000006ff */
[----:B------:R-:W-:Y:S01]  /*aa80*/  FMUL R53, R68, R63 ;  /* 0x0000003f44357220 */ /* 0x000fe20000400000 */
        /* <DEDUP_REMOVED lines=8> */
[----:B------:R-:W-:Y:S01]  /*ab10*/  LOP3.LUT R0, R129, 0xffff0000, RZ, 0xc0, !PT ;  /* 0xffff000081007812 */ /* 0x000fe200078ec0ff */
[----:B------:R2:W-:Y:S01]  /*ab20*/  STS.128 [R160+0x8400], R8 ;  /* 0x00840008a0007388 */ /* 0x0005e20000000c00 */
[----:B------:R-:W-:Y:S01]  /*ab30*/  SHF.L.U32 R5, R131, 0x10, RZ ;  /* 0x0000001083057819 */ /* 0x000fe200000006ff */
[C---:B------:R-:W-:Y:S01]  /*ab40*/  FFMA R51, R71.reuse, R4, R51 ;  /* 0x0000000447337223 */ /* 0x040fe20000000033 */
[C---:B------:R-:W-:Y:S01]  /*ab50*/  LOP3.LUT R4, R130.reuse, 0xffff0000, RZ, 0xc0, !PT ;  /* 0xffff000082047812 */ /* 0x040fe200078ec0ff */
[C---:B------:R-:W-:Y:S01]  /*ab60*/  FFMA R52, R71.reuse, R3, R52 ;  /* 0x0000000347347223 */ /* 0x040fe20000000034 */
[----:B------:R-:W-:Y:S01]  /*ab70*/  SHF.L.U32 R3, R130, 0x10, RZ ;  /* 0x0000001082037819 */ /* 0x000fe200000006ff */
[----:B------:R-:W-:Y:S01]  /*ab80*/  FFMA R53, R71, R0, R53 ;  /* 0x0000000047357223 */ /* 0x000fe20000000035 */
[----:B-1----:R-:W-:Y:S02]  /*ab90*/  F2FP.BF16.F32.PACK_AB R12, R43, R42 ;  /* 0x0000002a2b0c723e */ /* 0x002fe400000010ff */
[----:B------:R-:W-:Y:S01]  /*aba0*/  F2FP.BF16.F32.PACK_AB R13, R45, R44 ;  /* 0x0000002c2d0d723e */ /* 0x000fe200000010ff */
[----:B------:R-:W-:Y:S01]  /*abb0*/  FFMA R54, R71, R3, R54 ;  /* 0x0000000347367223 */ /* 0x000fe20000000036 */
[----:B------:R-:W-:Y:S01]  /*abc0*/  F2FP.BF16.F32.PACK_AB R14, R47, R46 ;  /* 0x0000002e2f0e723e */ /* 0x000fe200000010ff */
[----:B------:R-:W-:Y:S01]  /*abd0*/  FFMA R55, R71, R4, R55 ;  /* 0x0000000447377223 */ /* 0x000fe20000000037 */
[----:B------:R-:W-:Y:S01]  /*abe0*/  F2FP.BF16.F32.PACK_AB R15, R49, R48 ;  /* 0x00000030310f723e */ /* 0x000fe200000010ff */
[C---:B------:R-:W-:Y:S01]  /*abf0*/  FFMA R56, R71.reuse, R5, R56 ;  /* 0x0000000547387223 */ /* 0x040fe20000000038 */
[----:B------:R-:W-:Y:S01]  /*ac00*/  FFMA R57, R71, R6, R57 ;  /* 0x0000000647397223 */ /* 0x000fe20000000039 */
[----:B------:R-:W-:Y:S02]  /*ac10*/  F2FP.BF16.F32.PACK_AB R4, R51, R50 ;  /* 0x000000323304723e */ /* 0x000fe400000010ff */
        /* <DEDUP_REMOVED lines=14> */
[----:B-1----:R-:W1:Y:S01]  /*ad00*/  FENCE.VIEW.ASYNC.S ;  /* 0x00000000000073c6 */ /* 0x002e620000000000 */
[----:B------:R-:W-:Y:S01]  /*ad10*/  @P6 PRMT R0, R165, 0x654, R0 ;  /* 0x00000654a5006816 */ /* 0x000fe20000000000 */
[----:B-1----:R-:W-:Y:S06]  /*ad20*/  BAR.SYNC.DEFER_BLOCKING 0x1, 0x80 ;  /* 0x0042000000007b1d */ /* 0x002fec0000010000 */
        /* <DEDUP_REMOVED lines=11> */
.L_x_139:
[----:B------:R-:W-:Y:S05]  /*ade0*/  BSYNC.RECONVERGENT B0 ;  /* 0x0000000000007941 */ /* 0x000fea0003800200 */
.L_x_138:
[----:B------:R-:W-:Y:S01]  /*adf0*/  BAR.SYNC.DEFER_BLOCKING 0x1, 0x80 ;  /* 0x0042000000007b1d */ /* 0x000fe20000010000 */
[----:B------:R-:W-:Y:S02]  /*ae00*/  UIADD3 UR4, UPT, UPT, UR47, 0x1, URZ ;  /* 0x000000012f047890 */ /* 0x000fe4000fffe0ff */
[----:B------:R-:W-:Y:S02]  /*ae10*/  UISETP.NE.AND UP0, UPT, UR39, URZ, UPT ;  /* 0x000000ff2700728c */ /* 0x000fe4000bf05270 */
[----:B------:R-:W-:Y:S02]  /*ae20*/  UISETP.NE.AND UP1, UPT, UR4, 0x4, UPT ;  /* 0x000000040400788c */ /* 0x000fe4000bf25270 */
[----:B------:R-:W-:Y:S02]  /*ae30*/  USEL UR40, URZ, 0xc0, !UP0 ;  /* 0x000000c0ff287887 */ /* 0x000fe4000c000000 */
[----:B------:R-:W-:Y:S01]  /*ae40*/  USEL UR52, UR4, URZ, UP1 ;  /* 0x000000ff04347287 */ /* 0x000fe20008800000 */
[----:B------:R1:W-:Y:S01]  /*ae50*/  @P6 SYNCS.ARRIVE.TRANS64.RED.A1T0 RZ, [R0+URZ], RZ ;  /* 0x000000ff00ff69a7 */ /* 0x0003e200081004ff */
[----:B------:R-:W-:Y:S01]  /*ae60*/  BSSY B1, `(.L_x_140) ;  /* 0x000001f000017945 */ /* 0x000fe20003800000 */
[----:B------:R-:W3:Y:S02]  /*ae70*/  @P6 SYNCS.PHASECHK.TRANS64.TRYWAIT P0, [R16+URZ+0x80], R3 ;  /* 0x00008003100065a7 */ /* 0x000ee400080011ff */
[----:B---3--:R-:W-:Y:S01]  /*ae80*/  @P6 SEL R79, RZ, 0x1, !P0 ;  /* 0x00000001ff4f6807 */ /* 0x008fe20004000000 */
[----:B-1----:R-:W-:Y:S06]  /*ae90*/  @!P6 BRA `(.L_x_141) ;  /* 0x00000000006ce947 */ /* 0x002fec0003800000 */
[----:B------:R-:W-:Y:S01]  /*aea0*/  ISETP.NE.AND P1, PT, R93, RZ, PT ;  /* 0x000000ff5d00720c */ /* 0x000fe20003f25270 */
[----:B------:R-:W-:Y:S01]  /*aeb0*/  BSSY B0, `(.L_x_142) ;  /* 0x000000b000007945 */ /* 0x000fe20003800000 */
[----:B------:R-:W-:Y:S11]  /*aec0*/  ISETP.NE.AND P0, PT, R79, RZ, PT ;  /* 0x000000ff4f00720c */ /* 0x000ff60003f05270 */
[----:B------:R-:W-:Y:S05]  /*aed0*/  @P1 IMAD R77, R77, 0x4000, R164 ;  /* 0x000040004d4d1824 */ /* 0x000fea00078e02a4 */
[----:B------:R-:W-:Y:S04]  /*aee0*/  @P1 IADD3 R3, PT, PT, R77, UR46, RZ ;  /* 0x0000002e4d031c10 */ /* 0x000fe8000fffe0ff */
[----:B--2---:R-:W-:Y:S01]  /*aef0*/  @P1 IADD3 R7, PT, PT, R92, R3, RZ ;  /* 0x000000035c071210 */ /* 0x004fe20007ffe0ff */
[--C-:B------:R-:W-:Y:S02]  /*af00*/  @P1 IMAD.IADD R5, R78, 0x1, R3.reuse ;  /* 0x000000014e051824 */ /* 0x100fe400078e0203 */
[----:B------:R-:W-:Y:S01]  /*af10*/  @P1 IMAD.IADD R0, R94, 0x1, R3 ;  /* 0x000000015e001824 */ /* 0x000fe200078e0203 */
[----:B------:R-:W-:Y:S06]  /*af20*/  @P0 BRA `(.L_x_143) ;  /* 0x00000000000c0947 */ /* 0x000fec0003800000 */
[----:B------:R-:W-:Y:S04]  /*af30*/  SHF.L.U32 R3, R149, 0x1f, RZ ;  /* 0x0000001f95037819 */ /* 0x000fe800000006ff */
[----:B------:R-:W1:Y:S02]  /*af40*/  SYNCS.PHASECHK.TRANS64.TRYWAIT P0, [R16+URZ+0x80], R3 ;  /* 0x00008003100075a7 */ /* 0x000e6400080011ff */
[----:B-1----:R-:W-:Y:S05]  /*af50*/  @!P0 BRA `(.L_x_144) ;  /* 0x0000002000e88947 */ /* 0x002fea0003800000 */
.L_x_143:
[----:B------:R-:W-:Y:S05]  /*af60*/  BSYNC B0 ;  /* 0x0000000000007941 */ /* 0x000fea0003800000 */
.L_x_142:
[----:B------:R-:W-:Y:S11]  /*af70*/  ISETP.NE.AND P0, PT, R93, RZ, PT ;  /* 0x000000ff5d00720c */ /* 0x000ff60003f05270 */
[----:B------:R-:W-:Y:S02]  /*af80*/  @!UPT UIADD3 URZ, UPT, UPT, URZ, URZ, URZ ;  /* 0x000000fffffff290 */ /* 0x000fe4000fffe0ff */
[----:B------:R3:W4:Y:S01]  /*af90*/  @P0 LDS.128 R84, [R77+UR46+0x400] ;  /* 0x0004002e4d540984 */ /* 0x0007220008000c00 */
[----:B-1----:R-:W-:Y:S01]  /*afa0*/  @P0 IMAD.IADD R3, R92, 0x1, R5 ;  /* 0x000000015c030824 */ /* 0x002fe200078e0205 */
[C---:B------:R-:W-:Y:S01]  /*afb0*/  @P0 IADD3 R6, PT, PT, R94.reuse, R5, RZ ;  /* 0x000000055e060210 */ /* 0x040fe20007ffe0ff */
[C---:B------:R-:W-:Y:S01]  /*afc0*/  @P0 IMAD.IADD R4, R94.reuse, 0x1, R7 ;  /* 0x000000015e040824 */ /* 0x040fe200078e0207 */
[----:B------:R3:W1:Y:S02]  /*afd0*/  @P0 LDS.128 R80, [R0+0x400] ;  /* 0x0004000000500984 */ /* 0x0006640000000c00 */
[----:B------:R-:W-:Y:S02]  /*afe0*/  @P0 IADD3 R94, PT, PT, R94, R3, RZ ;  /* 0x000000035e5e0210 */ /* 0x000fe40007ffe0ff */
[----:B------:R3:W2:Y:S04]  /*aff0*/  @P0 LDS.128 R88, [R7+0x400] ;  /* 0x0004000007580984 */ /* 0x0006a80000000c00 */
[----:B------:R3:W1:Y:S04]  /*b000*/  @P0 LDS.128 R96, [R4+0x400] ;  /* 0x0004000004600984 */ /* 0x0006680000000c00 */
[----:B------:R3:W1:Y:S04]  /*b010*/  @P0 LDS.128 R104, [R5+0x400] ;  /* 0x0004000005680984 */ /* 0x0006680000000c00 */
[----:B------:R3:W1:Y:S04]  /*b020*/  @P0 LDS.128 R112, [R6+0x400] ;  /* 0x0004000006700984 */ /* 0x0006680000000c00 */
[----:B------:R3:W1:Y:S04]  /*b030*/  @P0 LDS.128 R120, [R3+0x400] ;  /* 0x0004000003780984 */ /* 0x0006680000000c00 */
[----:B------:R3:W1:Y:S02]  /*b040*/  @P0 LDS.128 R128, [R94+0x400] ;  /* 0x000400005e800984 */ /* 0x0006640000000c00 */
.L_x_141:
[----:B------:R-:W-:Y:S05]  /*b050*/  BSYNC B1 ;  /* 0x0000000000017941 */ /* 0x000fea0003800000 */
.L_x_140:
[----:B------:R-:W-:Y:S01]  /*b060*/  VIADD R16, R69, UR40 ;  /* 0x0000002845107c36 */ /* 0x000fe20008000000 */
[----:B------:R-:W-:Y:S04]  /*b070*/  BSSY.RECONVERGENT B6, `(.L_x_145) ;  /* 0x0000015000067945 */ /* 0x000fe80003800200 */
[----:B---3--:R-:W-:Y:S04]  /*b080*/  SHF.R.U32.HI R3, RZ, 0x15, R16 ;  /* 0x00000015ff037819 */ /* 0x008fe80000011610 */
[----:B------:R-:W-:Y:S11]  /*b090*/  LOP3.LUT P0, RZ, R3, 0x3, R140, 0x48, !PT ;  /* 0x0000000303ff7812 */ /* 0x000ff6000780488c */
[----:B------:R-:W-:Y:S02]  /*b0a0*/  @!UPT UIADD3 URZ, UPT, UPT, URZ, URZ, URZ ;  /* 0x000000fffffff290 */ /* 0x000fe4000fffe0ff */
[----:B------:R-:W-:Y:S05]  /*b0b0*/  @!P0 BRA `(.L_x_146) ;  /* 0x0000000000408947 */ /* 0x000fea0003800000 */
[----:B------:R-:W3:Y:S01]  /*b0c0*/  LDCU.64 UR8, c[0x4][0x70] ;  /* 0x01000e00ff0877ac */ /* 0x000ee20008000a00 */
[----:B--2---:R-:W-:Y:S01]  /*b0d0*/  MOV R15, 0x0 ;  /* 0x00000000000f7802 */ /* 0x004fe20000000f00 */
[----:B------:R-:W-:Y:S02]  /*b0e0*/  HFMA2 R12, -RZ, RZ, 0, 5.9604644775390625e-08 ;  /* 0x00000001ff0c7431 */ /* 0x000fe400000001ff */
[----:B------:R-:W-:Y:S02]  /*b0f0*/  IMAD.MOV.U32 R8, RZ, RZ, 0x192 ;  /* 0x00000192ff087424 */ /* 0x000fe400078e00ff */
[----:B------:R-:W-:Y:S01]  /*b100*/  IMAD.MOV.U32 R13, RZ, RZ, RZ ;  /* 0x000000ffff0d7224 */ /* 0x000fe200078e00ff */
[----:B------:R-:W2:Y:S01]  /*b110*/  LDCU.64 UR6, c[0x4][0x78] ;  /* 0x01000f00ff0677ac */ /* 0x000ea20008000a00 */
[----:B------:R-:W1:Y:S01]  /*b120*/  LDC.64 R14, c[0x4][R15] ;  /* 0x010000000f0e7b82 */ /* 0x000e620000000a00 */
[----:B------:R-:W5:Y:S01]  /*b130*/  LDCU.64 UR4, c[0x4][0x10] ;  /* 0x01000200ff0477ac */ /* 0x000f620008000a00 */
[----:B---3--:R-:W-:Y:S01]  /*b140*/  MOV R5, UR9 ;  /* 0x0000000900057c02 */ /* 0x008fe20008000f00 */
[----:B------:R-:W-:Y:S01]  /*b150*/  IMAD.U32 R4, RZ, RZ, UR8 ;  /* 0x00000008ff047e24 */ /* 0x000fe2000f8e00ff */
[----:B--2---:R-:W-:Y:S01]  /*b160*/  MOV R7, UR7 ;  /* 0x0000000700077c02 */ /* 0x004fe20008000f00 */
[----:B------:R-:W-:Y:S01]  /*b170*/  IMAD.U32 R6, RZ, RZ, UR6 ;  /* 0x00000006ff067e24 */ /* 0x000fe2000f8e00ff */
[----:B-----5:R-:W-:Y:S01]  /*b180*/  MOV R11, UR5 ;  /* 0x00000005000b7c02 */ /* 0x020fe20008000f00 */
[----:B------:R-:W-:Y:S02]  /*b190*/  IMAD.U32 R10, RZ, RZ, UR4 ;  /* 0x00000004ff0a7e24 */ /* 0x000fe4000f8e00ff */
[----:B------:R-:W-:Y:S07]  /*b1a0*/  LEPC R20, `(.L_x_146) ;  /* 0x000000001014794e */ /* 0x000fee0000000000 */
[----:B-1--4-:R-:W-:Y:S05]  /*b1b0*/  CALL.ABS.NOINC R14 ;  /* 0x000000000e007343 */ /* 0x012fea0003c00000 */
.L_x_146:
[----:B------:R-:W-:Y:S05]  /*b1c0*/  BSYNC.RECONVERGENT B6 ;  /* 0x0000000000067941 */ /* 0x000fea0003800200 */
.L_x_145:
[----:B----4-:R-:W-:Y:S01]  /*b1d0*/  SHF.L.U32 R69, R84, 0x10, RZ ;  /* 0x0000001054457819 */ /* 0x010fe200000006ff */
[----:B------:R-:W-:Y:S05]  /*b1e0*/  WARPSYNC.ALL ;  /* 0x0000000000007948 */ /* 0x000fea0003800000 */
[----:B------:R-:W-:Y:S01]  /*b1f0*/  R2UR UR4, R16 ;  /* 0x00000000100472ca */ /* 0x000fe200000e0000 */
[----:B------:R-:W-:Y:S01]  /*b200*/  BSSY.RECONVERGENT B0, `(.L_x_147) ;  /* 0x00000fc000007945 */ /* 0x000fe20003800200 */
[----:B------:R-:W-:Y:S02]  /*b210*/  LOP3.LUT R0, R84, 0xffff0000, RZ, 0xc0, !PT ;  /* 0xffff000054007812 */ /* 0x000fe400078ec0ff */
[C---:B------:R-:W-:Y:S02]  /*b220*/  SHF.L.U32 R3, R85.reuse, 0x10, RZ ;  /* 0x0000001055037819 */ /* 0x040fe400000006ff */
[----:B------:R-:W-:Y:S02]  /*b230*/  LOP3.LUT R70, R85, 0xffff0000, RZ, 0xc0, !PT ;  /* 0xffff000055467812 */ /* 0x000fe400078ec0ff */
[C---:B------:R-:W-:Y:S02]  /*b240*/  SHF.L.U32 R72, R86.reuse, 0x10, RZ ;  /* 0x0000001056487819 */ /* 0x040fe400000006ff */
[----:B------:R-:W-:Y:S02]  /*b250*/  LOP3.LUT R74, R86, 0xffff0000, RZ, 0xc0, !PT ;  /* 0xffff0000564a7812 */ /* 0x000fe400078ec0ff */
[C---:B------:R-:W-:Y:S01]  /*b260*/  SHF.L.U32 R73, R87.reuse, 0x10, RZ ;  /* 0x0000001057497819 */ /* 0x040fe200000006ff */
[----:B--2---:R-:W2:Y:S01]  /*b270*/  LDTM.x64 R4, tmem[UR4] ;  /* 0x00000004000479ee */ /* 0x004ea20008340000 */
[----:B------:R-:W-:Y:S02]  /*b280*/  LOP3.LUT R76, R87, 0xffff0000, RZ, 0xc0, !PT ;  /* 0xffff0000574c7812 */ /* 0x000fe400078ec0ff */
[C---:B-1----:R-:W-:Y:S02]  /*b290*/  SHF.L.U32 R75, R80.reuse, 0x10, RZ ;  /* 0x00000010504b7819 */ /* 0x042fe400000006ff */
[----:B------:R-:W-:Y:S02]  /*b2a0*/  LOP3.LUT R78, R80, 0xffff0000, RZ, 0xc0, !PT ;  /* 0xffff0000504e7812 */ /* 0x000fe400078ec0ff */
[C---:B------:R-:W-:Y:S02]  /*b2b0*/  SHF.L.U32 R77, R81.reuse, 0x10, RZ ;  /* 0x00000010514d7819 */ /* 0x040fe400000006ff */
[----:B------:R-:W-:Y:S02]  /*b2c0*/  LOP3.LUT R80, R81, 0xffff0000, RZ, 0xc0, !PT ;  /* 0xffff000051507812 */ /* 0x000fe400078ec0ff */
[C---:B------:R-:W-:Y:S02]  /*b2d0*/  SHF.L.U32 R79, R82.reuse, 0x10, RZ ;  /* 0x00000010524f7819 */ /* 0x040fe400000006ff */
[----:B------:R-:W-:Y:S02]  /*b2e0*/  LOP3.LUT R82, R82, 0xffff0000, RZ, 0xc0, !PT ;  /* 0xffff000052527812 */ /* 0x000fe400078ec0ff */
[C---:B------:R-:W-:Y:S02]  /*b2f0*/  SHF.L.U32 R81, R83.reuse, 0x10, RZ ;  /* 0x0000001053517819 */ /* 0x040fe400000006ff */
[----:B------:R-:W-:Y:S02]  /*b300*/  LOP3.LUT R84, R83, 0xffff0000, RZ, 0xc0, !PT ;  /* 0xffff000053547812 */ /* 0x000fe400078ec0ff */
[C---:B------:R-:W-:Y:S02]  /*b310*/  SHF.L.U32 R83, R88.reuse, 0x10, RZ ;  /* 0x0000001058537819 */ /* 0x040fe400000006ff */
[----:B------:R-:W-:Y:S02]  /*b320*/  LOP3.LUT R86, R88, 0xffff0000, RZ, 0xc0, !PT ;  /* 0xffff000058567812 */ /* 0x000fe400078ec0ff */
[C---:B------:R-:W-:Y:S01]  /*b330*/  SHF.L.U32 R85, R89.reuse, 0x10, RZ ;  /* 0x0000001059557819 */ /* 0x040fe200000006ff */
[C---:B--2---:R-:W-:Y:S01]  /*b340*/  FMUL R4, R68.reuse, R4 ;  /* 0x0000000444047220 */ /* 0x044fe20000400000 */
[----:B------:R-:W-:Y:S01]  /*b350*/  LOP3.LUT R88, R89, 0xffff0000, RZ, 0xc0, !PT ;  /* 0xffff000059587812 */ /* 0x000fe200078ec0ff */
[----:B------:R-:W-:Y:S01]  /*b360*/  FMUL R5, R68, R5 ;  /* 0x0000000544057220 */ /* 0x000fe20000400000 */
[C---:B------:R-:W-:Y:S01]  /*b370*/  SHF.L.U32 R87, R90.reuse, 0x10, RZ ;  /* 0x000000105a577819 */ /* 0x040fe200000006ff */
[C---:B------:R-:W-:Y:S01]  /*b380*/  FFMA R4, R71.reuse, R69, R4 ;  /* 0x0000004547047223 */ /* 0x040fe20000000004 */
[----:B------:R-:W-:Y:S01]  /*b390*/  LOP3.LUT R90, R90, 0xffff0000, RZ, 0xc0, !PT ;  /* 0xffff00005a5a7812 */ /* 0x000fe200078ec0ff */
[----:B------:R-:W-:Y:S01]  /*b3a0*/  FFMA R5, R71, R0, R5 ;  /* 0x0000000047057223 */ /* 0x000fe20000000005 */
[C---:B------:R-:W-:Y:S01]  /*b3b0*/  SHF.L.U32 R89, R91.reuse, 0x10, RZ ;  /* 0x000000105b597819 */ /* 0x040fe200000006ff */
[C---:B------:R-:W-:Y:S01]  /*b3c0*/  FMUL R6, R68.reuse, R6 ;  /* 0x0000000644067220 */ /* 0x040fe20000400000 */
[----:B------:R-:W-:Y:S01]  /*b3d0*/  LOP3.LUT R92, R91, 0xffff0000, RZ, 0xc0, !PT ;  /* 0xffff00005b5c7812 */ /* 0x000fe200078ec0ff */
[----:B------:R-:W-:Y:S01]  /*b3e0*/  FMUL R7, R68, R7 ;  /* 0x0000000744077220 */ /* 0x000fe20000400000 */
[----:B------:R-:W-:Y:S01]  /*b3f0*/  F2FP.BF16.F32.PACK_AB R4, R5, R4 ;  /* 0x000000040504723e */ /* 0x000fe200000010ff */
[C---:B------:R-:W-:Y:S01]  /*b400*/  FFMA R6, R71.reuse, R3, R6 ;  /* 0x0000000347067223 */ /* 0x040fe20000000006 */
[C---:B------:R-:W-:Y:S01]  /*b410*/  SHF.L.U32 R91, R96.reuse, 0x10, RZ ;  /* 0x00000010605b7819 */ /* 0x040fe200000006ff */
[----:B------:R-:W-:Y:S01]  /*b420*/  FFMA R7, R71, R70, R7 ;  /* 0x0000004647077223 */ /* 0x000fe20000000007 */
[----:B------:R-:W-:Y:S01]  /*b430*/  LOP3.LUT R94, R96, 0xffff0000, RZ, 0xc0, !PT ;  /* 0xffff0000605e7812 */ /* 0x000fe200078ec0ff */
[C---:B------:R-:W-:Y:S01]  /*b440*/  FMUL R8, R68.reuse, R8 ;  /* 0x0000000844087220 */ /* 0x040fe20000400000 */
[----:B------:R-:W-:Y:S01]  /*b450*/  SHF.L.U32 R93, R97, 0x10, RZ ;  /* 0x00000010615d7819 */ /* 0x000fe200000006ff */
[----:B------:R-:W-:Y:S01]  /*b460*/  FMUL R9, R68, R9 ;  /* 0x0000000944097220 */ /* 0x000fe20000400000 */
[----:B------:R-:W-:Y:S01]  /*b470*/  F2FP.BF16.F32.PACK_AB R5, R7, R6 ;  /* 0x000000060705723e */ /* 0x000fe200000010ff */
[----:B------:R-:W-:Y:S01]  /*b480*/  FFMA R8, R71, R72, R8 ;  /* 0x0000004847087223 */ /* 0x000fe20000000008 */
[----:B------:R-:W-:Y:S01]  /*b490*/  LOP3.LUT R96, R97, 0xffff0000, RZ, 0xc0, !PT ;  /* 0xffff000061607812 */ /* 0x000fe200078ec0ff */
[----:B------:R-:W-:Y:S01]  /*b4a0*/  FFMA R9, R71, R74, R9 ;  /* 0x0000004a47097223 */ /* 0x000fe20000000009 */
[----:B------:R-:W-:Y:S01]  /*b4b0*/  SHF.L.U32 R95, R98, 0x10, RZ ;  /* 0x00000010625f7819 */ /* 0x000fe200000006ff */
[----:B------:R-:W-:Y:S01]  /*b4c0*/  FMUL R10, R68, R10 ;  /* 0x0000000a440a7220 */ /* 0x000fe20000400000 */
[----:B------:R-:W-:Y:S01]  /*b4d0*/  LOP3.LUT R98, R98, 0xffff0000, RZ, 0xc0, !PT ;  /* 0xffff000062627812 */ /* 0x000fe200078ec0ff */
[C---:B------:R-:W-:Y:S01]  /*b4e0*/  FMUL R11, R68.reuse, R11 ;  /* 0x0000000b440b7220 */ /* 0x040fe20000400000 */
[----:B------:R-:W-:Y:S01]  /*b4f0*/  F2FP.BF16.F32.PACK_AB R6, R9, R8 ;  /* 0x000000080906723e */ /* 0x000fe200000010ff */
[----:B------:R-:W-:Y:S01]  /*b500*/  FFMA R10, R71, R73, R10 ;  /* 0x00000049470a7223 */ /* 0x000fe2000000000a */
[----:B------:R-:W-:Y:S01]  /*b510*/  SHF.L.U32 R97, R99, 0x10, RZ ;  /* 0x0000001063617819 */ /* 0x000fe200000006ff */
[----:B------:R-:W-:Y:S01]  /*b520*/  FFMA R11, R71, R76, R11 ;  /* 0x0000004c470b7223 */ /* 0x000fe2000000000b */
[----:B------:R-:W-:Y:S01]  /*b530*/  LOP3.LUT R100, R99, 0xffff0000, RZ, 0xc0, !PT ;  /* 0xffff000063647812 */ /* 0x000fe200078ec0ff */
[----:B------:R-:W-:Y:S01]  /*b540*/  FMUL R0, R68, R12 ;  /* 0x0000000c44007220 */ /* 0x000fe20000400000 */
[----:B------:R-:W-:Y:S01]  /*b550*/  SHF.L.U32 R99, R104, 0x10, RZ ;  /* 0x0000001068637819 */ /* 0x000fe200000006ff */
[C---:B------:R-:W-:Y:S01]  /*b560*/  FMUL R3, R68.reuse, R13 ;  /* 0x0000000d44037220 */ /* 0x040fe20000400000 */
[----:B------:R-:W-:Y:S01]  /*b570*/  F2FP.BF16.F32.PACK_AB R7, R11, R10 ;  /* 0x0000000a0b07723e */ /* 0x000fe200000010ff */
[----:B------:R-:W-:Y:S01]  /*b580*/  FMUL R14, R68, R14 ;  /* 0x0000000e440e7220 */ /* 0x000fe20000400000 */
[----:B------:R-:W-:Y:S01]  /*b590*/  LOP3.LUT R102, R104, 0xffff0000, RZ, 0xc0, !PT ;  /* 0xffff000068667812 */ /* 0x000fe200078ec0ff */
[C---:B------:R-:W-:Y:S01]  /*b5a0*/  FMUL R15, R68.reuse, R15 ;  /* 0x0000000f440f7220 */ /* 0x040fe20000400000 */
[----:B------:R-:W-:Y:S01]  /*b5b0*/  SHF.L.U32 R101, R105, 0x10, RZ ;  /* 0x0000001069657819 */ /* 0x000fe200000006ff */
[----:B------:R-:W-:Y:S01]  /*b5c0*/  FFMA R0, R71, R75, R0 ;  /* 0x0000004b47007223 */ /* 0x000fe20000000000 */
[----:B------:R-:W-:Y:S01]  /*b5d0*/  LOP3.LUT R104, R105, 0xffff0000, RZ, 0xc0, !PT ;  /* 0xffff000069687812 */ /* 0x000fe200078ec0ff */
[----:B------:R-:W-:Y:S01]  /*b5e0*/  FMUL R12, R68, R16 ;  /* 0x00000010440c7220 */ /* 0x000fe20000400000 */
[C---:B------:R-:W-:Y:S01]  /*b5f0*/  SHF.L.U32 R103, R106.reuse, 0x10, RZ ;  /* 0x000000106a677819 */ /* 0x040fe200000006ff */
[----:B------:R-:W-:Y:S01]  /*b600*/  FFMA R3, R71, R78, R3 ;  /* 0x0000004e47037223 */ /* 0x000fe20000000003 */
[----:B------:R-:W-:Y:S01]  /*b610*/  LOP3.LUT R106, R106, 0xffff0000, RZ, 0xc0, !PT ;  /* 0xffff00006a6a7812 */ /* 0x000fe200078ec0ff */
[C---:B------:R-:W-:Y:S01]  /*b620*/  FMUL R13, R68.reuse, R17 ;  /* 0x00000011440d7220 */ /* 0x040fe20000400000 */
[----:B------:R-:W-:Y:S01]  /*b630*/  SHF.L.U32 R105, R107, 0x10, RZ ;  /* 0x000000106b697819 */ /* 0x000fe200000006ff */
[----:B------:R-:W-:Y:S01]  /*b640*/  FFMA R14, R71, R77, R14 ;  /* 0x0000004d470e7223 */ /* 0x000fe2000000000e */
[----:B------:R-:W-:Y:S01]  /*b650*/  F2FP.BF16.F32.PACK_AB R8, R3, R0 ;  /* 0x000000000308723e */ /* 0x000fe200000010ff */
[----:B------:R-:W-:Y:S01]  /*b660*/  FMUL R18, R68, R18 ;  /* 0x0000001244127220 */ /* 0x000fe20000400000 */
[----:B------:R-:W-:Y:S01]  /*b670*/  LOP3.LUT R108, R107, 0xffff0000, RZ, 0xc0, !PT ;  /* 0xffff00006b6c7812 */ /* 0x000fe200078ec0ff */
[----:B------:R-:W-:Y:S01]  /*b680*/  FFMA R15, R71, R80, R15 ;  /* 0x00000050470f7223 */ /* 0x000fe2000000000f */
[----:B------:R-:W-:Y:S01]  /*b690*/  SHF.L.U32 R107, R112, 0x10, RZ ;  /* 0x00000010706b7819 */ /* 0x000fe200000006ff */
[----:B------:R-:W-:Y:S01]  /*b6a0*/  FMUL R19, R68, R19 ;  /* 0x0000001344137220 */ /* 0x000fe20000400000 */
[----:B------:R-:W-:Y:S01]  /*b6b0*/  LOP3.LUT R110, R112, 0xffff0000, RZ, 0xc0, !PT ;  /* 0xffff0000706e7812 */ /* 0x000fe200078ec0ff */
[----:B------:R1:W-:Y:S01]  /*b6c0*/  STS.128 [R164+UR46+0xc400], R4 ;  /* 0x00c40004a4007988 */ /* 0x0003e20008000c2e */
[----:B------:R-:W-:Y:S01]  /*b6d0*/  F2FP.BF16.F32.PACK_AB R9, R15, R14 ;  /* 0x0000000e0f09723e */ /* 0x000fe200000010ff */
[C---:B------:R-:W-:Y:S01]  /*b6e0*/  FFMA R12, R71.reuse, R79, R12 ;  /* 0x0000004f470c7223 */ /* 0x040fe2000000000c */
[C---:B------:R-:W-:Y:S01]  /*b6f0*/  FFMA R13, R71.reuse, R82, R13 ;  /* 0x00000052470d7223 */ /* 0x040fe2000000000d */
[----:B------:R-:W-:Y:S01]  /*b700*/  FFMA R18, R71, R81, R18 ;  /* 0x0000005147127223 */ /* 0x000fe20000000012 */
[----:B------:R-:W-:Y:S01]  /*b710*/  SHF.L.U32 R109, R113, 0x10, RZ ;  /* 0x00000010716d7819 */ /* 0x000fe200000006ff */
[----:B------:R-:W-:Y:S01]  /*b720*/  FFMA R19, R71, R84, R19 ;  /* 0x0000005447137223 */ /* 0x000fe20000000013 */
[C---:B------:R-:W-:Y:S01]  /*b730*/  FMUL R16, R68.reuse, R20 ;  /* 0x0000001444107220 */ /* 0x040fe20000400000 */
[----:B------:R-:W-:Y:S01]  /*b740*/  F2FP.BF16.F32.PACK_AB R10, R13, R12 ;  /* 0x0000000c0d0a723e */ /* 0x000fe200000010ff */
[C---:B------:R-:W-:Y:S01]  /*b750*/  FMUL R17, R68.reuse, R21 ;  /* 0x0000001544117220 */ /* 0x040fe20000400000 */
[C---:B------:R-:W-:Y:S01]  /*b760*/  FMUL R22, R68.reuse, R22 ;  /* 0x0000001644167220 */ /* 0x040fe20000400000 */
[----:B------:R-:W-:Y:S01]  /*b770*/  F2FP.BF16.F32.PACK_AB R11, R19, R18 ;  /* 0x00000012130b723e */ /* 0x000fe200000010ff */
[C---:B------:R-:W-:Y:S01]  /*b780*/  FFMA R16, R71.reuse, R83, R16 ;  /* 0x0000005347107223 */ /* 0x040fe20000000010 */
[----:B------:R-:W-:Y:S01]  /*b790*/  FFMA R17, R71, R86, R17 ;  /* 0x0000005647117223 */ /* 0x000fe20000000011 */
[----:B------:R-:W-:Y:S01]  /*b7a0*/  LOP3.LUT R112, R113, 0xffff0000, RZ, 0xc0, !PT ;  /* 0xffff000071707812 */ /* 0x000fe200078ec0ff */
[----:B------:R-:W-:Y:S01]  /*b7b0*/  FFMA R22, R71, R85, R22 ;  /* 0x0000005547167223 */ /* 0x000fe20000000016 */
[----:B------:R1:W-:Y:S01]  /*b7c0*/  STS.128 [R163+0xc400], R8 ;  /* 0x00c40008a3007388 */ /* 0x0003e20000000c00 */
[C---:B------:R-:W-:Y:S01]  /*b7d0*/  FMUL R23, R68.reuse, R23 ;  /* 0x0000001744177220 */ /* 0x040fe20000400000 */
[----:B------:R-:W-:Y:S01]  /*b7e0*/  F2FP.BF16.F32.PACK_AB R16, R17, R16 ;  /* 0x000000101110723e */ /* 0x000fe200000010ff */
[C---:B------:R-:W-:Y:S01]  /*b7f0*/  FMUL R20, R68.reuse, R24 ;  /* 0x0000001844147220 */ /* 0x040fe20000400000 */
[----:B------:R-:W-:Y:S01]  /*b800*/  FMUL R21, R68, R25 ;  /* 0x0000001944157220 */ /* 0x000fe20000400000 */
[C---:B------:R-:W-:Y:S01]  /*b810*/  SHF.L.U32 R111, R114.reuse, 0x10, RZ ;  /* 0x00000010726f7819 */ /* 0x040fe200000006ff */
[C---:B------:R-:W-:Y:S01]  /*b820*/  FFMA R23, R71.reuse, R88, R23 ;  /* 0x0000005847177223 */ /* 0x040fe20000000017 */
[C---:B------:R-:W-:Y:S01]  /*b830*/  FFMA R20, R71.reuse, R87, R20 ;  /* 0x0000005747147223 */ /* 0x040fe20000000014 */
[----:B------:R-:W-:Y:S01]  /*b840*/  LOP3.LUT R114, R114, 0xffff0000, RZ, 0xc0, !PT ;  /* 0xffff000072727812 */ /* 0x000fe200078ec0ff */
        /* <DEDUP_REMOVED lines=8> */
[----:B------:R-:W-:Y:S01]  /*b8d0*/  SHF.L.U32 R113, R115, 0x10, RZ ;  /* 0x0000001073717819 */ /* 0x000fe200000006ff */
[----:B------:R-:W-:Y:S01]  /*b8e0*/  FFMA R24, R71, R91, R24 ;  /* 0x0000005b47187223 */ /* 0x000fe20000000018 */
[C---:B------:R-:W-:Y:S01]  /*b8f0*/  FMUL R25, R68.reuse, R29 ;  /* 0x0000001d44197220 */ /* 0x040fe20000400000 */
[----:B------:R-:W-:Y:S01]  /*b900*/  LOP3.LUT R116, R115, 0xffff0000, RZ, 0xc0, !PT ;  /* 0xffff000073747812 */ /* 0x000fe200078ec0ff */
[C---:B------:R-:W-:Y:S01]  /*b910*/  FMUL R30, R68.reuse, R30 ;  /* 0x0000001e441e7220 */ /* 0x040fe20000400000 */
[----:B------:R-:W-:Y:S01]  /*b920*/  F2FP.BF16.F32.PACK_AB R19, R27, R26 ;  /* 0x0000001a1b13723e */ /* 0x000fe200000010ff */
[C---:B------:R-:W-:Y:S01]  /*b930*/  FFMA R25, R71.reuse, R94, R25 ;  /* 0x0000005e47197223 */ /* 0x040fe20000000019 */
[----:B------:R-:W-:Y:S01]  /*b940*/  FMUL R31, R68, R31 ;  /* 0x0000001f441f7220 */ /* 0x000fe20000400000 */
[----:B------:R-:W-:Y:S01]  /*b950*/  FFMA R30, R71, R93, R30 ;  /* 0x0000005d471e7223 */ /* 0x000fe2000000001e */
[----:B------:R-:W-:Y:S01]  /*b960*/  SHF.L.U32 R115, R120, 0x10, RZ ;  /* 0x0000001078737819 */ /* 0x000fe200000006ff */
[----:B------:R1:W-:Y:S01]  /*b970*/  STS.128 [R162+0xc400], R16 ;  /* 0x00c40010a2007388 */ /* 0x0003e20000000c00 */
[----:B------:R-:W-:Y:S01]  /*b980*/  F2FP.BF16.F32.PACK_AB R24, R25, R24 ;  /* 0x000000181918723e */ /* 0x000fe200000010ff */
[C---:B------:R-:W-:Y:S01]  /*b990*/  FFMA R31, R71.reuse, R96, R31 ;  /* 0x00000060471f7223 */ /* 0x040fe2000000001f */
[C---:B------:R-:W-:Y:S01]  /*b9a0*/  FMUL R28, R68.reuse, R32 ;  /* 0x00000020441c7220 */ /* 0x040fe20000400000 */
[C---:B------:R-:W-:Y:S01]  /*b9b0*/  FMUL R29, R68.reuse, R33 ;  /* 0x00000021441d7220 */ /* 0x040fe20000400000 */
[----:B------:R-:W-:Y:S01]  /*b9c0*/  FMUL R34, R68, R34 ;  /* 0x0000002244227220 */ /* 0x000fe20000400000 */
[----:B------:R-:W-:Y:S01]  /*b9d0*/  LOP3.LUT R118, R120, 0xffff0000, RZ, 0xc0, !PT ;  /* 0xffff000078767812 */ /* 0x000fe200078ec0ff */
[----:B------:R-:W-:Y:S01]  /*b9e0*/  FFMA R28, R71, R95, R28 ;  /* 0x0000005f471c7223 */ /* 0x000fe2000000001c */
[----:B------:R-:W-:Y:S01]  /*b9f0*/  F2FP.BF16.F32.PACK_AB R25, R31, R30 ;  /* 0x0000001e1f19723e */ /* 0x000fe200000010ff */
[C---:B------:R-:W-:Y:S01]  /*ba00*/  FFMA R29, R71.reuse, R98, R29 ;  /* 0x00000062471d7223 */ /* 0x040fe2000000001d */
[----:B------:R-:W-:Y:S01]  /*ba10*/  FFMA R34, R71, R97, R34 ;  /* 0x0000006147227223 */ /* 0x000fe20000000022 */
[C---:B------:R-:W-:Y:S01]  /*ba20*/  FMUL R35, R68.reuse, R35 ;  /* 0x0000002344237220 */ /* 0x040fe20000400000 */
[----:B------:R-:W-:Y:S01]  /*ba30*/  SHF.L.U32 R117, R121, 0x10, RZ ;  /* 0x0000001079757819 */ /* 0x000fe200000006ff */
[C---:B------:R-:W-:Y:S01]  /*ba40*/  FMUL R32, R68.reuse, R36 ;  /* 0x0000002444207220 */ /* 0x040fe20000400000 */
[----:B------:R-:W-:Y:S01]  /*ba50*/  F2FP.BF16.F32.PACK_AB R26, R29, R28 ;  /* 0x0000001c1d1a723e */ /* 0x000fe200000010ff */
[C---:B------:R-:W-:Y:S01]  /*ba60*/  FFMA R35, R71.reuse, R100, R35 ;  /* 0x0000006447237223 */ /* 0x040fe20000000023 */
[C---:B------:R-:W-:Y:S01]  /*ba70*/  FMUL R33, R68.reuse, R37 ;  /* 0x0000002544217220 */ /* 0x040fe20000400000 */
[----:B------:R-:W-:Y:S01]  /*ba80*/  FFMA R32, R71, R99, R32 ;  /* 0x0000006347207223 */ /* 0x000fe20000000020 */
        /* <DEDUP_REMOVED lines=29> */
[C---:B------:R-:W-:Y:S01]  /*bc60*/  FMUL R47, R68.reuse, R47 ;  /* 0x0000002f442f7220 */ /* 0x040fe20000400000 */
[C---:B------:R-:W-:Y:S01]  /*bc70*/  FMUL R44, R68.reuse, R48 ;  /* 0x00000030442c7220 */ /* 0x040fe20000400000 */
[----:B------:R-:W-:Y:S01]  /*bc80*/  FMUL R45, R68, R49 ;  /* 0x00000031442d7220 */ /* 0x000fe20000400000 */
[----:B------:R1:W-:Y:S01]  /*bc90*/  STS.128 [R147+0xc400], R32 ;  /* 0x00c4002093007388 */ /* 0x0003e20000000c00 */
[C---:B------:R-:W-:Y:S01]  /*bca0*/  SHF.L.U32 R123, R128.reuse, 0x10, RZ ;  /* 0x00000010807b7819 */ /* 0x040fe200000006ff */
[----:B------:R-:W-:Y:S01]  /*bcb0*/  FFMA R46, R71, R109, R46 ;  /* 0x0000006d472e7223 */ /* 0x000fe2000000002e */
[----:B------:R-:W-:Y:S01]  /*bcc0*/  F2FP.BF16.F32.PACK_AB R40, R41, R40 ;  /* 0x000000282928723e */ /* 0x000fe200000010ff */
[C---:B------:R-:W-:Y:S01]  /*bcd0*/  FFMA R47, R71.reuse, R112, R47 ;  /* 0x00000070472f7223 */ /* 0x040fe2000000002f */
[C---:B------:R-:W-:Y:S01]  /*bce0*/  FFMA R44, R71.reuse, R111, R44 ;  /* 0x0000006f472c7223 */ /* 0x040fe2000000002c */
[----:B------:R-:W-:Y:S01]  /*bcf0*/  LOP3.LUT R126, R128, 0xffff0000, RZ, 0xc0, !PT ;  /* 0xffff0000807e7812 */ /* 0x000fe200078ec0ff */
[C---:B------:R-:W-:Y:S01]  /*bd00*/  FFMA R45, R71.reuse, R114, R45 ;  /* 0x00000072472d7223 */ /* 0x040fe2000000002d */
[C---:B------:R-:W-:Y:S01]  /*bd10*/  FMUL R50, R68.reuse, R50 ;  /* 0x0000003244327220 */ /* 0x040fe20000400000 */
[C---:B------:R-:W-:Y:S01]  /*bd20*/  FMUL R51, R68.reuse, R51 ;  /* 0x0000003344337220 */ /* 0x040fe20000400000 */
[C---:B------:R-:W-:Y:S01]  /*bd30*/  FMUL R48, R68.reuse, R52 ;  /* 0x0000003444307220 */ /* 0x040fe20000400000 */
[C---:B------:R-:W-:Y:S01]  /*bd40*/  FMUL R49, R68.reuse, R53 ;  /* 0x0000003544317220 */ /* 0x040fe20000400000 */
[C---:B------:R-:W-:Y:S01]  /*bd50*/  FFMA R50, R71.reuse, R113, R50 ;  /* 0x0000007147327223 */ /* 0x040fe20000000032 */
        /* <DEDUP_REMOVED lines=9> */
[----:B------:R-:W-:Y:S01]  /*bdf0*/  FFMA R55, R71, R120, R55 ;  /* 0x0000007847377223 */ /* 0x000fe20000000037 */
[C---:B------:R-:W-:Y:S01]  /*be00*/  FMUL R59, R68.reuse, R59 ;  /* 0x0000003b443b7220 */ /* 0x040fe20000400000 */
[----:B------:R-:W-:Y:S01]  /*be10*/  F2FP.BF16.F32.PACK_AB R41, R47, R46 ;  /* 0x0000002e2f29723e */ /* 0x000fe200000010ff */
[----:B------:R-:W-:Y:S01]  /*be20*/  FFMA R52, R71, R119, R52 ;  /* 0x0000007747347223 */ /* 0x000fe20000000034 */
[----:B------:R-:W-:Y:S01]  /*be30*/  F2FP.BF16.F32.PACK_AB R42, R45, R44 ;  /* 0x0000002c2d2a723e */ /* 0x000fe200000010ff */
[C---:B------:R-:W-:Y:S01]  /*be40*/  FMUL R56, R68.reuse, R60 ;  /* 0x0000003c44387220 */ /* 0x040fe20000400000 */
[----:B------:R-:W-:Y:S01]  /*be50*/  F2FP.BF16.F32.PACK_AB R43, R51, R50 ;  /* 0x00000032332b723e */ /* 0x000fe200000010ff */
[----:B------:R-:W-:Y:S01]  /*be60*/  FFMA R53, R71, R122, R53 ;  /* 0x0000007a47357223 */ /* 0x000fe20000000035 */
[----:B------:R-:W-:Y:S01]  /*be70*/  SHF.L.U32 R125, R129, 0x10, RZ ;  /* 0x00000010817d7819 */ /* 0x000fe200000006ff */
[C---:B------:R-:W-:Y:S01]  /*be80*/  FMUL R57, R68.reuse, R61 ;  /* 0x0000003d44397220 */ /* 0x040fe20000400000 */
[----:B------:R-:W-:Y:S01]  /*be90*/  FFMA R58, R71, R121, R58 ;  /* 0x00000079473a7223 */ /* 0x000fe2000000003a */
[----:B------:R1:W-:Y:S01]  /*bea0*/  STS.128 [R160+0xc400], R40 ;  /* 0x00c40028a0007388 */ /* 0x0003e20000000c00 */
[----:B------:R-:W-:Y:S01]  /*beb0*/  LOP3.LUT R128, R129, 0xffff0000, RZ, 0xc0, !PT ;  /* 0xffff000081807812 */ /* 0x000fe200078ec0ff */
[----:B------:R-:W-:Y:S01]  /*bec0*/  FMUL R62, R68, R62 ;  /* 0x0000003e443e7220 */ /* 0x000fe20000400000 */
[C---:B------:R-:W-:Y:S01]  /*bed0*/  FFMA R59, R71.reuse, R124, R59 ;  /* 0x0000007c473b7223 */ /* 0x040fe2000000003b */
[----:B------:R-:W-:Y:S01]  /*bee0*/  SHF.L.U32 R127, R130, 0x10, RZ ;  /* 0x00000010827f7819 */ /* 0x000fe200000006ff */
[----:B------:R-:W-:Y:S01]  /*bef0*/  FMUL R63, R68, R63 ;  /* 0x0000003f443f7220 */ /* 0x000fe20000400000 */
[C---:B------:R-:W-:Y:S01]  /*bf00*/  FFMA R56, R71.reuse, R123, R56 ;  /* 0x0000007b47387223 */ /* 0x040fe20000000038 */
[----:B------:R-:W-:Y:S01]  /*bf10*/  LOP3.LUT R130, R130, 0xffff0000, RZ, 0xc0, !PT ;  /* 0xffff000082827812 */ /* 0x000fe200078ec0ff */
[C---:B------:R-:W-:Y:S01]  /*bf20*/  FMUL R60, R68.reuse, R64 ;  /* 0x00000040443c7220 */ /* 0x040fe20000400000 */
[----:B------:R-:W-:Y:S01]  /*bf30*/  FFMA R57, R71, R126, R57 ;  /* 0x0000007e47397223 */ /* 0x000fe20000000039 */
[----:B------:R-:W-:Y:S01]  /*bf40*/  SHF.L.U32 R129, R131, 0x10, RZ ;  /* 0x0000001083817819 */ /* 0x000fe200000006ff */
[C---:B------:R-:W-:Y:S01]  /*bf50*/  FMUL R61, R68.reuse, R65 ;  /* 0x00000041443d7220 */ /* 0x040fe20000400000 */
[----:B------:R-:W-:Y:S01]  /*bf60*/  FFMA R62, R71, R125, R62 ;  /* 0x0000007d473e7223 */ /* 0x000fe2000000003e */
[----:B------:R-:W-:Y:S01]  /*bf70*/  LOP3.LUT R132, R131, 0xffff0000, RZ, 0xc0, !PT ;  /* 0xffff000083847812 */ /* 0x000fe200078ec0ff */
[C---:B------:R-:W-:Y:S01]  /*bf80*/  FMUL R66, R68.reuse, R66 ;  /* 0x0000004244427220 */ /* 0x040fe20000400000 */
[----:B------:R-:W-:Y:S01]  /*bf90*/  F2FP.BF16.F32.PACK_AB R48, R49, R48 ;  /* 0x000000303130723e */ /* 0x000fe200000010ff */
[----:B------:R-:W-:Y:S01]  /*bfa0*/  FFMA R63, R71, R128, R63 ;  /* 0x00000080473f7223 */ /* 0x000fe2000000003f */
[----:B------:R-:W-:Y:S01]  /*bfb0*/  FMUL R67, R68, R67 ;  /* 0x0000004344437220 */ /* 0x000fe20000400000 */
        /* <DEDUP_REMOVED lines=12> */
[----:B------:R-:W-:Y:S03]  /*c080*/  ISETP.NE.AND P0, PT, R152, RZ, PT ;  /* 0x000000ff9800720c */ /* 0x000fe60003f05270 */
[----:B------:R1:W-:Y:S01]  /*c090*/  STS.128 [R158+0xc400], R56 ;  /* 0x00c400389e007388 */ /* 0x0003e20000000c00 */
[----:B------:R-:W-:Y:S01]  /*c0a0*/  @!PT LDS RZ, [RZ] ;  /* 0x00000000fffff984 */ /* 0x000fe20000000800 */
[----:B------:R-:W-:Y:S01]  /*c0b0*/  @!PT LDS RZ, [RZ] ;  /* 0x00000000fffff984 */ /* 0x000fe20000000800 */
[----:B------:R-:W-:Y:S01]  /*c0c0*/  @!PT LDS RZ, [RZ] ;  /* 0x00000000fffff984 */ /* 0x000fe20000000800 */
[----:B------:R-:W-:Y:S01]  /*c0d0*/  @!PT LDS RZ, [RZ] ;  /* 0x00000000fffff984 */ /* 0x000fe20000000800 */
[----:B------:R2:W-:Y:S07]  /*c0e0*/  MEMBAR.ALL.CTA ;  /* 0x0000000000007992 */ /* 0x0005ee0000008000 */
[----:B--2---:R-:W2:Y:S02]  /*c0f0*/  FENCE.VIEW.ASYNC.S ;  /* 0x00000000000073c6 */ /* 0x004ea40000000000 */
[----:B--2---:R-:W-:Y:S06]  /*c100*/  BAR.SYNC.DEFER_BLOCKING 0x1, 0x80 ;  /* 0x0042000000007b1d */ /* 0x004fec0000010000 */
[----:B------:R-:W-:Y:S05]  /*c110*/  @P0 BRA `(.L_x_148) ;  /* 0x0000000000280947 */ /* 0x000fea0003800000 */
[----:B------:R-:W2:Y:S01]  /*c120*/  LDCU.64 UR6, c[0x0][0x348] ;  /* 0x00006900ff0677ac */ /* 0x000ea20008000a00 */
[----:B------:R-:W-:Y:S02]  /*c130*/  UIADD3 UR9, UPT, UPT, UR53, UR40, URZ ;  /* 0x0000002835097290 */ /* 0x000fe4000fffe0ff */
[----:B------:R-:W-:Y:S01]  /*c140*/  UIADD3 UR8, UPT, UPT, UR46, 0xc400, URZ ;  /* 0x0000c4002e087890 */ /* 0x000fe2000fffe0ff */
[----:B------:R-:W-:Y:S01]  /*c150*/  UMOV UR10, UR50 ;  /* 0x00000032000a7c82 */ /* 0x000fe20008000000 */
[----:B------:R-:W-:Y:S01]  /*c160*/  UMOV UR11, UR36 ;  /* 0x00000024000b7c82 */ /* 0x000fe20008000000 */
[----:B--2---:R-:W-:Y:S04]  /*c170*/  UIADD3 UR4, UP0, UPT, UR6, 0xa80, URZ ;  /* 0x00000a8006047890 */ /* 0x004fe8000ff1e0ff */
[----:B------:R-:W-:Y:S09]  /*c180*/  UIADD3.X UR5, UPT, UPT, URZ, UR7, URZ, UP0, !UPT ;  /* 0x00000007ff057290 */ /* 0x000ff200087fe4ff */
[----:B------:R2:W-:Y:S01]  /*c190*/  UTMASTG.3D [UR8], [UR4] ;  /* 0x00000008040073b5 */ /* 0x0005e20008010000 */
[----:B------:R0:W-:Y:S01]  /*c1a0*/  UTMACMDFLUSH ;  /* 0x00000000000079b7 */ /* 0x0001e20000000000 */
[----:B--2---:R-:W-:Y:S04]  /*c1b0*/  DEPBAR.LE SB0, 0x1 ;  /* 0x000080400000791a */ /* 0x004fe80000000000 */
.L_x_148:
[----:B------:R-:W-:Y:S05]  /*c1c0*/  BSYNC.RECONVERGENT B0 ;  /* 0x0000000000007941 */ /* 0x000fea0003800200 */
.L_x_147:
[----:B------:R-:W-:Y:S01]  /*c1d0*/  BAR.SYNC.DEFER_BLOCKING 0x1, 0x80 ;  /* 0x0042000000007b1d */ /* 0x000fe20000010000 */
[----:B------:R-:W-:Y:S09]  /*c1e0*/  UISETP.NE.AND UP0, UPT, UR54, -0x4, UPT ;  /* 0xfffffffc3600788c */ /* 0x000ff2000bf05270 */
[----:B------:R-:W-:Y:S05]  /*c1f0*/  BRA.U !UP0, `(.L_x_149) ;  /* 0x0000000108247547 */ /* 0x000fea000b800000 */
[----:B------:R-:W-:Y:S01]  /*c200*/  ISETP.NE.AND P0, PT, R157, RZ, PT ;  /* 0x000000ff9d00720c */ /* 0x000fe20003f05270 */
[----:B------:R-:W-:Y:S01]  /*c210*/  IMAD.U32 R0, RZ, RZ, UR52 ;  /* 0x00000034ff007e24 */ /* 0x000fe2000f8e00ff */
[----:B------:R-:W-:Y:S04]  /*c220*/  UIADD3 UR4, UPT, UPT, UR52, 0x1, URZ ;  /* 0x0000000134047890 */ /* 0x000fe8000fffe0ff */
[----:B------:R-:W-:Y:S04]  /*c230*/  UISETP.NE.AND UP0, UPT, UR4, 0x4, UPT ;  /* 0x000000040400788c */ /* 0x000fe8000bf05270 */
[----:B------:R-:W-:Y:S03]  /*c240*/  USEL UR52, UR4, URZ, UP0 ;  /* 0x000000ff04347287 */ /* 0x000fe60008000000 */
[----:B------:R-:W-:Y:S05]  /*c250*/  @P0 LEA R0, R0, UR46, 0x3 ;  /* 0x0000002e00000c11 */ /* 0x000fea000f8e18ff */
[----:B------:R-:W-:Y:S05]  /*c260*/  @P0 VIADD R0, R0, 0xa0 ;  /* 0x000000a000000836 */ /* 0x000fea0000000000 */
[----:B------:R-:W-:Y:S04]  /*c270*/  @P0 PRMT R0, R165, 0x654, R0 ;  /* 0x00000654a5000816 */ /* 0x000fe80000000000 */
[----:B------:R2:W-:Y:S03]  /*c280*/  @P0 SYNCS.ARRIVE.TRANS64.RED.A1T0 RZ, [R0+URZ], RZ ;  /* 0x000000ff00ff09a7 */ /* 0x0005e600081004ff */
.L_x_149:
[----:B------:R-:W-:Y:S01]  /*c290*/  R2UR UR6, R156 ;  /* 0x000000009c0672ca */ /* 0x000fe200000e0000 */
[----:B------:R-:W-:Y:S01]  /*c2a0*/  UIADD3 UR54, UPT, UPT, UR54, 0x4, URZ ;  /* 0x0000000436367890 */ /* 0x000fe2000fffe0ff */
[----:B------:R-:W-:Y:S01]  /*c2b0*/  R2UR UR5, R141 ;  /* 0x000000008d0572ca */ /* 0x000fe200000e0000 */
[----:B------:R-:W-:Y:S01]  /*c2c0*/  ULOP3.LUT UR39, UR39, 0x1, URZ, 0x3c, !UPT ;  /* 0x0000000127277892 */ /* 0x000fe2000f8e3cff */
[----:B------:R-:W-:Y:S01]  /*c2d0*/  R2UR UR4, R142 ;  /* 0x000000008e0472ca */ /* 0x000fe200000e0000 */
[----:B------:R-:W-:Y:S01]  /*c2e0*/  UMOV UR36, UR63 ;  /* 0x0000003f00247c82 */ /* 0x000fe20008000000 */
[C---:B------:R-:W-:Y:S04]  /*c2f0*/  ISETP.NE.AND P0, PT, R146.reuse, 0x2, PT ;  /* 0x000000029200780c */ /* 0x040fe80003f05270 */
[----:B------:R-:W-:Y:S02]  /*c300*/  SEL R3, RZ, 0x1, P0 ;  /* 0x00000001ff037807 */ /* 0x000fe40000000000 */
[----:B------:R-:W-:Y:S01]  /*c310*/  SEL R146, R146, RZ, P0 ;  /* 0x000000ff92927207 */ /* 0x000fe20000000000 */
[----:B------:R-:W-:Y:S01]  /*c320*/  UISETP.NE.AND UP0, UPT, UR6, URZ, UPT ;  /* 0x000000ff0600728c */ /* 0x000fe2000bf05270 */
[----:B------:R-:W-:Y:S01]  /*c330*/  LOP3.LUT R148, R148, R3, RZ, 0x3c, !PT ;  /* 0x0000000394947212 */ /* 0x000fe200078e3cff */
[----:B------:R-:W-:Y:S02]  /*c340*/  UIADD3 UR20, UPT, UPT, UR37, UR5, URZ ;  /* 0x0000000525147290 */ /* 0x000fe4000fffe0ff */
[----:B------:R-:W-:Y:S05]  /*c350*/  UIADD3 UR28, UPT, UPT, UR38, UR4, URZ ;  /* 0x00000004261c7290 */ /* 0x000fea000fffe0ff */
[----:B------:R-:W-:Y:S07]  /*c360*/  BRA.U UP0, `(.L_x_150) ;  /* 0xffffff9d00887547 */ /* 0x000fee000b83ffff */
[----:B------:R-:W3:Y:S01]  /*c370*/  S2UR UR4, SR_CgaCtaId ;  /* 0x00000000000479c3 */ /* 0x000ee20000008800 */
[----:B------:R-:W-:-:S13]  /*c380*/  R2UR UR5, R143 ;  /* 0x000000008f0572ca */ /* 0x000fda00000e0000 */
[----:B------:R-:W-:Y:S02]  /*c390*/  UISETP.NE.AND UP0, UPT, UR5, URZ, UPT ;  /* 0x000000ff0500728c */ /* 0x000fe4000bf05270 */
[----:B---3--:R-:W-:Y:S02]  /*c3a0*/  ULOP3.LUT UR5, UR4, 0x1, URZ, 0x3c, !UPT ;  /* 0x0000000104057892 */ /* 0x008fe4000f8e3cff */
[----:B------:R-:W-:-:S04]  /*c3b0*/  UIADD3 UR4, UPT, UPT, UR46, 0x120, URZ ;  /* 0x000001202e047890 */ /* 0x000fc8000fffe0ff */
[----:B------:R-:W-:-:S09]  /*c3c0*/  UPRMT UR4, UR5, 0x654, UR4 ;  /* 0x0000065405047896 */ /* 0x000fd20008000004 */
[----:B------:R-:W-:Y:S01]  /*c3d0*/  SYNCS.ARRIVE.TRANS64.RED.A1T0 RZ, [UR4], RZ ;  /* 0x000000ffffff79a7 */ /* 0x000fe20008100404 */
[----:B------:R-:W-:Y:S01]  /*c3e0*/  SYNCS.ARRIVE.TRANS64.A1T0 RZ, [UR46+0x120], RZ ;  /* 0x000120ffffff79a7 */ /* 0x000fe2000810002e */
[----:B------:R-:W-:Y:S05]  /*c3f0*/  BRA.U !UP0, `(.L_x_151) ;  /* 0x0000000108487547 */ /* 0x000fea000b800000 */
[----:B------:R-:W3:Y:S02]  /*c400*/  LDCU.64 UR4, c[0x0][0xc90] ;  /* 0x00019200ff0477ac */ /* 0x000ee40008000a00 */
[----:B---3--:R-:W-:-:S04]  /*c410*/  UISETP.NE.U32.AND UP0, UPT, UR4, URZ, UPT ;  /* 0x000000ff0400728c */ /* 0x008fc8000bf05070 */
[----:B------:R-:W-:-:S09]  /*c420*/  UISETP.NE.AND.EX UP0, UPT, UR5, URZ, UPT, UP0 ;  /* 0x000000ff0500728c */ /* 0x000fd2000bf05300 */
[----:B------:R-:W-:Y:S05]  /*c430*/  BRA.U UP0, `(.L_x_152) ;  /* 0x00000001000c7547 */ /* 0x000fea000b800000 */
[----:B------:R-:W-:-:S13]  /*c440*/  FSETP.NEU.AND P0, PT, R71, RZ, PT ;  /* 0x000000ff4700720b */ /* 0x000fda0003f0d000 */
[----:B------:R-:W-:Y:S05]  /*c450*/  @!P0 EXIT ;  /* 0x000000000000894d */ /* 0x000fea0003800000 */
[----:B------:R-:W-:Y:S05]  /*c460*/  BRA `(.L_x_151) ;  /* 0x00000000002c7947 */ /* 0x000fea0003800000 */
.L_x_152:
[----:B------:R-:W-:Y:S01]  /*c470*/  ISETP.NE.AND P0, PT, R145, RZ, PT ;  /* 0x000000ff9100720c */ /* 0x000fe20003f05270 */
[----:B------:R-:W-:-:S12]  /*c480*/  BSSY.RECONVERGENT B0, `(.L_x_151) ;  /* 0x0000009000007945 */ /* 0x000fd80003800200 */
[----:B------:R-:W-:Y:S05]  /*c490*/  @P0 BRA `(.L_x_153) ;  /* 0x0000000000140947 */ /* 0x000fea0003800000 */
[----:B------:R-:W3:Y:S02]  /*c4a0*/  LDCU.64 UR4, c[0x0][0xc88] ;  /* 0x00019100ff0477ac */ /* 0x000ee40008000a00 */
[----:B---3--:R-:W-:-:S04]  /*c4b0*/  ISETP.NE.U32.AND P0, PT, RZ, UR4, PT ;  /* 0x00000004ff007c0c */ /* 0x008fc8000bf05070 */
[----:B------:R-:W-:-:S13]  /*c4c0*/  ISETP.NE.AND.EX P0, PT, RZ, UR5, PT, P0 ;  /* 0x00000005ff007c0c */ /* 0x000fda000bf05300 */
[----:B------:R-:W-:Y:S05]  /*c4d0*/  @!P0 EXIT ;  /* 0x000000000000894d */ /* 0x000fea0003800000 */
[----:B------:R-:W-:Y:S05]  /*c4e0*/  BRA `(.L_x_154) ;  /* 0x0000000000087947 */ /* 0x000fea0003800000 */
.L_x_153:
[----:B------:R-:W-:-:S13]  /*c4f0*/  FSETP.NEU.AND P0, PT, R71, RZ, PT ;  /* 0x000000ff4700720b */ /* 0x000fda0003f0d000 */
[----:B------:R-:W-:Y:S05]  /*c500*/  @!P0 EXIT ;  /* 0x000000000000894d */ /* 0x000fea0003800000 */
.L_x_154:
[----:B------:R-:W-:Y:S05]  /*c510*/  BSYNC.RECONVERGENT B0 ;  /* 0x0000000000007941 */ /* 0x000fea0003800200 */
.L_x_151:
[----:B------:R-:W3:Y:S01]  /*c520*/  S2UR UR5, SR_CgaCtaId ;  /* 0x00000000000579c3 */ /* 0x000ee20000008800 */
[----:B------:R-:W-:Y:S01]  /*c530*/  ULEA UR4, UR52, UR46, 0x3 ;  /* 0x0000002e34047291 */ /* 0x000fe2000f8e18ff */
[----:B------:R-:W-:-:S04]  /*c540*/  DEPBAR.LE SB0, 0x0 ;  /* 0x000080000000791a */ /* 0x000fc80000000000 */
[----:B------:R-:W-:-:S04]  /*c550*/  UIADD3 UR4, UPT, UPT, UR4, 0xa0, URZ ;  /* 0x000000a004047890 */ /* 0x000fc8000fffe0ff */
[----:B---3--:R-:W-:-:S09]  /*c560*/  UPRMT UR4, UR5, 0x654, UR4 ;  /* 0x0000065405047896 */ /* 0x008fd20008000004 */
[----:B------:R-:W-:Y:S01]  /*c570*/  SYNCS.ARRIVE.TRANS64.RED.A1T0 RZ, [UR4], RZ ;  /* 0x000000ffffff79a7 */ /* 0x000fe20008100404 */
[----:B------:R-:W-:Y:S05]  /*c580*/  EXIT ;  /* 0x000000000000794d */ /* 0x000fea0003800000 */
.L_x_24:
[----:B-1----:R1:W2:Y:S02]  /*c590*/  SYNCS.PHASECHK.TRANS64.TRYWAIT P0, [R0+URZ+0x110], R3 ;  /* 0x00011003000075a7 */ /* 0x0022a400080011ff */
[----:B--2---:R-:W-:Y:S05]  /*c5a0*/  @!P0 NANOSLEEP.SYNCS 0x989680 ;  /* 0x009896800000895d */ /* 0x004fea0003900000 */
[----:B------:R-:W2:Y:S02]  /*c5b0*/  @!P0 SYNCS.PHASECHK.TRANS64 P0, [R0+URZ+0x110], R3 ;  /* 0x00011003000085a7 */ /* 0x000ea400080010ff */
[----:B--2---:R-:W-:Y:S05]  /*c5c0*/  @!P0 BRA `(.L_x_24) ;  /* 0xfffffffc00f08947 */ /* 0x004fea000383ffff */
[----:B------:R-:W-:Y:S05]  /*c5d0*/  BRA `(.L_x_155) ;  /* 0xffffff54001c7947 */ /* 0x000fea000383ffff */
.L_x_27:
[----:B-1----:R-:W-:-:S07]  /*c5e0*/  MOV R0, UR5 ;  /* 0x0000000500007c02 */ /* 0x002fce0008000f00 */
.L_x_156:
[----:B-1----:R1:W2:Y:S02]  /*c5f0*/  SYNCS.PHASECHK.TRANS64.TRYWAIT P0, [R0+URZ+0x40], R3 ;  /* 0x00004003000075a7 */ /* 0x0022a400080011ff */
[----:B--2---:R-:W-:Y:S05]  /*c600*/  @!P0 NANOSLEEP.SYNCS 0x989680 ;  /* 0x009896800000895d */ /* 0x004fea0003900000 */
[----:B------:R-:W2:Y:S02]  /*c610*/  @!P0 SYNCS.PHASECHK.TRANS64 P0, [R0+URZ+0x40], R3 ;  /* 0x00004003000085a7 */ /* 0x000ea400080010ff */
[----:B--2---:R-:W-:Y:S05]  /*c620*/  @!P0 BRA `(.L_x_156) ;  /* 0xfffffffc00f08947 */ /* 0x004fea000383ffff */
[----:B------:R-:W-:Y:S05]  /*c630*/  BRA `(.L_x_26) ;  /* 0xffffff54007c7947 */ /* 0x000fea000383ffff */
.L_x_36:
[----:B-1----:R-:W-:-:S07]  /*c640*/  MOV R0, UR6 ;  /* 0x0000000600007c02 */ /* 0x002fce0008000f00 */
.L_x_157:
[----:B-1----:R1:W2:Y:S02]  /*c650*/  SYNCS.PHASECHK.TRANS64.TRYWAIT P0, [R0+URZ+0x40], R3 ;  /* 0x00004003000075a7 */ /* 0x0022a400080011ff */
[----:B--2---:R-:W-:Y:S05]  /*c660*/  @!P0 NANOSLEEP.SYNCS 0x989680 ;  /* 0x009896800000895d */ /* 0x004fea0003900000 */
[----:B------:R-:W2:Y:S02]  /*c670*/  @!P0 SYNCS.PHASECHK.TRANS64 P0, [R0+URZ+0x40], R3 ;  /* 0x00004003000085a7 */ /* 0x000ea400080010ff */
[----:B--2---:R-:W-:Y:S05]  /*c680*/  @!P0 BRA `(.L_x_157) ;  /* 0xfffffffc00f08947 */ /* 0x004fea000383ffff */
[----:B------:R-:W-:Y:S05]  /*c690*/  BRA `(.L_x_35) ;  /* 0xffffff5800947947 */ /* 0x000fea000383ffff */
.L_x_43:
[----:B-1----:R1:W4:Y:S02]  /*c6a0*/  SYNCS.PHASECHK.TRANS64.TRYWAIT P0, [R3+URZ+0xd0], R0 ;  /* 0x0000d000030075a7 */ /* 0x00232400080011ff */
[----:B----4-:R-:W-:Y:S05]  /*c6b0*/  @!P0 NANOSLEEP.SYNCS 0x989680 ;  /* 0x009896800000895d */ /* 0x010fea0003900000 */
[----:B------:R-:W4:Y:S02]  /*c6c0*/  @!P0 SYNCS.PHASECHK.TRANS64 P0, [R3+URZ+0xd0], R0 ;  /* 0x0000d000030085a7 */ /* 0x000f2400080010ff */
[----:B----4-:R-:W-:Y:S05]  /*c6d0*/  @!P0 BRA `(.L_x_43) ;  /* 0xfffffffc00f08947 */ /* 0x010fea000383ffff */
[----:B------:R-:W-:Y:S05]  /*c6e0*/  BRA `(.L_x_158) ;  /* 0xffffff5c00887947 */ /* 0x000fea000383ffff */
.L_x_47:
[----:B-1----:R-:W-:-:S07]  /*c6f0*/  MOV R0, UR4 ;  /* 0x0000000400007c02 */ /* 0x002fce0008000f00 */
.L_x_159:
[----:B-1----:R1:W2:Y:S02]  /*c700*/  SYNCS.PHASECHK.TRANS64.TRYWAIT P0, [R0+URZ], R3 ;  /* 0x00000003000075a7 */ /* 0x0022a400080011ff */
[----:B--2---:R-:W-:Y:S05]  /*c710*/  @!P0 NANOSLEEP.SYNCS 0x989680 ;  /* 0x009896800000895d */ /* 0x004fea0003900000 */
[----:B------:R-:W2:Y:S02]  /*c720*/  @!P0 SYNCS.PHASECHK.TRANS64 P0, [R0+URZ], R3 ;  /* 0x00000003000085a7 */ /* 0x000ea400080010ff */
[----:B--2---:R-:W-:Y:S05]  /*c730*/  @!P0 BRA `(.L_x_159) ;  /* 0xfffffffc00f08947 */ /* 0x004fea000383ffff */
[----:B------:R-:W-:Y:S05]  /*c740*/  BRA `(.L_x_160) ;  /* 0xffffff6400347947 */ /* 0x000fea000383ffff */
.L_x_48:
[----:B------:R-:W-:-:S07]  /*c750*/  MOV R0, UR5 ;  /* 0x0000000500007c02 */ /* 0x000fce0008000f00 */
.L_x_161:
[----:B-1----:R1:W2:Y:S02]  /*c760*/  SYNCS.PHASECHK.TRANS64.TRYWAIT P0, [R0+URZ], R3 ;  /* 0x00000003000075a7 */ /* 0x0022a400080011ff */
[----:B--2---:R-:W-:Y:S05]  /*c770*/  @!P0 NANOSLEEP.SYNCS 0x989680 ;  /* 0x009896800000895d */ /* 0x004fea0003900000 */
[----:B------:R-:W2:Y:S02]  /*c780*/  @!P0 SYNCS.PHASECHK.TRANS64 P0, [R0+URZ], R3 ;  /* 0x00000003000085a7 */ /* 0x000ea400080010ff */
[----:B--2---:R-:W-:Y:S05]  /*c790*/  @!P0 BRA `(.L_x_161) ;  /* 0xfffffffc00f08947 */ /* 0x004fea000383ffff */
[----:B------:R-:W-:Y:S05]  /*c7a0*/  BRA `(.L_x_162) ;  /* 0xffffff6400407947 */ /* 0x000fea000383ffff */
.L_x_49:
[----:B------:R-:W-:-:S07]  /*c7b0*/  MOV R0, UR5 ;  /* 0x0000000500007c02 */ /* 0x000fce0008000f00 */
.L_x_163:
[----:B-1----:R1:W2:Y:S02]  /*c7c0*/  SYNCS.PHASECHK.TRANS64.TRYWAIT P0, [R0+URZ], R3 ;  /* 0x00000003000075a7 */ /* 0x0022a400080011ff */
[----:B--2---:R-:W-:Y:S05]  /*c7d0*/  @!P0 NANOSLEEP.SYNCS 0x989680 ;  /* 0x009896800000895d */ /* 0x004fea0003900000 */
[----:B------:R-:W2:Y:S02]  /*c7e0*/  @!P0 SYNCS.PHASECHK.TRANS64 P0, [R0+URZ], R3 ;  /* 0x00000003000085a7 */ /* 0x000ea400080010ff */
[----:B--2---:R-:W-:Y:S05]  /*c7f0*/  @!P0 BRA `(.L_x_163) ;  /* 0xfffffffc00f08947 */ /* 0x004fea000383ffff */
[----:B------:R-:W-:Y:S05]  /*c800*/  BRA `(.L_x_164) ;  /* 0xffffff64004c7947 */ /* 0x000fea000383ffff */
.L_x_50:
[----:B------:R-:W-:-:S07]  /*c810*/  MOV R0, UR5 ;  /* 0x0000000500007c02 */ /* 0x000fce0008000f00 */
.L_x_165:
[----:B-1----:R1:W2:Y:S02]  /*c820*/  SYNCS.PHASECHK.TRANS64.TRYWAIT P0, [R0+URZ], R3 ;  /* 0x00000003000075a7 */ /* 0x0022a400080011ff */
[----:B--2---:R-:W-:Y:S05]  /*c830*/  @!P0 NANOSLEEP.SYNCS 0x989680 ;  /* 0x009896800000895d */ /* 0x004fea0003900000 */
[----:B------:R-:W2:Y:S02]  /*c840*/  @!P0 SYNCS.PHASECHK.TRANS64 P0, [R0+URZ], R3 ;  /* 0x00000003000085a7 */ /* 0x000ea400080010ff */
[----:B--2---:R-:W-:Y:S05]  /*c850*/  @!P0 BRA `(.L_x_165) ;  /* 0xfffffffc00f08947 */ /* 0x004fea000383ffff */
[----:B------:R-:W-:Y:S05]  /*c860*/  BRA `(.L_x_166) ;  /* 0xffffff6400587947 */ /* 0x000fea000383ffff */
.L_x_51:
[----:B------:R-:W-:-:S07]  /*c870*/  MOV R0, UR5 ;  /* 0x0000000500007c02 */ /* 0x000fce0008000f00 */
.L_x_167:
[----:B-1----:R1:W2:Y:S02]  /*c880*/  SYNCS.PHASECHK.TRANS64.TRYWAIT P0, [R0+URZ], R3 ;  /* 0x00000003000075a7 */ /* 0x0022a400080011ff */
[----:B--2---:R-:W-:Y:S05]  /*c890*/  @!P0 NANOSLEEP.SYNCS 0x989680 ;  /* 0x009896800000895d */ /* 0x004fea0003900000 */
[----:B------:R-:W2:Y:S02]  /*c8a0*/  @!P0 SYNCS.PHASECHK.TRANS64 P0, [R0+URZ], R3 ;  /* 0x00000003000085a7 */ /* 0x000ea400080010ff */
[----:B--2---:R-:W-:Y:S05]  /*c8b0*/  @!P0 BRA `(.L_x_167) ;  /* 0xfffffffc00f08947 */ /* 0x004fea000383ffff */
[----:B------:R-:W-:Y:S05]  /*c8c0*/  BRA `(.L_x_168) ;  /* 0xffffff6400647947 */ /* 0x000fea000383ffff */
.L_x_52:
[----:B------:R-:W-:-:S07]  /*c8d0*/  MOV R0, UR5 ;  /* 0x0000000500007c02 */ /* 0x000fce0008000f00 */
.L_x_169:
[----:B-1----:R1:W2:Y:S02]  /*c8e0*/  SYNCS.PHASECHK.TRANS64.TRYWAIT P0, [R0+URZ], R3 ;  /* 0x00000003000075a7 */ /* 0x0022a400080011ff */
[----:B--2---:R-:W-:Y:S05]  /*c8f0*/  @!P0 NANOSLEEP.SYNCS 0x989680 ;  /* 0x009896800000895d */ /* 0x004fea0003900000 */
[----:B------:R-:W2:Y:S02]  /*c900*/  @!P0 SYNCS.PHASECHK.TRANS64 P0, [R0+URZ], R3 ;  /* 0x00000003000085a7 */ /* 0x000ea400080010ff */
[----:B--2---:R-:W-:Y:S05]  /*c910*/  @!P0 BRA `(.L_x_169) ;  /* 0xfffffffc00f08947 */ /* 0x004fea000383ffff */
[----:B------:R-:W-:Y:S05]  /*c920*/  BRA `(.L_x_170) ;  /* 0xffffff6400707947 */ /* 0x000fea000383ffff */
.L_x_53:
[----:B------:R-:W-:-:S07]  /*c930*/  MOV R0, UR5 ;  /* 0x0000000500007c02 */ /* 0x000fce0008000f00 */
.L_x_171:
[----:B-1----:R1:W2:Y:S02]  /*c940*/  SYNCS.PHASECHK.TRANS64.TRYWAIT P0, [R0+URZ], R3 ;  /* 0x00000003000075a7 */ /* 0x0022a400080011ff */
[----:B--2---:R-:W-:Y:S05]  /*c950*/  @!P0 NANOSLEEP.SYNCS 0x989680 ;  /* 0x009896800000895d */ /* 0x004fea0003900000 */
[----:B------:R-:W2:Y:S02]  /*c960*/  @!P0 SYNCS.PHASECHK.TRANS64 P0, [R0+URZ], R3 ;  /* 0x00000003000085a7 */ /* 0x000ea400080010ff */
[----:B--2---:R-:W-:Y:S05]  /*c970*/  @!P0 BRA `(.L_x_171) ;  /* 0xfffffffc00f08947 */ /* 0x004fea000383ffff */
[----:B------:R-:W-:Y:S05]  /*c980*/  BRA `(.L_x_172) ;  /* 0xffffff64007c7947 */ /* 0x000fea000383ffff */
.L_x_56:
[----:B-1----:R1:W2:Y:S02]  /*c990*/  SYNCS.PHASECHK.TRANS64.TRYWAIT P0, [R0+URZ+0x100], R5 ;  /* 0x00010005000075a7 */ /* 0x0022a400080011ff */
[----:B--2---:R-:W-:Y:S05]  /*c9a0*/  @!P0 NANOSLEEP.SYNCS 0x989680 ;  /* 0x009896800000895d */ /* 0x004fea0003900000 */
[----:B------:R-:W2:Y:S02]  /*c9b0*/  @!P0 SYNCS.PHASECHK.TRANS64 P0, [R0+URZ+0x100], R5 ;  /* 0x00010005000085a7 */ /* 0x000ea400080010ff */
[----:B--2---:R-:W-:Y:S05]  /*c9c0*/  @!P0 BRA `(.L_x_56) ;  /* 0xfffffffc00f08947 */ /* 0x004fea000383ffff */
[----:B------:R-:W-:Y:S05]  /*c9d0*/  BRA `(.L_x_173) ;  /* 0xffffff6400e07947 */ /* 0x000fea000383ffff */
.L_x_57:
[----:B------:R-:W-:-:S07]  /*c9e0*/  MOV R0, UR4 ;  /* 0x0000000400007c02 */ /* 0x000fce0008000f00 */
.L_x_174:
[----:B-1----:R1:W2:Y:S02]  /*c9f0*/  SYNCS.PHASECHK.TRANS64.TRYWAIT P0, [R0+URZ+0xe0], R7 ;  /* 0x0000e007000075a7 */ /* 0x0022a400080011ff */
[----:B--2---:R-:W-:Y:S05]  /*ca00*/  @!P0 NANOSLEEP.SYNCS 0x989680 ;  /* 0x009896800000895d */ /* 0x004fea0003900000 */
[----:B------:R-:W2:Y:S02]  /*ca10*/  @!P0 SYNCS.PHASECHK.TRANS64 P0, [R0+URZ+0xe0], R7 ;  /* 0x0000e007000085a7 */ /* 0x000ea400080010ff */
[----:B--2---:R-:W-:Y:S05]  /*ca20*/  @!P0 BRA `(.L_x_174) ;  /* 0xfffffffc00f08947 */ /* 0x004fea000383ffff */
[----:B------:R-:W-:Y:S05]  /*ca30*/  BRA `(.L_x_175) ;  /* 0xffffff6400f07947 */ /* 0x000fea000383ffff */
.L_x_58:
[----:B-1----:R1:W2:Y:S02]  /*ca40*/  SYNCS.PHASECHK.TRANS64.TRYWAIT P1, [R0+URZ+0xd0], R5 ;  /* 0x0000d005000075a7 */ /* 0x0022a400080211ff */
[----:B--2---:R-:W-:Y:S05]  /*ca50*/  @!P1 NANOSLEEP.SYNCS 0x989680 ;  /* 0x009896800000995d */ /* 0x004fea0003900000 */
[----:B------:R-:W2:Y:S02]  /*ca60*/  @!P1 SYNCS.PHASECHK.TRANS64 P1, [R0+URZ+0xd0], R5 ;  /* 0x0000d005000095a7 */ /* 0x000ea400080210ff */
[----:B--2---:R-:W-:Y:S05]  /*ca70*/  @!P1 BRA `(.L_x_58) ;  /* 0xfffffffc00f09947 */ /* 0x004fea000383ffff */
[----:B------:R-:W-:Y:S05]  /*ca80*/  BRA `(.L_x_176) ;  /* 0xffffff6800207947 */ /* 0x000fea000383ffff */
.L_x_61:
[----:B------:R-:W-:-:S07]  /*ca90*/  MOV R0, UR4 ;  /* 0x0000000400007c02 */ /* 0x000fce0008000f00 */
.L_x_177:
[----:B-1----:R1:W2:Y:S02]  /*caa0*/  SYNCS.PHASECHK.TRANS64.TRYWAIT P0, [R0+URZ+0xe0], R3 ;  /* 0x0000e003000075a7 */ /* 0x0022a400080011ff */
[----:B--2---:R-:W-:Y:S05]  /*cab0*/  @!P0 NANOSLEEP.SYNCS 0x989680 ;  /* 0x009896800000895d */ /* 0x004fea0003900000 */
[----:B------:R-:W2:Y:S02]  /*cac0*/  @!P0 SYNCS.PHASECHK.TRANS64 P0, [R0+URZ+0xe0], R3 ;  /* 0x0000e003000085a7 */ /* 0x000ea400080010ff */
[----:B--2---:R-:W-:Y:S05]  /*cad0*/  @!P0 BRA `(.L_x_177) ;  /* 0xfffffffc00f08947 */ /* 0x004fea000383ffff */
[----:B------:R-:W-:Y:S05]  /*cae0*/  BRA `(.L_x_60) ;  /* 0xffffff6800747947 */ /* 0x000fea000383ffff */
.L_x_70:
[----:B-1----:R-:W-:-:S04]  /*caf0*/  MOV R5, UR5 ;  /* 0x0000000500057c02 */ /* 0x002fc80008000f00 */
[----:B------:R1:W2:Y:S03]  /*cb00*/  SYNCS.PHASECHK.TRANS64.TRYWAIT P0, [R5+URZ+0x8], R6 ;  /* 0x00000806050075a7 */ /* 0x0002a600080011ff */
[----:B--2---:R-:W-:Y:S05]  /*cb10*/  @!P0 NANOSLEEP.SYNCS 0x989680 ;  /* 0x009896800000895d */ /* 0x004fea0003900000 */
[----:B------:R-:W2:Y:S02]  /*cb20*/  @!P0 SYNCS.PHASECHK.TRANS64 P0, [R5+URZ+0x8], R6 ;  /* 0x00000806050085a7 */ /* 0x000ea400080010ff */
[----:B--2---:R-:W-:Y:S05]  /*cb30*/  @!P0 BRA `(.L_x_70) ;  /* 0xfffffffc00ec8947 */ /* 0x004fea000383ffff */
[----:B------:R-:W-:Y:S05]  /*cb40*/  BRA `(.L_x_69) ;  /* 0xffffff6c00347947 */ /* 0x000fea000383ffff */
.L_x_72:
[----:B------:R-:W-:Y:S01]  /*cb50*/  BSSY B0, `(.L_x_178) ;  /* 0x0000006000007945 */ /* 0x000fe20003800000 */
[----:B------:R-:W-:-:S07]  /*cb60*/  MOV R15, 0xffffffff ;  /* 0xffffffff000f7802 */ /* 0x000fce0000000f00 */
[----:B-1---5:R-:W-:Y:S05]  /*cb70*/  WARPSYNC.COLLECTIVE R15, `(.L_x_179) ;  /* 0x000000000f0c7348 */ /* 0x022fea0003c00000 */
[----:B------:R-:W-:Y:S02]  /*cb80*/  ELECT P6, UR79, PT ;  /* 0x00000000004f782f */ /* 0x000fe400038c0000 */
[----:B------:R-:W-:Y:S01]  /*cb90*/  MOV R14, UR79 ;  /* 0x0000004f000e7c02 */ /* 0x000fe20008000f00 */
[----:B-1---5:R-:W-:Y:S10]  /*cba0*/  ENDCOLLECTIVE ;  /* 0x000000000000791b */ /* 0x022ff40003800000 */
.L_x_179:
[----:B------:R-:W-:Y:S05]  /*cbb0*/  BSYNC B0 ;  /* 0x0000000000007941 */ /* 0x000fea0003800000 */
.L_x_178:
[----:B------:R-:W-:Y:S05]  /*cbc0*/  BRA `(.L_x_180) ;  /* 0xffffff6c00647947 */ /* 0x000fea000383ffff */
.L_x_74:
[----:B-1----:R-:W-:-:S04]  /*cbd0*/  MOV R3, UR5 ;  /* 0x0000000500037c02 */ /* 0x002fc80008000f00 */
[----:B------:R1:W2:Y:S03]  /*cbe0*/  SYNCS.PHASECHK.TRANS64.TRYWAIT P0, [R3+URZ+0x8], R4 ;  /* 0x00000804030075a7 */ /* 0x0002a600080011ff */
[----:B--2---:R-:W-:Y:S05]  /*cbf0*/  @!P0 NANOSLEEP.SYNCS 0x989680 ;  /* 0x009896800000895d */ /* 0x004fea0003900000 */
[----:B------:R-:W2:Y:S02]  /*cc00*/  @!P0 SYNCS.PHASECHK.TRANS64 P0, [R3+URZ+0x8], R4 ;  /* 0x00000804030085a7 */ /* 0x000ea400080010ff */
[----:B--2---:R-:W-:Y:S05]  /*cc10*/  @!P0 BRA `(.L_x_74) ;  /* 0xfffffffc00ec8947 */ /* 0x004fea000383ffff */
[----:B------:R-:W-:Y:S05]  /*cc20*/  BRA `(.L_x_73) ;  /* 0xffffff6c00687947 */ /* 0x000fea000383ffff */
.L_x_75:
[----:B-1----:R1:W2:Y:S02]  /*cc30*/  SYNCS.PHASECHK.TRANS64.TRYWAIT P0, [R0+URZ+0xd0], R5 ;  /* 0x0000d005000075a7 */ /* 0x0022a400080011ff */
[----:B--2---:R-:W-:Y:S05]  /*cc40*/  @!P0 NANOSLEEP.SYNCS 0x989680 ;  /* 0x009896800000895d */ /* 0x004fea0003900000 */
[----:B------:R-:W2:Y:S02]  /*cc50*/  @!P0 SYNCS.PHASECHK.TRANS64 P0, [R0+URZ+0xd0], R5 ;  /* 0x0000d005000085a7 */ /* 0x000ea400080010ff */
[----:B--2---:R-:W-:Y:S05]  /*cc60*/  @!P0 BRA `(.L_x_75) ;  /* 0xfffffffc00f08947 */ /* 0x004fea000383ffff */
[----:B------:R-:W-:Y:S05]  /*cc70*/  BRA `(.L_x_181) ;  /* 0xffffff7000a47947 */ /* 0x000fea000383ffff */
.L_x_79:
[----:B------:R-:W-:-:S07]  /*cc80*/  MOV R0, UR18 ;  /* 0x0000001200007c02 */ /* 0x000fce0008000f00 */
.L_x_182:
[----:B-1----:R1:W2:Y:S02]  /*cc90*/  SYNCS.PHASECHK.TRANS64.TRYWAIT P0, [R0+URZ], R5 ;  /* 0x00000005000075a7 */ /* 0x0022a400080011ff */
[----:B--2---:R-:W-:Y:S05]  /*cca0*/  @!P0 NANOSLEEP.SYNCS 0x989680 ;  /* 0x009896800000895d */ /* 0x004fea0003900000 */
[----:B------:R-:W2:Y:S02]  /*ccb0*/  @!P0 SYNCS.PHASECHK.TRANS64 P0, [R0+URZ], R5 ;  /* 0x00000005000085a7 */ /* 0x000ea400080010ff */
[----:B--2---:R-:W-:Y:S05]  /*ccc0*/  @!P0 BRA `(.L_x_182) ;  /* 0xfffffffc00f08947 */ /* 0x004fea000383ffff */
[----:B------:R-:W-:Y:S05]  /*ccd0*/  BRA `(.L_x_78) ;  /* 0xffffff7000fc7947 */ /* 0x000fea000383ffff */
.L_x_80:
[----:B------:R-:W-:-:S07]  /*cce0*/  MOV R0, UR30 ;  /* 0x0000001e00007c02 */ /* 0x000fce0008000f00 */
.L_x_183:
[----:B-1----:R1:W2:Y:S02]  /*ccf0*/  SYNCS.PHASECHK.TRANS64.TRYWAIT P0, [R0+URZ+0xf8], R5 ;  /* 0x0000f805000075a7 */ /* 0x0022a400080011ff */
[----:B--2---:R-:W-:Y:S05]  /*cd00*/  @!P0 NANOSLEEP.SYNCS 0x989680 ;  /* 0x009896800000895d */ /* 0x004fea0003900000 */
[----:B------:R-:W2:Y:S02]  /*cd10*/  @!P0 SYNCS.PHASECHK.TRANS64 P0, [R0+URZ+0xf8], R5 ;  /* 0x0000f805000085a7 */ /* 0x000ea400080010ff */
[----:B--2---:R-:W-:Y:S05]  /*cd20*/  @!P0 BRA `(.L_x_183) ;  /* 0xfffffffc00f08947 */ /* 0x004fea000383ffff */
[----:B------:R-:W-:Y:S05]  /*cd30*/  BRA `(.L_x_184) ;  /* 0xffffff7400707947 */ /* 0x000fea000383ffff */
.L_x_83:
[----:B------:R-:W-:Y:S07]  /*cd40*/  MOV R0, UR7 ;  /* 0x0000000700007c02 */ /* 0x000fee0008000f00 */
.L_x_185:
[----:B-1----:R1:W2:Y:S02]  /*cd50*/  SYNCS.PHASECHK.TRANS64.TRYWAIT P0, [R0+URZ], R5 ;  /* 0x00000005000075a7 */ /* 0x0022a400080011ff */
[----:B--2---:R-:W-:Y:S05]  /*cd60*/  @!P0 NANOSLEEP.SYNCS 0x989680 ;  /* 0x009896800000895d */ /* 0x004fea0003900000 */
[----:B------:R-:W2:Y:S02]  /*cd70*/  @!P0 SYNCS.PHASECHK.TRANS64 P0, [R0+URZ], R5 ;  /* 0x00000005000085a7 */ /* 0x000ea400080010ff */
[----:B--2---:R-:W-:Y:S05]  /*cd80*/  @!P0 BRA `(.L_x_185) ;  /* 0xfffffffc00f08947 */ /* 0x004fea000383ffff */
[----:B------:R-:W-:Y:S05]  /*cd90*/  BRA `(.L_x_82) ;  /* 0xffffff7400c47947 */ /* 0x000fea000383ffff */
.L_x_86:
[----:B------:R-:W-:-:S07]  /*cda0*/  MOV R0, UR30 ;  /* 0x0000001e00007c02 */ /* 0x000fce0008000f00 */
.L_x_186:
[----:B-1----:R1:W3:Y:S02]  /*cdb0*/  SYNCS.PHASECHK.TRANS64.TRYWAIT P0, [R0+URZ+0x120], R3 ;  /* 0x00012003000075a7 */ /* 0x0022e400080011ff */
[----:B---3--:R-:W-:Y:S05]  /*cdc0*/  @!P0 NANOSLEEP.SYNCS 0x989680 ;  /* 0x009896800000895d */ /* 0x008fea0003900000 */
[----:B------:R-:W3:Y:S02]  /*cdd0*/  @!P0 SYNCS.PHASECHK.TRANS64 P0, [R0+URZ+0x120], R3 ;  /* 0x00012003000085a7 */ /* 0x000ee400080010ff */
[----:B---3--:R-:W-:Y:S05]  /*cde0*/  @!P0 BRA `(.L_x_186) ;  /* 0xfffffffc00f08947 */ /* 0x008fea000383ffff */
[----:B------:R-:W-:Y:S05]  /*cdf0*/  BRA `(.L_x_187) ;  /* 0xffffff7800c47947 */ /* 0x000fea000383ffff */
.L_x_91:
[----:B-1----:R1:W3:Y:S02]  /*ce00*/  SYNCS.PHASECHK.TRANS64.TRYWAIT P0, [R8+URZ+0xd0], R5 ;  /* 0x0000d005080075a7 */ /* 0x0022e400080011ff */
[----:B---3--:R-:W-:Y:S05]  /*ce10*/  @!P0 NANOSLEEP.SYNCS 0x989680 ;  /* 0x009896800000895d */ /* 0x008fea0003900000 */
[----:B------:R-:W3:Y:S02]  /*ce20*/  @!P0 SYNCS.PHASECHK.TRANS64 P0, [R8+URZ+0xd0], R5 ;  /* 0x0000d005080085a7 */ /* 0x000ee400080010ff */
[----:B---3--:R-:W-:Y:S05]  /*ce30*/  @!P0 BRA `(.L_x_91) ;  /* 0xfffffffc00f08947 */ /* 0x008fea000383ffff */
[----:B------:R-:W-:Y:S05]  /*ce40*/  BRA `(.L_x_188) ;  /* 0xffffff8000087947 */ /* 0x000fea000383ffff */
.L_x_94:
[----:B------:R-:W-:Y:S07]  /*ce50*/  MOV R0, UR21 ;  /* 0x0000001500007c02 */ /* 0x000fee0008000f00 */
.L_x_189:
[----:B-1----:R1:W3:Y:S02]  /*ce60*/  SYNCS.PHASECHK.TRANS64.TRYWAIT P1, [R0+URZ+0xc8], R5 ;  /* 0x0000c805000075a7 */ /* 0x0022e400080211ff */
[----:B---3--:R-:W-:Y:S05]  /*ce70*/  @!P1 NANOSLEEP.SYNCS 0x989680 ;  /* 0x009896800000995d */ /* 0x008fea0003900000 */
[----:B------:R-:W3:Y:S02]  /*ce80*/  @!P1 SYNCS.PHASECHK.TRANS64 P1, [R0+URZ+0xc8], R5 ;  /* 0x0000c805000095a7 */ /* 0x000ee400080210ff */
[----:B---3--:R-:W-:Y:S05]  /*ce90*/  @!P1 BRA `(.L_x_189) ;  /* 0xfffffffc00f09947 */ /* 0x008fea000383ffff */
[----:B------:R-:W-:Y:S05]  /*cea0*/  BRA `(.L_x_93) ;  /* 0xffffff8400847947 */ /* 0x000fea000383ffff */
.L_x_97:
[----:B-1----:R-:W-:Y:S07]  /*ceb0*/  MOV R5, UR21 ;  /* 0x0000001500057c02 */ /* 0x002fee0008000f00 */
.L_x_190:
[----:B-1----:R1:W3:Y:S02]  /*cec0*/  SYNCS.PHASECHK.TRANS64.TRYWAIT P0, [R5+URZ+0xa0], R4 ;  /* 0x0000a004050075a7 */ /* 0x0022e400080011ff */
[----:B---3--:R-:W-:Y:S05]  /*ced0*/  @!P0 NANOSLEEP.SYNCS 0x989680 ;  /* 0x009896800000895d */ /* 0x008fea0003900000 */
[----:B------:R-:W3:Y:S02]  /*cee0*/  @!P0 SYNCS.PHASECHK.TRANS64 P0, [R5+URZ+0xa0], R4 ;  /* 0x0000a004050085a7 */ /* 0x000ee400080010ff */
[----:B---3--:R-:W-:Y:S05]  /*cef0*/  @!P0 BRA `(.L_x_190) ;  /* 0xfffffffc00f08947 */ /* 0x008fea000383ffff */
[----:B------:R-:W-:Y:S05]  /*cf00*/  BRA `(.L_x_191) ;  /* 0xffffff8400dc7947 */ /* 0x000fea000383ffff */
.L_x_98:
[----:B------:R-:W-:Y:S07]  /*cf10*/  MOV R5, UR21 ;  /* 0x0000001500057c02 */ /* 0x000fee0008000f00 */
.L_x_192:
[----:B-1----:R1:W3:Y:S02]  /*cf20*/  SYNCS.PHASECHK.TRANS64.TRYWAIT P0, [R5+URZ+0xa8], R4 ;  /* 0x0000a804050075a7 */ /* 0x0022e400080011ff */
[----:B---3--:R-:W-:Y:S05]  /*cf30*/  @!P0 NANOSLEEP.SYNCS 0x989680 ;  /* 0x009896800000895d */ /* 0x008fea0003900000 */
[----:B------:R-:W3:Y:S02]  /*cf40*/  @!P0 SYNCS.PHASECHK.TRANS64 P0, [R5+URZ+0xa8], R4 ;  /* 0x0000a804050085a7 */ /* 0x000ee400080010ff */
[----:B---3--:R-:W-:Y:S05]  /*cf50*/  @!P0 BRA `(.L_x_192) ;  /* 0xfffffffc00f08947 */ /* 0x008fea000383ffff */
[----:B------:R-:W-:Y:S05]  /*cf60*/  BRA `(.L_x_193) ;  /* 0xffffff8800307947 */ /* 0x000fea000383ffff */
.L_x_99:
[----:B-1----:R-:W-:Y:S07]  /*cf70*/  MOV R5, UR21 ;  /* 0x0000001500057c02 */ /* 0x002fee0008000f00 */
.L_x_194:
[----:B-1----:R1:W3:Y:S02]  /*cf80*/  SYNCS.PHASECHK.TRANS64.TRYWAIT P0, [R5+URZ+0xb0], R4 ;  /* 0x0000b004050075a7 */ /* 0x0022e400080011ff */
[----:B---3--:R-:W-:Y:S05]  /*cf90*/  @!P0 NANOSLEEP.SYNCS 0x989680 ;  /* 0x009896800000895d */ /* 0x008fea0003900000 */
[----:B------:R-:W3:Y:S02]  /*cfa0*/  @!P0 SYNCS.PHASECHK.TRANS64 P0, [R5+URZ+0xb0], R4 ;  /* 0x0000b004050085a7 */ /* 0x000ee400080010ff */
[----:B---3--:R-:W-:Y:S05]  /*cfb0*/  @!P0 BRA `(.L_x_194) ;  /* 0xfffffffc00f08947 */ /* 0x008fea000383ffff */
[----:B------:R-:W-:Y:S05]  /*cfc0*/  BRA `(.L_x_195) ;  /* 0xffffff8800787947 */ /* 0x000fea000383ffff */
.L_x_100:
[----:B-1----:R-:W-:Y:S07]  /*cfd0*/  MOV R5, UR21 ;  /* 0x0000001500057c02 */ /* 0x002fee0008000f00 */
.L_x_196:
[----:B-1----:R1:W3:Y:S02]  /*cfe0*/  SYNCS.PHASECHK.TRANS64.TRYWAIT P0, [R5+URZ+0xb8], R4 ;  /* 0x0000b804050075a7 */ /* 0x0022e400080011ff */
[----:B---3--:R-:W-:Y:S05]  /*cff0*/  @!P0 NANOSLEEP.SYNCS 0x989680 ;  /* 0x009896800000895d */ /* 0x008fea0003900000 */
[----:B------:R-:W3:Y:S02]  /*d000*/  @!P0 SYNCS.PHASECHK.TRANS64 P0, [R5+URZ+0xb8], R4 ;  /* 0x0000b804050085a7 */ /* 0x000ee400080010ff */
[----:B---3--:R-:W-:Y:S05]  /*d010*/  @!P0 BRA `(.L_x_196) ;  /* 0xfffffffc00f08947 */ /* 0x008fea000383ffff */
[----:B------:R-:W-:Y:S05]  /*d020*/  BRA `(.L_x_197) ;  /* 0xffffff8800c07947 */ /* 0x000fea000383ffff */
.L_x_102:
[----:B------:R-:W-:-:S07]  /*d030*/  MOV R0, UR21 ;  /* 0x0000001500007c02 */ /* 0x000fce0008000f00 */
.L_x_198:
[----:B-1----:R1:W3:Y:S02]  /*d040*/  SYNCS.PHASECHK.TRANS64.TRYWAIT P0, [R0+URZ+0xa0], R3 ;  /* 0x0000a003000075a7 */ /* 0x0022e400080011ff */
[----:B---3--:R-:W-:Y:S05]  /*d050*/  @!P0 NANOSLEEP.SYNCS 0x989680 ;  /* 0x009896800000895d */ /* 0x008fea0003900000 */
[----:B------:R-:W3:Y:S02]  /*d060*/  @!P0 SYNCS.PHASECHK.TRANS64 P0, [R0+URZ+0xa0], R3 ;  /* 0x0000a003000085a7 */ /* 0x000ee400080010ff */
[----:B---3--:R-:W-:Y:S05]  /*d070*/  @!P0 BRA `(.L_x_198) ;  /* 0xfffffffc00f08947 */ /* 0x008fea000383ffff */
[----:B------:R-:W-:Y:S05]  /*d080*/  BRA `(.L_x_199) ;  /* 0xffffff8c00547947 */ /* 0x000fea000383ffff */
.L_x_103:
[----:B-1----:R-:W-:-:S07]  /*d090*/  MOV R0, UR21 ;  /* 0x0000001500007c02 */ /* 0x002fce0008000f00 */
.L_x_200:
[----:B-1----:R1:W3:Y:S02]  /*d0a0*/  SYNCS.PHASECHK.TRANS64.TRYWAIT P0, [R0+URZ+0xa8], R3 ;  /* 0x0000a803000075a7 */ /* 0x0022e400080011ff */
[----:B---3--:R-:W-:Y:S05]  /*d0b0*/  @!P0 NANOSLEEP.SYNCS 0x989680 ;  /* 0x009896800000895d */ /* 0x008fea0003900000 */
[----:B------:R-:W3:Y:S02]  /*d0c0*/  @!P0 SYNCS.PHASECHK.TRANS64 P0, [R0+URZ+0xa8], R3 ;  /* 0x0000a803000085a7 */ /* 0x000ee400080010ff */
[----:B---3--:R-:W-:Y:S05]  /*d0d0*/  @!P0 BRA `(.L_x_200) ;  /* 0xfffffffc00f08947 */ /* 0x008fea000383ffff */
[----:B------:R-:W-:Y:S05]  /*d0e0*/  BRA `(.L_x_201) ;  /* 0xffffff8c00447947 */ /* 0x000fea000383ffff */
.L_x_104:
[----:B-1----:R-:W-:-:S07]  /*d0f0*/  MOV R0, UR21 ;  /* 0x0000001500007c02 */ /* 0x002fce0008000f00 */
.L_x_202:
[----:B-1----:R1:W3:Y:S02]  /*d100*/  SYNCS.PHASECHK.TRANS64.TRYWAIT P0, [R0+URZ+0xb0], R3 ;  /* 0x0000b003000075a7 */ /* 0x0022e400080011ff */
[----:B---3--:R-:W-:Y:S05]  /*d110*/  @!P0 NANOSLEEP.SYNCS 0x989680 ;  /* 0x009896800000895d */ /* 0x008fea0003900000 */
[----:B------:R-:W3:Y:S02]  /*d120*/  @!P0 SYNCS.PHASECHK.TRANS64 P0, [R0+URZ+0xb0], R3 ;  /* 0x0000b003000085a7 */ /* 0x000ee400080010ff */
[----:B---3--:R-:W-:Y:S05]  /*d130*/  @!P0 BRA `(.L_x_202) ;  /* 0xfffffffc00f08947 */ /* 0x008fea000383ffff */
[----:B------:R-:W-:Y:S05]  /*d140*/  BRA `(.L_x_203) ;  /* 0xffffff8c00347947 */ /* 0x000fea000383ffff */
.L_x_106:
[----:B--2---:R2:W3:Y:S02]  /*d150*/  SYNCS.PHASECHK.TRANS64.TRYWAIT P0, [R8+URZ+0xd0], R3 ;  /* 0x0000d003080075a7 */ /* 0x0044e400080011ff */
[----:B---3--:R-:W-:Y:S05]  /*d160*/  @!P0 NANOSLEEP.SYNCS 0x989680 ;  /* 0x009896800000895d */ /* 0x008fea0003900000 */
[----:B------:R-:W3:Y:S02]  /*d170*/  @!P0 SYNCS.PHASECHK.TRANS64 P0, [R8+URZ+0xd0], R3 ;  /* 0x0000d003080085a7 */ /* 0x000ee400080010ff */
[----:B---3--:R-:W-:Y:S05]  /*d180*/  @!P0 BRA `(.L_x_106) ;  /* 0xfffffffc00f08947 */ /* 0x008fea000383ffff */
[----:B------:R-:W-:Y:S05]  /*d190*/  BRA `(.L_x_204) ;  /* 0xffffff9000107947 */ /* 0x000fea000383ffff */
.L_x_117:
[----:B-1----:R-:W-:Y:S04]  /*d1a0*/  MOV R3, UR46 ;  /* 0x0000002e00037c02 */ /* 0x002fe80008000f00 */
[----:B------:R1:W2:Y:S03]  /*d1b0*/  SYNCS.PHASECHK.TRANS64.TRYWAIT P0, [R3+URZ+0x80], R4 ;  /* 0x00008004030075a7 */ /* 0x0002a600080011ff */
[----:B--2---:R-:W-:Y:S05]  /*d1c0*/  @!P0 NANOSLEEP.SYNCS 0x989680 ;  /* 0x009896800000895d */ /* 0x004fea0003900000 */
[----:B------:R-:W2:Y:S02]  /*d1d0*/  @!P0 SYNCS.PHASECHK.TRANS64 P0, [R3+URZ+0x80], R4 ;  /* 0x00008004030085a7 */ /* 0x000ea400080010ff */
[----:B--2---:R-:W-:Y:S05]  /*d1e0*/  @!P0 BRA `(.L_x_117) ;  /* 0xfffffffc00ec8947 */ /* 0x004fea000383ffff */
[----:B------:R-:W-:Y:S05]  /*d1f0*/  BRA `(.L_x_116) ;  /* 0xffffffa000007947 */ /* 0x000fea000383ffff */
.L_x_119:
[----:B-1----:R-:W-:Y:S04]  /*d200*/  MOV R3, UR46 ;  /* 0x0000002e00037c02 */ /* 0x002fe80008000f00 */
[----:B------:R1:W4:Y:S03]  /*d210*/  SYNCS.PHASECHK.TRANS64.TRYWAIT P1, [R3+URZ+0xf0], R0 ;  /* 0x0000f000030075a7 */ /* 0x00032600080211ff */
[----:B----4-:R-:W-:Y:S05]  /*d220*/  @!P1 NANOSLEEP.SYNCS 0x989680 ;  /* 0x009896800000995d */ /* 0x010fea0003900000 */
[----:B------:R-:W4:Y:S02]  /*d230*/  @!P1 SYNCS.PHASECHK.TRANS64 P1, [R3+URZ+0xf0], R0 ;  /* 0x0000f000030095a7 */ /* 0x000f2400080210ff */
[----:B----4-:R-:W-:Y:S05]  /*d240*/  @!P1 BRA `(.L_x_119) ;  /* 0xfffffffc00ec9947 */ /* 0x010fea000383ffff */
[----:B------:R-:W-:Y:S05]  /*d250*/  BRA `(.L_x_118) ;  /* 0xffffffa000387947 */ /* 0x000fea000383ffff */
.L_x_128:
[----:B---3--:R3:W4:Y:S02]  /*d260*/  SYNCS.PHASECHK.TRANS64.TRYWAIT P0, [R3+URZ+0x80], R0 ;  /* 0x00008000030075a7 */ /* 0x00872400080011ff */
[----:B----4-:R-:W-:Y:S05]  /*d270*/  @!P0 NANOSLEEP.SYNCS 0x989680 ;  /* 0x009896800000895d */ /* 0x010fea0003900000 */
[----:B------:R-:W4:Y:S02]  /*d280*/  @!P0 SYNCS.PHASECHK.TRANS64 P0, [R3+URZ+0x80], R0 ;  /* 0x00008000030085a7 */ /* 0x000f2400080010ff */
[----:B----4-:R-:W-:Y:S05]  /*d290*/  @!P0 BRA `(.L_x_128) ;  /* 0xfffffffc00f08947 */ /* 0x010fea000383ffff */
[----:B------:R-:W-:Y:S05]  /*d2a0*/  BRA `(.L_x_127) ;  /* 0xffffffb400047947 */ /* 0x000fea000383ffff */
.L_x_136:
[----:B-1----:R1:W4:Y:S02]  /*d2b0*/  SYNCS.PHASECHK.TRANS64.TRYWAIT P0, [R95+URZ+0x80], R6 ;  /* 0x000080065f0075a7 */ /* 0x00232400080011ff */
[----:B----4-:R-:W-:Y:S05]  /*d2c0*/  @!P0 NANOSLEEP.SYNCS 0x989680 ;  /* 0x009896800000895d */ /* 0x010fea0003900000 */
[----:B------:R-:W4:Y:S02]  /*d2d0*/  @!P0 SYNCS.PHASECHK.TRANS64 P0, [R95+URZ+0x80], R6 ;  /* 0x000080065f0085a7 */ /* 0x000f2400080010ff */
[----:B----4-:R-:W-:Y:S05]  /*d2e0*/  @!P0 BRA `(.L_x_136) ;  /* 0xfffffffc00f08947 */ /* 0x010fea000383ffff */
[----:B------:R-:W-:Y:S05]  /*d2f0*/  BRA `(.L_x_135) ;  /* 0xffffffc800087947 */ /* 0x000fea000383ffff */
.L_x_144:
[----:B-1----:R1:W2:Y:S02]  /*d300*/  SYNCS.PHASECHK.TRANS64.TRYWAIT P0, [R16+URZ+0x80], R3 ;  /* 0x00008003100075a7 */ /* 0x0022a400080011ff */
[----:B--2---:R-:W-:Y:S05]  /*d310*/  @!P0 NANOSLEEP.SYNCS 0x989680 ;  /* 0x009896800000895d */ /* 0x004fea0003900000 */
[----:B------:R-:W2:Y:S02]  /*d320*/  @!P0 SYNCS.PHASECHK.TRANS64 P0, [R16+URZ+0x80], R3 ;  /* 0x00008003100085a7 */ /* 0x000ea400080010ff */
[----:B--2---:R-:W-:Y:S05]  /*d330*/  @!P0 BRA `(.L_x_144) ;  /* 0xfffffffc00f08947 */ /* 0x004fea000383ffff */
[----:B------:R-:W-:Y:S05]  /*d340*/  BRA `(.L_x_143) ;  /* 0xffffffdc00047947 */ /* 0x000fea000383ffff */
        .weak           $__internal_0_$__cuda_sm10x_tcgen05_guardrail_trap_col_being_dealloced_not_returned_by_alloc
        .type           $__internal_0_$__cuda_sm10x_tcgen05_guardrail_trap_col_being_dealloced_not_returned_by_alloc,@function
        .size           $__internal_0_$__cuda_sm10x_tcgen05_guardrail_trap_col_being_dealloced_not_returned_by_alloc,($__internal_1_$__cuda_sm10x_tcgen05_guardrail_trap_phase_invalid_during_alloc - $__internal_0_$__cuda_sm10x_tcgen05_guardrail_trap_col_being_dealloced_not_returned_by_alloc)
$__internal_0_$__cuda_sm10x_tcgen05_guardrail_trap_col_being_dealloced_not_returned_by_alloc:
[----:B------:R-:W-:Y:S05]  /*d350*/  BPT.TRAP 0x1 ;  /* 0x000000040000795c */ /* 0x000fea0000300000 */
[----:B------:R-:W-:-:S04]  /*d360*/  HFMA2 R3, -RZ, RZ, 0, 0 ;  /* 0x00000000ff037431 */ /* 0x000fc800000001ff */
[----:B------:R-:W-:Y:S05]  /*d370*/  RET.REL.NODEC R2 `(_ZN7cutlass13device_kernelINS_4gemm6kernel13GemmUniversalIN4cute5tupleIJiiiiEEENS1_10collective13CollectiveMmaINS1_46MainloopSm100TmaUmmaWarpSpecializedBlockScaledILi8ELi2ELi1ENS5_IJNS4_1CILi2EEENSA_ILi1EEESC_EEEEENS5_IJNSA_ILi256EEESF_NSA_ILi128EEEEEENS5_IJNS_12float_e2m1_tENS_13float_ue4m3_tEEEENS5_IJNS5_IJlSC_lEEENS4_6LayoutINS5_IJNS5_IJNS5_IJNSA_ILi32EEENSA_ILi4EEEEEEiEEENS5_IJNS5_IJNSA_ILi16EEESO_EEEiEEENS5_IJSC_iEEEEEENS5_IJST_NS5_IJNS5_IJNSA_ILi0EEESC_EEENSA_ILi512EEEEEENS5_IJSW_iEEEEEEEEEEESK_S13_NS4_8TiledMMAINS4_8MMA_AtomIJNS4_23SM100_MMA_MXF4_2x1SM_SSISI_SI_fSJ_Li256ELi256ELi16ELNS4_4UMMA5MajorE0ELS18_0ELNS17_7ScaleInE0ELS19_0EEEEEENSM_INS5_IJSC_SC_SC_EEENS5_IJSW_SW_SW_EEEEENS5_IJNS4_10UnderscoreES1F_S1F_EEEEENS5_IJNS4_18SM100_TMA_2SM_LOADES1I_EEENS5_IJNS4_14ComposedLayoutINS4_7SwizzleILi2ELi4ELi3EEENS4_18smem_ptr_flag_bitsILi4EEENSM_INS5_IJNSA_ILi8EEESG_EEENS5_IJSG_SC_EEEEEEENSM_INS5_IJNS5_IJNS5_IJSP_SC_EEESS_EEESC_NS5_IJSC_SB_EEEEEENS5_IJNS5_IJNS5_IJSS_SY_EEESX_EEESW_NS5_IJSO_SY_EEEEEEEEEEEvNS4_8identityENS5_IJS1I_NS4_28SM100_TMA_2SM_LOAD_MULTICASTEEEENS5_IJS1T_NSM_INS5_IJNS5_IJNS5_IJSP_SB_EEESS_EEESC_S1W_EEENS5_IJS1Z_SW_NS5_IJSO_NSA_ILi1024EEEEEEEEEEEEEEvS24_EENS_8epilogue10collective18CollectiveEpilogueINS2G_23Sm100TmaWarpSpecializedILi4ELi2ELi64ELb1ELb0EEEJNS5_IJSG_SF_SG_EEENS5_IJNSM_ISG_SC_EENSM_INSA_ILi64EEESC_EEEEENS_10bfloat16_tESL_S2Q_SL_NS2G_6fusion15FusionCallbacksIS2K_NS2R_17LinearCombinationIS2Q_fS2Q_fLNS_15FloatRoundStyleE2EEES2L_S2P_JEEENS4_5SM1004TMEM4LOAD26SM100_TMEM_LOAD_32dp32b64xENS4_13SM90_TMA_LOADENS1K_INS1L_ILi3ELi4ELi3EEENS1N_ILi16EEENSM_INS5_IJS1P_S2N_EEENS5_IJS2N_SC_EEEEEEENS4_39AutoVectorizingCopyWithAssumedAlignmentILi128EEENS4_14SM90_TMA_STOREES37_S39_S39_EEEvvEEEEvNT_6ParamsE) ;  /* 0xffffff2c02207950 */ /* 0x000fea0003c3ffff */
        .weak           $__internal_1_$__cuda_sm10x_tcgen05_guardrail_trap_phase_invalid_during_alloc
        .type           $__internal_1_$__cuda_sm10x_tcgen05_guardrail_trap_phase_invalid_during_alloc,@function
        .size           $__internal_1_$__cuda_sm10x_tcgen05_guardrail_trap_phase_invalid_during_alloc,($__internal_2_$__cuda_sm10x_tcgen05_guardrail_trap_unallocated_columns_being_dealloced - $__internal_1_$__cuda_sm10x_tcgen05_guardrail_trap_phase_invalid_during_alloc)
$__internal_1_$__cuda_sm10x_tcgen05_guardrail_trap_phase_invalid_during_alloc:
[----:B------:R-:W-:Y:S05]  /*d380*/  BPT.TRAP 0x1 ;  /* 0x000000040000795c */ /* 0x000fea0000300000 */
[----:B------:R-:W-:-:S04]  /*d390*/  MOV R5, 0x0 ;  /* 0x0000000000057802 */ /* 0x000fc80000000f00 */
[----:B------:R-:W-:Y:S05]  /*d3a0*/  RET.REL.NODEC R4 `(_ZN7cutlass13device_kernelINS_4gemm6kernel13GemmUniversalIN4cute5tupleIJiiiiEEENS1_10collective13CollectiveMmaINS1_46MainloopSm100TmaUmmaWarpSpecializedBlockScaledILi8ELi2ELi1ENS5_IJNS4_1CILi2EEENSA_ILi1EEESC_EEEEENS5_IJNSA_ILi256EEESF_NSA_ILi128EEEEEENS5_IJNS_12float_e2m1_tENS_13float_ue4m3_tEEEENS5_IJNS5_IJlSC_lEEENS4_6LayoutINS5_IJNS5_IJNS5_IJNSA_ILi32EEENSA_ILi4EEEEEEiEEENS5_IJNS5_IJNSA_ILi16EEESO_EEEiEEENS5_IJSC_iEEEEEENS5_IJST_NS5_IJNS5_IJNSA_ILi0EEESC_EEENSA_ILi512EEEEEENS5_IJSW_iEEEEEEEEEEESK_S13_NS4_8TiledMMAINS4_8MMA_AtomIJNS4_23SM100_MMA_MXF4_2x1SM_SSISI_SI_fSJ_Li256ELi256ELi16ELNS4_4UMMA5MajorE0ELS18_0ELNS17_7ScaleInE0ELS19_0EEEEEENSM_INS5_IJSC_SC_SC_EEENS5_IJSW_SW_SW_EEEEENS5_IJNS4_10UnderscoreES1F_S1F_EEEEENS5_IJNS4_18SM100_TMA_2SM_LOADES1I_EEENS5_IJNS4_14ComposedLayoutINS4_7SwizzleILi2ELi4ELi3EEENS4_18smem_ptr_flag_bitsILi4EEENSM_INS5_IJNSA_ILi8EEESG_EEENS5_IJSG_SC_EEEEEEENSM_INS5_IJNS5_IJNS5_IJSP_SC_EEESS_EEESC_NS5_IJSC_SB_EEEEEENS5_IJNS5_IJNS5_IJSS_SY_EEESX_EEESW_NS5_IJSO_SY_EEEEEEEEEEEvNS4_8identityENS5_IJS1I_NS4_28SM100_TMA_2SM_LOAD_MULTICASTEEEENS5_IJS1T_NSM_INS5_IJNS5_IJNS5_IJSP_SB_EEESS_EEESC_S1W_EEENS5_IJS1Z_SW_NS5_IJSO_NSA_ILi1024EEEEEEEEEEEEEEvS24_EENS_8epilogue10collective18CollectiveEpilogueINS2G_23Sm100TmaWarpSpecializedILi4ELi2ELi64ELb1ELb0EEEJNS5_IJSG_SF_SG_EEENS5_IJNSM_ISG_SC_EENSM_INSA_ILi64EEESC_EEEEENS_10bfloat16_tESL_S2Q_SL_NS2G_6fusion15FusionCallbacksIS2K_NS2R_17LinearCombinationIS2Q_fS2Q_fLNS_15FloatRoundStyleE2EEES2L_S2P_JEEENS4_5SM1004TMEM4LOAD26SM100_TMEM_LOAD_32dp32b64xENS4_13SM90_TMA_LOADENS1K_INS1L_ILi3ELi4ELi3EEENS1N_ILi16EEENSM_INS5_IJS1P_S2N_EEENS5_IJS2N_SC_EEEEEEENS4_39AutoVectorizingCopyWithAssumedAlignmentILi128EEENS4_14SM90_TMA_STOREES37_S39_S39_EEEvvEEEEvNT_6ParamsE) ;  /* 0xffffff2c04147950 */ /* 0x000fea0003c3ffff */
        .weak           $__internal_2_$__cuda_sm10x_tcgen05_guardrail_trap_unallocated_columns_being_dealloced
        .type           $__internal_2_$__cuda_sm10x_tcgen05_guardrail_trap_unallocated_columns_being_dealloced,@function
        .size           $__internal_2_$__cuda_sm10x_tcgen05_guardrail_trap_unallocated_columns_being_dealloced,(.L_x_206 - $__internal_2_$__cuda_sm10x_tcgen05_guardrail_trap_unallocated_columns_being_dealloced)
$__internal_2_$__cuda_sm10x_tcgen05_guardrail_trap_unallocated_columns_being_dealloced:
[----:B------:R-:W-:Y:S05]  /*d3b0*/  BPT.TRAP 0x1 ;  /* 0x000000040000795c */ /* 0x000fea0000300000 */
[----:B------:R-:W-:-:S04]  /*d3c0*/  HFMA2 R3, -RZ, RZ, 0, 0 ;  /* 0x00000000ff037431 */ /* 0x000fc800000001ff */
[----:B------:R-:W-:Y:S05]  /*d3d0*/  RET.REL.NODEC R2 `(_ZN7cutlass13device_kernelINS_4gemm6kernel13GemmUniversalIN4cute5tupleIJiiiiEEENS1_10collective13CollectiveMmaINS1_46MainloopSm100TmaUmmaWarpSpecializedBlockScaledILi8ELi2ELi1ENS5_IJNS4_1CILi2EEENSA_ILi1EEESC_EEEEENS5_IJNSA_ILi256EEESF_NSA_ILi128EEEEEENS5_IJNS_12float_e2m1_tENS_13float_ue4m3_tEEEENS5_IJNS5_IJlSC_lEEENS4_6LayoutINS5_IJNS5_IJNS5_IJNSA_ILi32EEENSA_ILi4EEEEEEiEEENS5_IJNS5_IJNSA_ILi16EEESO_EEEiEEENS5_IJSC_iEEEEEENS5_IJST_NS5_IJNS5_IJNSA_ILi0EEESC_EEENSA_ILi512EEEEEENS5_IJSW_iEEEEEEEEEEESK_S13_NS4_8TiledMMAINS4_8MMA_AtomIJNS4_23SM100_MMA_MXF4_2x1SM_SSISI_SI_fSJ_Li256ELi256ELi16ELNS4_4UMMA5MajorE0ELS18_0ELNS17_7ScaleInE0ELS19_0EEEEEENSM_INS5_IJSC_SC_SC_EEENS5_IJSW_SW_SW_EEEEENS5_IJNS4_10UnderscoreES1F_S1F_EEEEENS5_IJNS4_18SM100_TMA_2SM_LOADES1I_EEENS5_IJNS4_14ComposedLayoutINS4_7SwizzleILi2ELi4ELi3EEENS4_18smem_ptr_flag_bitsILi4EEENSM_INS5_IJNSA_ILi8EEESG_EEENS5_IJSG_SC_EEEEEEENSM_INS5_IJNS5_IJNS5_IJSP_SC_EEESS_EEESC_NS5_IJSC_SB_EEEEEENS5_IJNS5_IJNS5_IJSS_SY_EEESX_EEESW_NS5_IJSO_SY_EEEEEEEEEEEvNS4_8identityENS5_IJS1I_NS4_28SM100_TMA_2SM_LOAD_MULTICASTEEEENS5_IJS1T_NSM_INS5_IJNS5_IJNS5_IJSP_SB_EEESS_EEESC_S1W_EEENS5_IJS1Z_SW_NS5_IJSO_NSA_ILi1024EEEEEEEEEEEEEEvS24_EENS_8epilogue10collective18CollectiveEpilogueINS2G_23Sm100TmaWarpSpecializedILi4ELi2ELi64ELb1ELb0EEEJNS5_IJSG_SF_SG_EEENS5_IJNSM_ISG_SC_EENSM_INSA_ILi64EEESC_EEEEENS_10bfloat16_tESL_S2Q_SL_NS2G_6fusion15FusionCallbacksIS2K_NS2R_17LinearCombinationIS2Q_fS2Q_fLNS_15FloatRoundStyleE2EEES2L_S2P_JEEENS4_5SM1004TMEM4LOAD26SM100_TMEM_LOAD_32dp32b64xENS4_13SM90_TMA_LOADENS1K_INS1L_ILi3ELi4ELi3EEENS1N_ILi16EEENSM_INS5_IJS1P_S2N_EEENS5_IJS2N_SC_EEEEEEENS4_39AutoVectorizingCopyWithAssumedAlignmentILi128EEENS4_14SM90_TMA_STOREES37_S39_S39_EEEvvEEEEvNT_6ParamsE) ;  /* 0xffffff2c02087950 */ /* 0x000fea0003c3ffff */
.L_x_205:
[----:B------:R-:W-:-:S00]  /*d3e0*/  BRA `(.L_x_205) ;  /* 0xfffffffc00fc7947 */ /* 0x000fc0000383ffff */
[----:B------:R-:W-:-:S00]  /*d3f0*/  NOP ;  /* 0x0000000000007918 */ /* 0x000fc00000000000 */
        /* <DEDUP_REMOVED lines=8> */
.L_x_206:


//--------------------- .nv.global.init           --------------------------
	.section	.nv.global.init,"aw",@progbits
.nv.global.init:
	.type		$str$29,@object
	.size		$str$29,($str$30 - $str$29)
$str$29:
        /*0000*/ 	.byte	0x28, 0x61, 0x64, 0x64, 0x72, 0x65, 0x73, 0x73, 0x20, 0x26, 0x20, 0x6d, 0x61, 0x73, 0x6b, 0x29
        /*0010*/ 	.byte	0x20, 0x3d, 0x3d, 0x20, 0x30, 0x00
	.type		$str$30,@object
	.size		$str$30,($str$26 - $str$30)
$str$30:
        /*0016*/ 	.byte	0x2f, 0x74, 0x6d, 0x70, 0x2f, 0x63, 0x75, 0x74, 0x6c, 0x61, 0x73, 0x73, 0x5f, 0x73, 0x77, 0x65
        /*0026*/ 	.byte	0x65, 0x70, 0x5f, 0x73, 0x72, 0x63, 0x2f, 0x69, 0x6e, 0x63, 0x6c, 0x75, 0x64, 0x65, 0x2f, 0x63
        /*0036*/ 	.byte	0x75, 0x74, 0x65, 0x2f, 0x70, 0x6f, 0x69, 0x6e, 0x74, 0x65, 0x72, 0x5f, 0x66, 0x6c, 0x61, 0x67
        /*0046*/ 	.byte	0x67, 0x65, 0x64, 0x2e, 0x68, 0x70, 0x70, 0x00
	.type		$str$26,@object
	.size		$str$26,($str$25 - $str$26)
$str$26:
        /*004e*/ 	.byte	0x2f, 0x74, 0x6d, 0x70, 0x2f, 0x63, 0x75, 0x74, 0x6c, 0x61, 0x73, 0x73, 0x5f, 0x73, 0x77, 0x65
        /*005e*/ 	.byte	0x65, 0x70, 0x5f, 0x73, 0x72, 0x63, 0x2f, 0x69, 0x6e, 0x63, 0x6c, 0x75, 0x64, 0x65, 0x2f, 0x63
        /*006e*/ 	.byte	0x75, 0x74, 0x65, 0x2f, 0x61, 0x74, 0x6f, 0x6d, 0x2f, 0x63, 0x6f, 0x70, 0x79, 0x5f, 0x74, 0x72
        /*007e*/ 	.byte	0x61, 0x69, 0x74, 0x73, 0x5f, 0x73, 0x6d, 0x31, 0x30, 0x30, 0x2e, 0x68, 0x70, 0x70, 0x00
	.type		$str$25,@object
	.size		$str$25,(__unnamed_1 - $str$25)
$str$25:
        /*008d*/ 	.byte	0x28, 0x28, 0x75, 0x69, 0x6e, 0x74, 0x33, 0x32, 0x5f, 0x74, 0x28, 0x74, 0x68, 0x72, 0x65, 0x61
        /*009d*/ 	.byte	0x64, 0x49, 0x64, 0x78, 0x2e, 0x78, 0x29, 0x20, 0x2f, 0x20, 0x33, 0x32, 0x29, 0x20, 0x25, 0x20
        /*00ad*/ 	.byte	0x34, 0x29, 0x20, 0x3d, 0x3d, 0x20, 0x28, 0x28, 0x28, 0x74, 0x6d, 0x65, 0x6d, 0x5f, 0x61, 0x64
        /*00bd*/ 	.byte	0x64, 0x72, 0x20, 0x3e, 0x3e, 0x20, 0x31, 0x36, 0x29, 0x20, 0x2f, 0x20, 0x33, 0x32, 0x29, 0x20
        /*00cd*/ 	.byte	0x25, 0x20, 0x34, 0x29, 0x00
	.type		__unnamed_1,@object
	.size		__unnamed_1,(__unnamed_2 - __unnamed_1)
__unnamed_1:
        /*00d2*/ 	.byte	0x61, 0x75, 0x74, 0x6f, 0x20, 0x63, 0x75, 0x74, 0x65, 0x3a, 0x3a, 0x61, 0x73, 0x5f, 0x70, 0x6f
        /* <DEDUP_REMOVED lines=24> */
        /*0262*/ 	.byte	0x38, 0x31, 0x39, 0x32, 0x3e, 0x3e, 0x3e, 0x3e, 0x5d, 0x00
	.type		__unnamed_2,@object
	.size		__unnamed_2,(.L_2 - __unnamed_2)
__unnamed_2:
        /* <DEDUP_REMOVED lines=43> */
        /*051c*/ 	.byte	0x74, 0x65, 0x3a, 0x3a, 0x43, 0x3c, 0x30, 0x3e, 0x3e, 0x3e, 0x3e, 0x5d, 0x00
.L_2:


//--------------------- .nv.shared._ZN7cutlass13device_kernelINS_4gemm6kernel13GemmUniversalIN4cute5tupleIJiiiiEEENS1_10collective13CollectiveMmaINS1_46MainloopSm100TmaUmmaWarpSpecializedBlockScaledILi8ELi2ELi1ENS5_IJNS4_1CILi2EEENSA_ILi1EEESC_EEEEENS5_IJNSA_ILi256EEESF_NSA_ILi128EEEEEENS5_IJNS_12float_e2m1_tENS_13float_ue4m3_tEEEENS5_IJNS5_IJlSC_lEEENS4_6LayoutINS5_IJNS5_IJNS5_IJNSA_ILi32EEENSA_ILi4EEEEEEiEEENS5_IJNS5_IJNSA_ILi16EEESO_EEEiEEENS5_IJSC_iEEEEEENS5_IJST_NS5_IJNS5_IJNSA_ILi0EEESC_EEENSA_ILi512EEEEEENS5_IJSW_iEEEEEEEEEEESK_S13_NS4_8TiledMMAINS4_8MMA_AtomIJNS4_23SM100_MMA_MXF4_2x1SM_SSISI_SI_fSJ_Li256ELi256ELi16ELNS4_4UMMA5MajorE0ELS18_0ELNS17_7ScaleInE0ELS19_0EEEEEENSM_INS5_IJSC_SC_SC_EEENS5_IJSW_SW_SW_EEEEENS5_IJNS4_10UnderscoreES1F_S1F_EEEEENS5_IJNS4_18SM100_TMA_2SM_LOADES1I_EEENS5_IJNS4_14ComposedLayoutINS4_7SwizzleILi2ELi4ELi3EEENS4_18smem_ptr_flag_bitsILi4EEENSM_INS5_IJNSA_ILi8EEESG_EEENS5_IJSG_SC_EEEEEEENSM_INS5_IJNS5_IJNS5_IJSP_SC_EEESS_EEESC_NS5_IJSC_SB_EEEEEENS5_IJNS5_IJNS5_IJSS_SY_EEESX_EEESW_NS5_IJSO_SY_EEEEEEEEEEEvNS4_8identityENS5_IJS1I_NS4_28SM100_TMA_2SM_LOAD_MULTICASTEEEENS5_IJS1T_NSM_INS5_IJNS5_IJNS5_IJSP_SB_EEESS_EEESC_S1W_EEENS5_IJS1Z_SW_NS5_IJSO_NSA_ILi1024EEEEEEEEEEEEEEvS24_EENS_8epilogue10collective18CollectiveEpilogueINS2G_23Sm100TmaWarpSpecializedILi4ELi2ELi64ELb1ELb0EEEJNS5_IJSG_SF_SG_EEENS5_IJNSM_ISG_SC_EENSM_INSA_ILi64EEESC_EEEEENS_10bfloat16_tESL_S2Q_SL_NS2G_6fusion15FusionCallbacksIS2K_NS2R_17LinearCombinationIS2Q_fS2Q_fLNS_15FloatRoundStyleE2EEES2L_S2P_JEEENS4_5SM1004TMEM4LOAD26SM100_TMEM_LOAD_32dp32b64xENS4_13SM90_TMA_LOADENS1K_INS1L_ILi3ELi4ELi3EEENS1N_ILi16EEENSM_INS5_IJS1P_S2N_EEENS5_IJS2N_SC_EEEEEEENS4_39AutoVectorizingCopyWithAssumedAlignmentILi128EEENS4_14SM90_TMA_STOREES37_S39_S39_EEEvvEEEEvNT_6ParamsE --------------------------
	.section	.nv.shared._ZN7cutlass13device_kernelINS_4gemm6kernel13GemmUniversalIN4cute5tupleIJiiiiEEENS1_10collective13CollectiveMmaINS1_46MainloopSm100TmaUmmaWarpSpecializedBlockScaledILi8ELi2ELi1ENS5_IJNS4_1CILi2EEENSA_ILi1EEESC_EEEEENS5_IJNSA_ILi256EEESF_NSA_ILi128EEEEEENS5_IJNS_12float_e2m1_tENS_13float_ue4m3_tEEEENS5_IJNS5_IJlSC_lEEENS4_6LayoutINS5_IJNS5_IJNS5_IJNSA_ILi32EEENSA_ILi4EEEEEEiEEENS5_IJNS5_IJNSA_ILi16EEESO_EEEiEEENS5_IJSC_iEEEEEENS5_IJST_NS5_IJNS5_IJNSA_ILi0EEESC_EEENSA_ILi512EEEEEENS5_IJSW_iEEEEEEEEEEESK_S13_NS4_8TiledMMAINS4_8MMA_AtomIJNS4_23SM100_MMA_MXF4_2x1SM_SSISI_SI_fSJ_Li256ELi256ELi16ELNS4_4UMMA5MajorE0ELS18_0ELNS17_7ScaleInE0ELS19_0EEEEEENSM_INS5_IJSC_SC_SC_EEENS5_IJSW_SW_SW_EEEEENS5_IJNS4_10UnderscoreES1F_S1F_EEEEENS5_IJNS4_18SM100_TMA_2SM_LOADES1I_EEENS5_IJNS4_14ComposedLayoutINS4_7SwizzleILi2ELi4ELi3EEENS4_18smem_ptr_flag_bitsILi4EEENSM_INS5_IJNSA_ILi8EEESG_EEENS5_IJSG_SC_EEEEEEENSM_INS5_IJNS5_IJNS5_IJSP_SC_EEESS_EEESC_NS5_IJSC_SB_EEEEEENS5_IJNS5_IJNS5_IJSS_SY_EEESX_EEESW_NS5_IJSO_SY_EEEEEEEEEEEvNS4_8identityENS5_IJS1I_NS4_28SM100_TMA_2SM_LOAD_MULTICASTEEEENS5_IJS1T_NSM_INS5_IJNS5_IJNS5_IJSP_SB_EEESS_EEESC_S1W_EEENS5_IJS1Z_SW_NS5_IJSO_NSA_ILi1024EEEEEEEEEEEEEEvS24_EENS_8epilogue10collective18CollectiveEpilogueINS2G_23Sm100TmaWarpSpecializedILi4ELi2ELi64ELb1ELb0EEEJNS5_IJSG_SF_SG_EEENS5_IJNSM_ISG_SC_EENSM_INSA_ILi64EEESC_EEEEENS_10bfloat16_tESL_S2Q_SL_NS2G_6fusion15FusionCallbacksIS2K_NS2R_17LinearCombinationIS2Q_fS2Q_fLNS_15FloatRoundStyleE2EEES2L_S2P_JEEENS4_5SM1004TMEM4LOAD26SM100_TMEM_LOAD_32dp32b64xENS4_13SM90_TMA_LOADENS1K_INS1L_ILi3ELi4ELi3EEENS1N_ILi16EEENSM_INS5_IJS1P_S2N_EEENS5_IJS2N_SC_EEEEEEENS4_39AutoVectorizingCopyWithAssumedAlignmentILi128EEENS4_14SM90_TMA_STOREES37_S39_S39_EEEvvEEEEvNT_6ParamsE,"aw",@nobits
	.sectionflags	@""
	.align	16
	.zero		1024


//--------------------- .nv.shared.reserved.0     --------------------------
	.section	.nv.shared.reserved.0,"aw",@nobits
	.weak		__nv_reservedSMEM_offset_0_alias
	.size		__nv_reservedSMEM_offset_0_alias, 0, 64
	.other		__nv_reservedSMEM_offset_0_alias,@"STO_CUDA_RESERVED_SHARED STV_DEFAULT"
__nv_reservedSMEM_offset_0_alias:
	.zero		0
.nv.shared.reserved.0:
	.zero		64
	.weak		__nv_reservedSMEM_tcgen05_partition
	.type		__nv_reservedSMEM_tcgen05_partition,@object
	.size		__nv_reservedSMEM_tcgen05_partition,(.L_0 - __nv_reservedSMEM_tcgen05_partition)
__nv_reservedSMEM_tcgen05_partition:
	.zero		32
.L_0:


//--------------------- .nv.global                --------------------------
	.section	.nv.global,"aw",@nobits
.nv.global:
	.type		_ZN40_INTERNAL_532ab74e_4_k_cu_ee51e7cd_357384cute1_E,@object
	.size		_ZN40_INTERNAL_532ab74e_4_k_cu_ee51e7cd_357384cute1_E,(_ZN40_INTERNAL_532ab74e_4_k_cu_ee51e7cd_357384cuda3std3__45__cpo6cbeginE - _ZN40_INTERNAL_532ab74e_4_k_cu_ee51e7cd_357384cute1_E)
_ZN40_INTERNAL_532ab74e_4_k_cu_ee51e7cd_357384cute1_E:
	.zero		1
	.type		_ZN40_INTERNAL_532ab74e_4_k_cu_ee51e7cd_357384cuda3std3__45__cpo6cbeginE,@object
	.size		_ZN40_INTERNAL_532ab74e_4_k_cu_ee51e7cd_357384cuda3std3__45__cpo6cbeginE,(_ZN40_INTERNAL_532ab74e_4_k_cu_ee51e7cd_357384cuda3std3__48in_placeE - _ZN40_INTERNAL_532ab74e_4_k_cu_ee51e7cd_357384cuda3std3__45__cpo6cbeginE)
_ZN40_INTERNAL_532ab74e_4_k_cu_ee51e7cd_357384cuda3std3__45__cpo6cbeginE:
	.zero		1
	.type		_ZN40_INTERNAL_532ab74e_4_k_cu_ee51e7cd_357384cuda3std3__48in_placeE,@object
	.size		_ZN40_INTERNAL_532ab74e_4_k_cu_ee51e7cd_357384cuda3std3__48in_placeE,(_ZN40_INTERNAL_532ab74e_4_k_cu_ee51e7cd_357384cuda3std6ranges3__45__cpo9iter_moveE - _ZN40_INTERNAL_532ab74e_4_k_cu_ee51e7cd_357384cuda3std3__48in_placeE)
_ZN40_INTERNAL_532ab74e_4_k_cu_ee51e7cd_357384cuda3std3__48in_placeE:
	.zero		1
	.type		_ZN40_INTERNAL_532ab74e_4_k_cu_ee51e7cd_357384cuda3std6ranges3__45__cpo9iter_moveE,@object
	.size		_ZN40_INTERNAL_532ab74e_4_k_cu_ee51e7cd_357384cuda3std6ranges3__45__cpo9iter_moveE,(_ZN40_INTERNAL_532ab74e_4_k_cu_ee51e7cd_357384cuda3std3__45__cpo5beginE - _ZN40_INTERNAL_532ab74e_4_k_cu_ee51e7cd_357384cuda3std6ranges3__45__cpo9iter_moveE)
_ZN40_INTERNAL_532ab74e_4_k_cu_ee51e7cd_357384cuda3std6ranges3__45__cpo9iter_moveE:
	.zero		1
	.type		_ZN40_INTERNAL_532ab74e_4_k_cu_ee51e7cd_357384cuda3std3__45__cpo5beginE,@object
	.size		_ZN40_INTERNAL_532ab74e_4_k_cu_ee51e7cd_357384cuda3std3__45__cpo5beginE,(_ZN40_INTERNAL_532ab74e_4_k_cu_ee51e7cd_357384cuda3std3__442_GLOBAL__N__532ab74e_4_k_cu_ee51e7cd_357386ignoreE - _ZN40_INTERNAL_532ab74e_4_k_cu_ee51e7cd_357384cuda3std3__45__cpo5beginE)
_ZN40_INTERNAL_532ab74e_4_k_cu_ee51e7cd_357384cuda3std3__45__cpo5beginE:
	.zero		1
	.type		_ZN40_INTERNAL_532ab74e_4_k_cu_ee51e7cd_357384cuda3std3__442_GLOBAL__N__532ab74e_4_k_cu_ee51e7cd_357386ignoreE,@object
	.size		_ZN40_INTERNAL_532ab74e_4_k_cu_ee51e7cd_357384cuda3std3__442_GLOBAL__N__532ab74e_4_k_cu_ee51e7cd_357386ignoreE,(_ZN40_INTERNAL_532ab74e_4_k_cu_ee51e7cd_357384cute7productE - _ZN40_INTERNAL_532ab74e_4_k_cu_ee51e7cd_357384cuda3std3__442_GLOBAL__N__532ab74e_4_k_cu_ee51e7cd_357386ignoreE)
_ZN40_INTERNAL_532ab74e_4_k_cu_ee51e7cd_357384cuda3std3__442_GLOBAL__N__532ab74e_4_k_cu_ee51e7cd_357386ignoreE:
	.zero		1
	.type		_ZN40_INTERNAL_532ab74e_4_k_cu_ee51e7cd_357384cute7productE,@object
	.size		_ZN40_INTERNAL_532ab74e_4_k_cu_ee51e7cd_357384cute7productE,(_ZN40_INTERNAL_532ab74e_4_k_cu_ee51e7cd_357384cuda3std3__45__cpo3endE - _ZN40_INTERNAL_532ab74e_4_k_cu_ee51e7cd_357384cute7productE)
_ZN40_INTERNAL_532ab74e_4_k_cu_ee51e7cd_357384cute7productE:
	.zero		1
	.type		_ZN40_INTERNAL_532ab74e_4_k_cu_ee51e7cd_357384cuda3std3__45__cpo3endE,@object
	.size		_ZN40_INTERNAL_532ab74e_4_k_cu_ee51e7cd_357384cuda3std3__45__cpo3endE,(_ZN40_INTERNAL_532ab74e_4_k_cu_ee51e7cd_357384cuda3std3__419piecewise_constructE - _ZN40_INTERNAL_532ab74e_4_k_cu_ee51e7cd_357384cuda3std3__45__cpo3endE)
_ZN40_INTERNAL_532ab74e_4_k_cu_ee51e7cd_357384cuda3std3__45__cpo3endE:
	.zero		1
	.type		_ZN40_INTERNAL_532ab74e_4_k_cu_ee51e7cd_357384cuda3std3__419piecewise_constructE,@object
	.size		_ZN40_INTERNAL_532ab74e_4_k_cu_ee51e7cd_357384cuda3std3__419piecewise_constructE,(_ZN40_INTERNAL_532ab74e_4_k_cu_ee51e7cd_357384cuda3std3__45__cpo4cendE - _ZN40_INTERNAL_532ab74e_4_k_cu_ee51e7cd_357384cuda3std3__419piecewise_constructE)
_ZN40_INTERNAL_532ab74e_4_k_cu_ee51e7cd_357384cuda3std3__419piecewise_constructE:
	.zero		1
	.type		_ZN40_INTERNAL_532ab74e_4_k_cu_ee51e7cd_357384cuda3std3__45__cpo4cendE,@object
	.size		_ZN40_INTERNAL_532ab74e_4_k_cu_ee51e7cd_357384cuda3std3__45__cpo4cendE,(_ZN40_INTERNAL_532ab74e_4_k_cu_ee51e7cd_357384cuda3std6ranges3__45__cpo4swapE - _ZN40_INTERNAL_532ab74e_4_k_cu_ee51e7cd_357384cuda3std3__45__cpo4cendE)
_ZN40_INTERNAL_532ab74e_4_k_cu_ee51e7cd_357384cuda3std3__45__cpo4cendE:
	.zero		1
	.type		_ZN40_INTERNAL_532ab74e_4_k_cu_ee51e7cd_357384cuda3std6ranges3__45__cpo4swapE,@object
	.size		_ZN40_INTERNAL_532ab74e_4_k_cu_ee51e7cd_357384cuda3std6ranges3__45__cpo4swapE,(.L_10 - _ZN40_INTERNAL_532ab74e_4_k_cu_ee51e7cd_357384cuda3std6ranges3__45__cpo4swapE)
_ZN40_INTERNAL_532ab74e_4_k_cu_ee51e7cd_357384cuda3std6ranges3__45__cpo4swapE:
	.zero		1
.L_10:


//--------------------- .nv.constant0._ZN7cutlass13device_kernelINS_4gemm6kernel13GemmUniversalIN4cute5tupleIJiiiiEEENS1_10collective13CollectiveMmaINS1_46MainloopSm100TmaUmmaWarpSpecializedBlockScaledILi8ELi2ELi1ENS5_IJNS4_1CILi2EEENSA_ILi1EEESC_EEEEENS5_IJNSA_ILi256EEESF_NSA_ILi128EEEEEENS5_IJNS_12float_e2m1_tENS_13float_ue4m3_tEEEENS5_IJNS5_IJlSC_lEEENS4_6LayoutINS5_IJNS5_IJNS5_IJNSA_ILi32EEENSA_ILi4EEEEEEiEEENS5_IJNS5_IJNSA_ILi16EEESO_EEEiEEENS5_IJSC_iEEEEEENS5_IJST_NS5_IJNS5_IJNSA_ILi0EEESC_EEENSA_ILi512EEEEEENS5_IJSW_iEEEEEEEEEEESK_S13_NS4_8TiledMMAINS4_8MMA_AtomIJNS4_23SM100_MMA_MXF4_2x1SM_SSISI_SI_fSJ_Li256ELi256ELi16ELNS4_4UMMA5MajorE0ELS18_0ELNS17_7ScaleInE0ELS19_0EEEEEENSM_INS5_IJSC_SC_SC_EEENS5_IJSW_SW_SW_EEEEENS5_IJNS4_10UnderscoreES1F_S1F_EEEEENS5_IJNS4_18SM100_TMA_2SM_LOADES1I_EEENS5_IJNS4_14ComposedLayoutINS4_7SwizzleILi2ELi4ELi3EEENS4_18smem_ptr_flag_bitsILi4EEENSM_INS5_IJNSA_ILi8EEESG_EEENS5_IJSG_SC_EEEEEEENSM_INS5_IJNS5_IJNS5_IJSP_SC_EEESS_EEESC_NS5_IJSC_SB_EEEEEENS5_IJNS5_IJNS5_IJSS_SY_EEESX_EEESW_NS5_IJSO_SY_EEEEEEEEEEEvNS4_8identityENS5_IJS1I_NS4_28SM100_TMA_2SM_LOAD_MULTICASTEEEENS5_IJS1T_NSM_INS5_IJNS5_IJNS5_IJSP_SB_EEESS_EEESC_S1W_EEENS5_IJS1Z_SW_NS5_IJSO_NSA_ILi1024EEEEEEEEEEEEEEvS24_EENS_8epilogue10collective18CollectiveEpilogueINS2G_23Sm100TmaWarpSpecializedILi4ELi2ELi64ELb1ELb0EEEJNS5_IJSG_SF_SG_EEENS5_IJNSM_ISG_SC_EENSM_INSA_ILi64EEESC_EEEEENS_10bfloat16_tESL_S2Q_SL_NS2G_6fusion15FusionCallbacksIS2K_NS2R_17LinearCombinationIS2Q_fS2Q_fLNS_15FloatRoundStyleE2EEES2L_S2P_JEEENS4_5SM1004TMEM4LOAD26SM100_TMEM_LOAD_32dp32b64xENS4_13SM90_TMA_LOADENS1K_INS1L_ILi3ELi4ELi3EEENS1N_ILi16EEENSM_INS5_IJS1P_S2N_EEENS5_IJS2N_SC_EEEEEEENS4_39AutoVectorizingCopyWithAssumedAlignmentILi128EEENS4_14SM90_TMA_STOREES37_S39_S39_EEEvvEEEEvNT_6ParamsE --------------------------
	.section	.nv.constant0._ZN7cutlass13device_kernelINS_4gemm6kernel13GemmUniversalIN4cute5tupleIJiiiiEEENS1_10collective13CollectiveMmaINS1_46MainloopSm100TmaUmmaWarpSpecializedBlockScaledILi8ELi2ELi1ENS5_IJNS4_1CILi2EEENSA_ILi1EEESC_EEEEENS5_IJNSA_ILi256EEESF_NSA_ILi128EEEEEENS5_IJNS_12float_e2m1_tENS_13float_ue4m3_tEEEENS5_IJNS5_IJlSC_lEEENS4_6LayoutINS5_IJNS5_IJNS5_IJNSA_ILi32EEENSA_ILi4EEEEEEiEEENS5_IJNS5_IJNSA_ILi16EEESO_EEEiEEENS5_IJSC_iEEEEEENS5_IJST_NS5_IJNS5_IJNSA_ILi0EEESC_EEENSA_ILi512EEEEEENS5_IJSW_iEEEEEEEEEEESK_S13_NS4_8TiledMMAINS4_8MMA_AtomIJNS4_23SM100_MMA_MXF4_2x1SM_SSISI_SI_fSJ_Li256ELi256ELi16ELNS4_4UMMA5MajorE0ELS18_0ELNS17_7ScaleInE0ELS19_0EEEEEENSM_INS5_IJSC_SC_SC_EEENS5_IJSW_SW_SW_EEEEENS5_IJNS4_10UnderscoreES1F_S1F_EEEEENS5_IJNS4_18SM100_TMA_2SM_LOADES1I_EEENS5_IJNS4_14ComposedLayoutINS4_7SwizzleILi2ELi4ELi3EEENS4_18smem_ptr_flag_bitsILi4EEENSM_INS5_IJNSA_ILi8EEESG_EEENS5_IJSG_SC_EEEEEEENSM_INS5_IJNS5_IJNS5_IJSP_SC_EEESS_EEESC_NS5_IJSC_SB_EEEEEENS5_IJNS5_IJNS5_IJSS_SY_EEESX_EEESW_NS5_IJSO_SY_EEEEEEEEEEEvNS4_8identityENS5_IJS1I_NS4_28SM100_TMA_2SM_LOAD_MULTICASTEEEENS5_IJS1T_NSM_INS5_IJNS5_IJNS5_IJSP_SB_EEESS_EEESC_S1W_EEENS5_IJS1Z_SW_NS5_IJSO_NSA_ILi1024EEEEEEEEEEEEEEvS24_EENS_8epilogue10collective18CollectiveEpilogueINS2G_23Sm100TmaWarpSpecializedILi4ELi2ELi64ELb1ELb0EEEJNS5_IJSG_SF_SG_EEENS5_IJNSM_ISG_SC_EENSM_INSA_ILi64EEESC_EEEEENS_10bfloat16_tESL_S2Q_SL_NS2G_6fusion15FusionCallbacksIS2K_NS2R_17LinearCombinationIS2Q_fS2Q_fLNS_15FloatRoundStyleE2EEES2L_S2P_JEEENS4_5SM1004TMEM4LOAD26SM100_TMEM_LOAD_32dp32b64xENS4_13SM90_TMA_LOADENS1K_INS1L_ILi3ELi4ELi3EEENS1N_ILi16EEENSM_INS5_IJS1P_S2N_EEENS5_IJS2N_SC_EEEEEEENS4_39AutoVectorizingCopyWithAssumedAlignmentILi128EEENS4_14SM90_TMA_STOREES37_S39_S39_EEEvvEEEEvNT_6ParamsE,"a",@progbits
	.sectionflags	@""
	.align	4
.nv.constant0._ZN7cutlass13device_kernelINS_4gemm6kernel13GemmUniversalIN4cute5tupleIJiiiiEEENS1_10collective13CollectiveMmaINS1_46MainloopSm100TmaUmmaWarpSpecializedBlockScaledILi8ELi2ELi1ENS5_IJNS4_1CILi2EEENSA_ILi1EEESC_EEEEENS5_IJNSA_ILi256EEESF_NSA_ILi128EEEEEENS5_IJNS_12float_e2m1_tENS_13float_ue4m3_tEEEENS5_IJNS5_IJlSC_lEEENS4_6LayoutINS5_IJNS5_IJNS5_IJNSA_ILi32EEENSA_ILi4EEEEEEiEEENS5_IJNS5_IJNSA_ILi16EEESO_EEEiEEENS5_IJSC_iEEEEEENS5_IJST_NS5_IJNS5_IJNSA_ILi0EEESC_EEENSA_ILi512EEEEEENS5_IJSW_iEEEEEEEEEEESK_S13_NS4_8TiledMMAINS4_8MMA_AtomIJNS4_23SM100_MMA_MXF4_2x1SM_SSISI_SI_fSJ_Li256ELi256ELi16ELNS4_4UMMA5MajorE0ELS18_0ELNS17_7ScaleInE0ELS19_0EEEEEENSM_INS5_IJSC_SC_SC_EEENS5_IJSW_SW_SW_EEEEENS5_IJNS4_10UnderscoreES1F_S1F_EEEEENS5_IJNS4_18SM100_TMA_2SM_LOADES1I_EEENS5_IJNS4_14ComposedLayoutINS4_7SwizzleILi2ELi4ELi3EEENS4_18smem_ptr_flag_bitsILi4EEENSM_INS5_IJNSA_ILi8EEESG_EEENS5_IJSG_SC_EEEEEEENSM_INS5_IJNS5_IJNS5_IJSP_SC_EEESS_EEESC_NS5_IJSC_SB_EEEEEENS5_IJNS5_IJNS5_IJSS_SY_EEESX_EEESW_NS5_IJSO_SY_EEEEEEEEEEEvNS4_8identityENS5_IJS1I_NS4_28SM100_TMA_2SM_LOAD_MULTICASTEEEENS5_IJS1T_NSM_INS5_IJNS5_IJNS5_IJSP_SB_EEESS_EEESC_S1W_EEENS5_IJS1Z_SW_NS5_IJSO_NSA_ILi1024EEEEEEEEEEEEEEvS24_EENS_8epilogue10collective18CollectiveEpilogueINS2G_23Sm100TmaWarpSpecializedILi4ELi2ELi64ELb1ELb0EEEJNS5_IJSG_SF_SG_EEENS5_IJNSM_ISG_SC_EENSM_INSA_ILi64EEESC_EEEEENS_10bfloat16_tESL_S2Q_SL_NS2G_6fusion15FusionCallbacksIS2K_NS2R_17LinearCombinationIS2Q_fS2Q_fLNS_15FloatRoundStyleE2EEES2L_S2P_JEEENS4_5SM1004TMEM4LOAD26SM100_TMEM_LOAD_32dp32b64xENS4_13SM90_TMA_LOADENS1K_INS1L_ILi3ELi4ELi3EEENS1N_ILi16EEENSM_INS5_IJS1P_S2N_EEENS5_IJS2N_SC_EEEEEEENS4_39AutoVectorizingCopyWithAssumedAlignmentILi128EEENS4_14SM90_TMA_STOREES37_S39_S39_EEEvvEEEEvNT_6ParamsE:
	.zero		3968


//--------------------- SYMBOLS --------------------------

	.type		.nv.reservedSmem.offset0,@object
	.size		.nv.reservedSmem.offset0,0x4
	.type		.nv.reservedSmem.cap,@object
	.size		.nv.reservedSmem.cap,0x4
	.type		__assertfail,@function
